	.target	sm_80

	.elftype	@"ET_EXEC"


//--------------------- .note.nv.tkinfo           --------------------------
	.section	.note.nv.tkinfo,"",@"SHT_NOTE"
	.sectionflags	@"SHF_NOTE_NV_TKINFO"
	.tkinfo
        /*0018*/ 	.word	0x00000002
        /*0030*/ 	.string	""
        /*0030*/ 	.string	"ptxas"
        /*0030*/ 	.string	"Cuda compilation tools, release 13.0, V13.0.88"
        /*0030*/ 	.string	"Build cuda_13.0.r13.0/compiler.36424714_0"
        /*0030*/ 	.string	"-v  -suppress-debug-info  -lineinfo  -arch sm_80 "



//--------------------- .note.nv.cuinfo           --------------------------
	.section	.note.nv.cuinfo,"",@"SHT_NOTE"
	.sectionflags	@"SHF_NOTE_NV_CUINFO"
        /*0018*/ 	.short	0x0002
        /*001a*/ 	.short	0x0050
        /*001c*/ 	.short	0x0082
	.zero		2


//--------------------- .nv.info                  --------------------------
	.section	.nv.info,"",@"SHT_CUDA_INFO"
	.align	4


	//----- nvinfo : EIATTR_REGCOUNT
	.align		4
        /*0000*/ 	.byte	0x04, 0x2f
        /*0002*/ 	.short	(.L_1 - .L_0)
	.align		4
.L_0:
        /*0004*/ 	.word	index@(matmul_kernel)
        /*0008*/ 	.word	0x00000020


	//----- nvinfo : EIATTR_FRAME_SIZE
	.align		4
.L_1:
        /*000c*/ 	.byte	0x04, 0x11
        /*000e*/ 	.short	(.L_3 - .L_2)
	.align		4
.L_2:
        /*0010*/ 	.word	index@(matmul_kernel)
        /*0014*/ 	.word	0x00001558


	//----- nvinfo : EIATTR_MIN_STACK_SIZE
	.align		4
.L_3:
        /*0018*/ 	.byte	0x04, 0x12
        /*001a*/ 	.short	(.L_5 - .L_4)
	.align		4
.L_4:
        /*001c*/ 	.word	index@(matmul_kernel)
        /*0020*/ 	.word	0x00001558
.L_5:


//--------------------- .nv.info.matmul_kernel    --------------------------
	.section	.nv.info.matmul_kernel,"",@"SHT_CUDA_INFO"
	.sectionflags	@""
	.align	4


	//----- nvinfo : EIATTR_CUDA_API_VERSION
	.align		4
        /*0000*/ 	.byte	0x04, 0x37
        /*0002*/ 	.short	(.L_7 - .L_6)
.L_6:
        /*0004*/ 	.word	0x00000082


	//----- nvinfo : EIATTR_SW2861232_WAR
	.align		4
.L_7:
        /*0008*/ 	.byte	0x01, 0x35
	.zero		2


	//----- nvinfo : EIATTR_PARAM_CBANK
	.align		4
        /*000c*/ 	.byte	0x04, 0x0a
        /*000e*/ 	.short	(.L_9 - .L_8)
	.align		4
.L_8:
        /*0010*/ 	.word	index@(.nv.constant0.matmul_kernel)
        /*0014*/ 	.short	0x0160
        /*0016*/ 	.short	0x0050


	//----- nvinfo : EIATTR_CBANK_PARAM_SIZE
	.align		4
.L_9:
        /*0018*/ 	.byte	0x03, 0x19
        /*001a*/ 	.short	0x0050


	//----- nvinfo : EIATTR_KPARAM_INFO
	.align		4
        /*001c*/ 	.byte	0x04, 0x17
        /*001e*/ 	.short	(.L_11 - .L_10)
.L_10:
        /*0020*/ 	.word	0x00000000
        /*0024*/ 	.short	0x000d
        /*0026*/ 	.short	0x0048
        /*0028*/ 	.byte	0x00, 0xf4, 0x21, 0x00


	//----- nvinfo : EIATTR_KPARAM_INFO
	.align		4
.L_11:
        /*002c*/ 	.byte	0x04, 0x17
        /*002e*/ 	.short	(.L_13 - .L_12)
.L_12:
        /*0030*/ 	.word	0x00000000
        /*0034*/ 	.short	0x000c
        /*0036*/ 	.short	0x0040
        /*0038*/ 	.byte	0x00, 0xf4, 0x21, 0x00


	//----- nvinfo : EIATTR_KPARAM_INFO
	.align		4
.L_13:
        /*003c*/ 	.byte	0x04, 0x17
        /*003e*/ 	.short	(.L_15 - .L_14)
.L_14:
        /*0040*/ 	.word	0x00000000
        /*0044*/ 	.short	0x000b
        /*0046*/ 	.short	0x0038
        /*0048*/ 	.byte	0x00, 0xf0, 0x11, 0x00


	//----- nvinfo : EIATTR_KPARAM_INFO
	.align		4
.L_15:
        /*004c*/ 	.byte	0x04, 0x17
        /*004e*/ 	.short	(.L_17 - .L_16)
.L_16:
        /*0050*/ 	.word	0x00000000
        /*0054*/ 	.short	0x000a
        /*0056*/ 	.short	0x0034
        /*0058*/ 	.byte	0x00, 0xf0, 0x11, 0x00


	//----- nvinfo : EIATTR_KPARAM_INFO
	.align		4
.L_17:
        /*005c*/ 	.byte	0x04, 0x17
        /*005e*/ 	.short	(.L_19 - .L_18)
.L_18:
        /*0060*/ 	.word	0x00000000
        /*0064*/ 	.short	0x0009
        /*0066*/ 	.short	0x0030
        /*0068*/ 	.byte	0x00, 0xf0, 0x11, 0x00


	//----- nvinfo : EIATTR_KPARAM_INFO
	.align		4
.L_19:
        /*006c*/ 	.byte	0x04, 0x17
        /*006e*/ 	.short	(.L_21 - .L_20)
.L_20:
        /*0070*/ 	.word	0x00000000
        /*0074*/ 	.short	0x0008
        /*0076*/ 	.short	0x002c
        /*0078*/ 	.byte	0x00, 0xf0, 0x11, 0x00


	//----- nvinfo : EIATTR_KPARAM_INFO
	.align		4
.L_21:
        /*007c*/ 	.byte	0x04, 0x17
        /*007e*/ 	.short	(.L_23 - .L_22)
.L_22:
        /*0080*/ 	.word	0x00000000
        /*0084*/ 	.short	0x0007
        /*0086*/ 	.short	0x0028
        /*0088*/ 	.byte	0x00, 0xf0, 0x11, 0x00


	//----- nvinfo : EIATTR_KPARAM_INFO
	.align		4
.L_23:
        /*008c*/ 	.byte	0x04, 0x17
        /*008e*/ 	.short	(.L_25 - .L_24)
.L_24:
        /*0090*/ 	.word	0x00000000
        /*0094*/ 	.short	0x0006
        /*0096*/ 	.short	0x0024
        /*0098*/ 	.byte	0x00, 0xf0, 0x11, 0x00


	//----- nvinfo : EIATTR_KPARAM_INFO
	.align		4
.L_25:
        /*009c*/ 	.byte	0x04, 0x17
        /*009e*/ 	.short	(.L_27 - .L_26)
.L_26:
        /*00a0*/ 	.word	0x00000000
        /*00a4*/ 	.short	0x0005
        /*00a6*/ 	.short	0x0020
        /*00a8*/ 	.byte	0x00, 0xf0, 0x11, 0x00


	//----- nvinfo : EIATTR_KPARAM_INFO
	.align		4
.L_27:
        /*00ac*/ 	.byte	0x04, 0x17
        /*00ae*/ 	.short	(.L_29 - .L_28)
.L_28:
        /*00b0*/ 	.word	0x00000000
        /*00b4*/ 	.short	0x0004
        /*00b6*/ 	.short	0x001c
        /*00b8*/ 	.byte	0x00, 0xf0, 0x11, 0x00


	//----- nvinfo : EIATTR_KPARAM_INFO
	.align		4
.L_29:
        /*00bc*/ 	.byte	0x04, 0x17
        /*00be*/ 	.short	(.L_31 - .L_30)
.L_30:
        /*00c0*/ 	.word	0x00000000
        /*00c4*/ 	.short	0x0003
        /*00c6*/ 	.short	0x0018
        /*00c8*/ 	.byte	0x00, 0xf0, 0x11, 0x00


	//----- nvinfo : EIATTR_KPARAM_INFO
	.align		4
.L_31:
        /*00cc*/ 	.byte	0x04, 0x17
        /*00ce*/ 	.short	(.L_33 - .L_32)
.L_32:
        /*00d0*/ 	.word	0x00000000
        /*00d4*/ 	.short	0x0002
        /*00d6*/ 	.short	0x0010
        /*00d8*/ 	.byte	0x00, 0xf4, 0x21, 0x00


	//----- nvinfo : EIATTR_KPARAM_INFO
	.align		4
.L_33:
        /*00dc*/ 	.byte	0x04, 0x17
        /*00de*/ 	.short	(.L_35 - .L_34)
.L_34:
        /*00e0*/ 	.word	0x00000000
        /*00e4*/ 	.short	0x0001
        /*00e6*/ 	.short	0x0008
        /*00e8*/ 	.byte	0x00, 0xf4, 0x21, 0x00


	//----- nvinfo : EIATTR_KPARAM_INFO
	.align		4
.L_35:
        /*00ec*/ 	.byte	0x04, 0x17
        /*00ee*/ 	.short	(.L_37 - .L_36)
.L_36:
        /*00f0*/ 	.word	0x00000000
        /*00f4*/ 	.short	0x0000
        /*00f6*/ 	.short	0x0000
        /*00f8*/ 	.byte	0x00, 0xf4, 0x21, 0x00


	//----- nvinfo : EIATTR_MAXREG_COUNT
	.align		4
.L_37:
        /*00fc*/ 	.byte	0x03, 0x1b
        /*00fe*/ 	.short	0x00ff


	//----- nvinfo : EIATTR_NUM_BARRIERS
	.align		4
        /*0100*/ 	.byte	0x02, 0x4c
        /*0102*/ 	.byte	0x01
	.zero		1


	//----- nvinfo : EIATTR_ANNOTATIONS
	.align		4
        /*0104*/ 	.byte	0x04, 0x55
        /*0106*/ 	.short	(.L_39 - .L_38)


	//   ....[0]....
.L_38:
        /*0108*/ 	.word	0x00000001
        /*010c*/ 	.byte	0x50, 0x06, 0x00, 0x00, 0x01, 0x00, 0x00, 0x00, 0x80, 0x06, 0x00, 0x00, 0x01, 0x00, 0x00, 0x00
        /* <DEDUP_REMOVED lines=2526> */
        /*9efc*/ 	.byte	0x90, 0x67, 0x02, 0x00, 0x01, 0x00, 0x00, 0x00, 0xd0, 0x67, 0x02, 0x00


	//----- nvinfo : EIATTR_MERCURY_ISA_VERSION
	.align		4
.L_39:
        /*9f08*/ 	.byte	0x03, 0x5f
        /*9f0a*/ 	.short	0x0000


	//----- nvinfo : EIATTR_EXIT_INSTR_OFFSETS
	.align		4
        /*9f0c*/ 	.byte	0x04, 0x1c
        /*9f0e*/ 	.short	(.L_41 - .L_40)


	//   ....[0]....
.L_40:
        /*9f10*/ 	.word	0x00026b70


	//   ....[1]....
        /*9f14*/ 	.word	0x00026ba0


	//----- nvinfo : EIATTR_REQNTID
	.align		4
.L_41:
        /*9f18*/ 	.byte	0x04, 0x10
        /*9f1a*/ 	.short	(.L_43 - .L_42)
.L_42:
        /*9f1c*/ 	.word	0x00000100
        /*9f20*/ 	.word	0x00000001
        /*9f24*/ 	.word	0x00000001
.L_43:


//--------------------- .nv.callgraph             --------------------------
	.section	.nv.callgraph,"",@"SHT_CUDA_CALLGRAPH"
	.align	4
	.sectionentsize	8
	.align		4
        /*0000*/ 	.word	0x00000000
	.align		4
        /*0004*/ 	.word	0xffffffff
	.align		4
        /*0008*/ 	.word	0x00000000
	.align		4
        /*000c*/ 	.word	0xfffffffe
	.align		4
        /*0010*/ 	.word	0x00000000
	.align		4
        /*0014*/ 	.word	0xfffffffd
	.align		4
        /*0018*/ 	.word	0x00000000
	.align		4
        /*001c*/ 	.word	0xfffffffc


//--------------------- .nv.rel.action            --------------------------
	.section	.nv.rel.action,"",@"SHT_CUDA_RELOCINFO"
	.align	8
	.sectionentsize	8
        /*0000*/ 	.byte	0x73, 0x00, 0x00, 0x00, 0x00, 0x00, 0x00, 0x00, 0x00, 0x00, 0x00, 0x11, 0x25, 0x00, 0x05, 0x36


//--------------------- .nv.constant0.matmul_kernel --------------------------
	.section	.nv.constant0.matmul_kernel,"a",@progbits
	.sectionflags	@""
	.align	4
.nv.constant0.matmul_kernel:
	.zero		432


//--------------------- .text.matmul_kernel       --------------------------
	.section	.text.matmul_kernel,"ax",@progbits
	.sectioninfo	@"SHI_REGISTERS=32"
	.align	128
        .global         matmul_kernel
        .type           matmul_kernel,@function
        .size           matmul_kernel,(.L_x_5 - matmul_kernel)
        .other          matmul_kernel,@"STO_CUDA_ENTRY STV_DEFAULT"
matmul_kernel:
.text.matmul_kernel:
[----:B------:R-:W-:-:S03]  /*0000*/  IMAD.MOV.U32 R1, RZ, RZ, c[0x0][0x28] ;  /* 0x00000a00ff017624 */ /* 0x000fc600078e00ff */
[----:B------:R-:W-:Y:S01]  /*0010*/  IMAD.MOV.U32 R0, RZ, RZ, c[0x0][0x17c] ;  /* 0x00005f00ff007624 */ /* 0x000fe200078e00ff */
[----:B------:R-:W0:Y:S01]  /*0020*/  S2R R12, SR_TID.X ;  /* 0x00000000000c7919 */ /* 0x000e220000002100 */
[----:B------:R-:W-:Y:S01]  /*0030*/  IADD3 R1, R1, -0x1558, RZ ;  /* 0xffffeaa801017810 */ /* 0x000fe20007ffe0ff */
[----:B------:R-:W-:Y:S02]  /*0040*/  ULDC UR4, c[0x0][0x180] ;  /* 0x0000600000047ab9 */ /* 0x000fe40000000800 */
[----:B------:R-:W-:Y:S01]  /*0050*/  IADD3 R0, R0, 0x1ff, RZ ;  /* 0x000001ff00007810 */ /* 0x000fe20007ffe0ff */
[----:B------:R-:W-:-:S03]  /*0060*/  ULDC.64 UR6, c[0x0][0x118] ;  /* 0x0000460000067ab9 */ /* 0x000fc60000000a00 */
[----:B------:R-:W-:-:S04]  /*0070*/  SHF.R.S32.HI R3, RZ, 0x1f, R0 ;  /* 0x0000001fff037819 */ /* 0x000fc80000011400 */
[----:B------:R-:W-:-:S04]  /*0080*/  LEA.HI R3, R3, R0, RZ, 0x9 ;  /* 0x0000000003037211 */ /* 0x000fc800078f48ff */
[----:B------:R-:W-:Y:S02]  /*0090*/  SHF.R.S32.HI R0, RZ, 0x9, R3 ;  /* 0x00000009ff007819 */ /* 0x000fe40000011403 */
[----:B------:R-:W1:Y:S03]  /*00a0*/  S2R R3, SR_CTAID.X ;  /* 0x0000000000037919 */ /* 0x000e660000002500 */
[----:B------:R-:W-:Y:S01]  /*00b0*/  IMAD.SHL.U32 R0, R0, 0x8, RZ ;  /* 0x0000000800007824 */ /* 0x000fe200078e00ff */
[----:B0-----:R-:W-:-:S04]  /*00c0*/  LOP3.LUT R14, R12, 0x3f, RZ, 0xc0, !PT ;  /* 0x0000003f0c0e7812 */ /* 0x001fc800078ec0ff */
[-C--:B------:R-:W-:Y:S02]  /*00d0*/  IABS R7, R0.reuse ;  /* 0x0000000000077213 */ /* 0x080fe40000000000 */
[----:B------:R-:W-:Y:S02]  /*00e0*/  IABS R10, R0 ;  /* 0x00000000000a7213 */ /* 0x000fe40000000000 */
[----:B------:R-:W0:Y:S01]  /*00f0*/  I2F.RP R2, R7 ;  /* 0x0000000700027306 */ /* 0x000e220000209400 */
[----:B-1----:R-:W-:-:S07]  /*0100*/  IABS R8, R3 ;  /* 0x0000000300087213 */ /* 0x002fce0000000000 */
[----:B0-----:R-:W0:Y:S02]  /*0110*/  MUFU.RCP R2, R2 ;  /* 0x0000000200027308 */ /* 0x001e240000001000 */
[----:B0-----:R-:W-:Y:S01]  /*0120*/  IADD3 R4, R2, 0xffffffe, RZ ;  /* 0x0ffffffe02047810 */ /* 0x001fe20007ffe0ff */
[----:B------:R-:W-:-:S05]  /*0130*/  IMAD.MOV R2, RZ, RZ, -R10 ;  /* 0x000000ffff027224 */ /* 0x000fca00078e0a0a */
[----:B------:R0:W1:Y:S02]  /*0140*/  F2I.FTZ.U32.TRUNC.NTZ R5, R4 ;  /* 0x0000000400057305 */ /* 0x000064000021f000 */
[----:B0-----:R-:W-:Y:S02]  /*0150*/  IMAD.MOV.U32 R4, RZ, RZ, RZ ;  /* 0x000000ffff047224 */ /* 0x001fe400078e00ff */
[----:B-1----:R-:W-:-:S04]  /*0160*/  IMAD.MOV R6, RZ, RZ, -R5 ;  /* 0x000000ffff067224 */ /* 0x002fc800078e0a05 */
[----:B------:R-:W-:Y:S02]  /*0170*/  IMAD R9, R6, R7, RZ ;  /* 0x0000000706097224 */ /* 0x000fe400078e02ff */
[----:B------:R-:W-:Y:S02]  /*0180*/  IMAD.MOV.U32 R6, RZ, RZ, R8 ;  /* 0x000000ffff067224 */ /* 0x000fe400078e0008 */
[----:B------:R-:W-:-:S06]  /*0190*/  IMAD.HI.U32 R5, R5, R9, R4 ;  /* 0x0000000905057227 */ /* 0x000fcc00078e0004 */
[----:B------:R-:W-:-:S04]  /*01a0*/  IMAD.HI.U32 R5, R5, R6, RZ ;  /* 0x0000000605057227 */ /* 0x000fc800078e00ff */
[----:B------:R-:W-:-:S05]  /*01b0*/  IMAD R2, R5, R2, R6 ;  /* 0x0000000205027224 */ /* 0x000fca00078e0206 */
[----:B------:R-:W-:-:S13]  /*01c0*/  ISETP.GT.U32.AND P1, PT, R7, R2, PT ;  /* 0x000000020700720c */ /* 0x000fda0003f24070 */
[----:B------:R-:W-:Y:S01]  /*01d0*/  @!P1 IMAD.IADD R2, R2, 0x1, -R7 ;  /* 0x0000000102029824 */ /* 0x000fe200078e0a07 */
[----:B------:R-:W-:Y:S02]  /*01e0*/  @!P1 IADD3 R5, R5, 0x1, RZ ;  /* 0x0000000105059810 */ /* 0x000fe40007ffe0ff */
[----:B------:R-:W-:Y:S02]  /*01f0*/  ISETP.NE.AND P1, PT, R0, RZ, PT ;  /* 0x000000ff0000720c */ /* 0x000fe40003f25270 */
[----:B------:R-:W-:Y:S02]  /*0200*/  ISETP.GE.U32.AND P0, PT, R2, R7, PT ;  /* 0x000000070200720c */ /* 0x000fe40003f06070 */
[----:B------:R-:W-:-:S04]  /*0210*/  LOP3.LUT R2, R3, R0, RZ, 0x3c, !PT ;  /* 0x0000000003027212 */ /* 0x000fc800078e3cff */
[----:B------:R-:W-:Y:S01]  /*0220*/  ISETP.GE.AND P2, PT, R2, RZ, PT ;  /* 0x000000ff0200720c */ /* 0x000fe20003f46270 */
[----:B------:R-:W-:-:S05]  /*0230*/  IMAD.MOV.U32 R2, RZ, RZ, c[0x0][0x178] ;  /* 0x00005e00ff027624 */ /* 0x000fca00078e00ff */
[----:B------:R-:W-:Y:S02]  /*0240*/  IADD3 R2, R2, 0x3f, RZ ;  /* 0x0000003f02027810 */ /* 0x000fe40007ffe0ff */
[----:B------:R-:W-:-:S05]  /*0250*/  @P0 IADD3 R5, R5, 0x1, RZ ;  /* 0x0000000105050810 */ /* 0x000fca0007ffe0ff */
[----:B------:R-:W-:Y:S01]  /*0260*/  IMAD.MOV.U32 R4, RZ, RZ, R5 ;  /* 0x000000ffff047224 */ /* 0x000fe200078e0005 */
[----:B------:R-:W-:-:S03]  /*0270*/  SHF.R.S32.HI R5, RZ, 0x1f, R2 ;  /* 0x0000001fff057819 */ /* 0x000fc60000011402 */
[----:B------:R-:W-:Y:S01]  /*0280*/  @!P2 IMAD.MOV R4, RZ, RZ, -R4 ;  /* 0x000000ffff04a224 */ /* 0x000fe200078e0a04 */
[----:B------:R-:W-:Y:S02]  /*0290*/  @!P1 LOP3.LUT R4, RZ, R0, RZ, 0x33, !PT ;  /* 0x00000000ff049212 */ /* 0x000fe400078e33ff */
[----:B------:R-:W-:-:S03]  /*02a0*/  LEA.HI R5, R5, R2, RZ, 0x6 ;  /* 0x0000000205057211 */ /* 0x000fc600078f30ff */
[----:B------:R-:W-:Y:S02]  /*02b0*/  IMAD.SHL.U32 R2, R4, 0x8, RZ ;  /* 0x0000000804027824 */ /* 0x000fe400078e00ff */
[----:B------:R-:W-:-:S03]  /*02c0*/  IMAD.MOV R4, RZ, RZ, -R4 ;  /* 0x000000ffff047224 */ /* 0x000fc600078e0a04 */
[----:B------:R-:W-:Y:S01]  /*02d0*/  LEA.HI.SX32 R5, R5, -R2, 0x1a ;  /* 0x8000000205057211 */ /* 0x000fe200078fd2ff */
[----:B------:R-:W-:Y:S02]  /*02e0*/  IMAD R13, R0, R4, R3 ;  /* 0x00000004000d7224 */ /* 0x000fe400078e0203 */
[----:B------:R-:W-:Y:S01]  /*02f0*/  IMAD.MOV.U32 R4, RZ, RZ, RZ ;  /* 0x000000ffff047224 */ /* 0x000fe200078e00ff */
[----:B------:R-:W-:Y:S02]  /*0300*/  IMNMX R6, R5, 0x8, PT ;  /* 0x0000000805067817 */ /* 0x000fe40003800200 */
[----:B------:R-:W-:Y:S02]  /*0310*/  IABS R11, R13 ;  /* 0x0000000d000b7213 */ /* 0x000fe40000000000 */
[----:B------:R-:W-:-:S04]  /*0320*/  IABS R9, R6 ;  /* 0x0000000600097213 */ /* 0x000fc80000000000 */
[----:B------:R-:W0:Y:S08]  /*0330*/  I2F.RP R7, R9 ;  /* 0x0000000900077306 */ /* 0x000e300000209400 */
[----:B0-----:R-:W0:Y:S02]  /*0340*/  MUFU.RCP R7, R7 ;  /* 0x0000000700077308 */ /* 0x001e240000001000 */
[----:B0-----:R-:W-:-:S06]  /*0350*/  IADD3 R5, R7, 0xffffffe, RZ ;  /* 0x0ffffffe07057810 */ /* 0x001fcc0007ffe0ff */
[----:B------:R-:W0:Y:S02]  /*0360*/  F2I.FTZ.U32.TRUNC.NTZ R5, R5 ;  /* 0x0000000500057305 */ /* 0x000e24000021f000 */
[----:B0-----:R-:W-:-:S04]  /*0370*/  IMAD.MOV R8, RZ, RZ, -R5 ;  /* 0x000000ffff087224 */ /* 0x001fc800078e0a05 */
[----:B------:R-:W-:-:S04]  /*0380*/  IMAD.MOV.U32 R0, RZ, RZ, R8 ;  /* 0x000000ffff007224 */ /* 0x000fc800078e0008 */
[----:B------:R-:W-:Y:S01]  /*0390*/  IMAD R3, R0, R9, RZ ;  /* 0x0000000900037224 */ /* 0x000fe200078e02ff */
[----:B------:R-:W-:-:S03]  /*03a0*/  IABS R0, R6 ;  /* 0x0000000600007213 */ /* 0x000fc60000000000 */
[----:B------:R-:W-:Y:S01]  /*03b0*/  IMAD.HI.U32 R4, R5, R3, R4 ;  /* 0x0000000305047227 */ /* 0x000fe200078e0004 */
[----:B------:R-:W-:-:S03]  /*03c0*/  SHF.R.U32.HI R5, RZ, 0x6, R12 ;  /* 0x00000006ff057819 */ /* 0x000fc6000001160c */
[----:B------:R-:W-:Y:S01]  /*03d0*/  IMAD.MOV R0, RZ, RZ, -R0 ;  /* 0x000000ffff007224 */ /* 0x000fe200078e0a00 */
[----:B------:R-:W-:Y:S01]  /*03e0*/  SGXT.U32 R15, R5, 0x2 ;  /* 0x00000002050f781a */ /* 0x000fe20000000000 */
[----:B------:R-:W-:-:S03]  /*03f0*/  IMAD.HI.U32 R4, R4, R11, RZ ;  /* 0x0000000b04047227 */ /* 0x000fc600078e00ff */
[C---:B------:R-:W-:Y:S01]  /*0400*/  LOP3.LUT R5, R15.reuse, 0xc, RZ, 0xfc, !PT ;  /* 0x0000000c0f057812 */ /* 0x040fe200078efcff */
[----:B------:R-:W-:Y:S01]  /*0410*/  IMAD R0, R4, R0, R11 ;  /* 0x0000000004007224 */ /* 0x000fe200078e020b */
[C---:B------:R-:W-:Y:S02]  /*0420*/  LOP3.LUT R5, R15.reuse, 0x18, RZ, 0xfc, !PT ;  /* 0x000000180f057812 */ /* 0x040fe400078efcff */
[----:B------:R-:W-:Y:S02]  /*0430*/  LOP3.LUT R5, R15, 0x24, RZ, 0xfc, !PT ;  /* 0x000000240f057812 */ /* 0x000fe400078efcff */
[----:B------:R-:W-:Y:S02]  /*0440*/  ISETP.GT.U32.AND P1, PT, R9, R0, PT ;  /* 0x000000000900720c */ /* 0x000fe40003f24070 */
[C---:B------:R-:W-:Y:S02]  /*0450*/  LOP3.LUT R5, R15.reuse, 0x30, RZ, 0xfc, !PT ;  /* 0x000000300f057812 */ /* 0x040fe400078efcff */
[----:B------:R-:W-:-:S09]  /*0460*/  LOP3.LUT R5, R15, 0x3c, RZ, 0xfc, !PT ;  /* 0x0000003c0f057812 */ /* 0x000fd200078efcff */
        /* <DEDUP_REMOVED lines=8> */
[----:B------:R-:W-:Y:S02]  /*04f0*/  @P0 IADD3 R4, R4, 0x1, RZ ;  /* 0x0000000104040810 */ /* 0x000fe40007ffe0ff */
[----:B------:R-:W-:-:S03]  /*0500*/  ISETP.GT.AND P0, PT, R0, 0x3f, PT ;  /* 0x0000003f0000780c */ /* 0x000fc60003f04270 */
[----:B------:R-:W-:Y:S01]  /*0510*/  @!P2 IMAD.MOV R4, RZ, RZ, -R4 ;  /* 0x000000ffff04a224 */ /* 0x000fe200078e0a04 */
[----:B------:R-:W-:-:S05]  /*0520*/  @!P1 LOP3.LUT R4, RZ, R6, RZ, 0x33, !PT ;  /* 0x00000006ff049212 */ /* 0x000fca00078e33ff */
[----:B------:R-:W-:-:S04]  /*0530*/  IMAD.MOV R3, RZ, RZ, -R4 ;  /* 0x000000ffff037224 */ /* 0x000fc800078e0a04 */
[----:B------:R-:W-:Y:S01]  /*0540*/  IMAD R3, R6, R3, R13 ;  /* 0x0000000306037224 */ /* 0x000fe200078e020d */
[C---:B------:R-:W-:Y:S02]  /*0550*/  LOP3.LUT R6, R15.reuse, 0x8, RZ, 0xfc, !PT ;  /* 0x000000080f067812 */ /* 0x040fe400078efcff */
[C---:B------:R-:W-:Y:S01]  /*0560*/  LOP3.LUT R6, R15.reuse, 0x14, RZ, 0xfc, !PT ;  /* 0x000000140f067812 */ /* 0x040fe200078efcff */
[----:B------:R-:W-:Y:S01]  /*0570*/  IMAD.IADD R2, R2, 0x1, R3 ;  /* 0x0000000102027824 */ /* 0x000fe200078e0203 */
[C---:B------:R-:W-:Y:S02]  /*0580*/  LOP3.LUT R3, R15.reuse, 0x4, RZ, 0xfc, !PT ;  /* 0x000000040f037812 */ /* 0x040fe400078efcff */
[C---:B------:R-:W-:Y:S01]  /*0590*/  LOP3.LUT R3, R15.reuse, 0x10, RZ, 0xfc, !PT ;  /* 0x000000100f037812 */ /* 0x040fe200078efcff */
[----:B------:R-:W-:Y:S01]  /*05a0*/  IMAD R2, R2, 0x40, R14 ;  /* 0x0000004002027824 */ /* 0x000fe200078e020e */
[C---:B------:R-:W-:Y:S02]  /*05b0*/  LOP3.LUT R3, R15.reuse, 0x1c, RZ, 0xfc, !PT ;  /* 0x0000001c0f037812 */ /* 0x040fe400078efcff */
[C---:B------:R-:W-:Y:S01]  /*05c0*/  LOP3.LUT R3, R15.reuse, 0x28, RZ, 0xfc, !PT ;  /* 0x000000280f037812 */ /* 0x040fe200078efcff */
[----:B------:R-:W-:Y:S01]  /*05d0*/  IMAD.SHL.U32 R3, R4, 0x200, RZ ;  /* 0x0000020004037824 */ /* 0x000fe200078e00ff */
[----:B------:R-:W-:-:S02]  /*05e0*/  LOP3.LUT R6, R15, 0x20, RZ, 0xfc, !PT ;  /* 0x000000200f067812 */ /* 0x000fc400078efcff */
[C---:B------:R-:W-:Y:S02]  /*05f0*/  LOP3.LUT R6, R15.reuse, 0x2c, RZ, 0xfc, !PT ;  /* 0x0000002c0f067812 */ /* 0x040fe400078efcff */
[C---:B------:R-:W-:Y:S02]  /*0600*/  LOP3.LUT R6, R15.reuse, 0x38, RZ, 0xfc, !PT ;  /* 0x000000380f067812 */ /* 0x040fe400078efcff */
[----:B------:R-:W-:Y:S02]  /*0610*/  LOP3.LUT R4, R15, 0x34, RZ, 0xfc, !PT ;  /* 0x000000340f047812 */ /* 0x000fe400078efcff */
[C-C-:B------:R-:W-:Y:S02]  /*0620*/  LOP3.LUT R6, R3.reuse, 0x4, R15.reuse, 0xfe, !PT ;  /* 0x0000000403067812 */ /* 0x140fe400078efe0f */
[C---:B------:R-:W-:Y:S02]  /*0630*/  LOP3.LUT R4, R3.reuse, R15, RZ, 0xfc, !PT ;  /* 0x0000000f03047212 */ /* 0x040fe400078efcff */
[C-C-:B------:R-:W-:Y:S01]  /*0640*/  LOP3.LUT R5, R3.reuse, 0x8, R15.reuse, 0xfe, !PT ;  /* 0x0000000803057812 */ /* 0x140fe200078efe0f */
[----:B------:R0:W-:Y:S01]  /*0650*/  STL [R1+0x784], R6 ;  /* 0x0007840601007387 */ /* 0x0001e20000100800 */
[----:B------:R-:W-:-:S02]  /*0660*/  LOP3.LUT R7, R3, 0x10, R15, 0xfe, !PT ;  /* 0x0000001003077812 */ /* 0x000fc400078efe0f */
[----:B------:R-:W-:Y:S01]  /*0670*/  LOP3.LUT R28, R3, 0xc, R15, 0xfe, !PT ;  /* 0x0000000c031c7812 */ /* 0x000fe200078efe0f */
[----:B------:R-:W-:Y:S01]  /*0680*/  STL [R1+0x35c], R4 ;  /* 0x00035c0401007387 */ /* 0x000fe20000100800 */
[----:B------:R-:W-:-:S03]  /*0690*/  LOP3.LUT R29, R4, 0x1e4, RZ, 0xfc, !PT ;  /* 0x000001e4041d7812 */ /* 0x000fc600078efcff */
[----:B------:R1:W-:Y:S01]  /*06a0*/  STL [R1+0x788], R5 ;  /* 0x0007880501007387 */ /* 0x0003e20000100800 */
[----:B0-----:R-:W-:-:S03]  /*06b0*/  LOP3.LUT R6, R3, 0x14, R15, 0xfe, !PT ;  /* 0x0000001403067812 */ /* 0x001fc600078efe0f */
[----:B------:R0:W-:Y:S04]  /*06c0*/  STL [R1+0x790], R7 ;  /* 0x0007900701007387 */ /* 0x0001e80000100800 */
[----:B------:R-:W-:Y:S01]  /*06d0*/  STL [R1+0x78c], R28 ;  /* 0x00078c1c01007387 */ /* 0x000fe20000100800 */
[----:B-1----:R-:W-:-:S03]  /*06e0*/  LOP3.LUT R5, R3, 0x18, R15, 0xfe, !PT ;  /* 0x0000001803057812 */ /* 0x002fc600078efe0f */
[----:B------:R1:W-:Y:S01]  /*06f0*/  STL [R1+0x794], R6 ;  /* 0x0007940601007387 */ /* 0x0003e20000100800 */
[----:B0-----:R-:W-:-:S03]  /*0700*/  LOP3.LUT R7, R3, 0x24, R15, 0xfe, !PT ;  /* 0x0000002403077812 */ /* 0x001fc600078efe0f */
[----:B------:R0:W-:Y:S01]  /*0710*/  STL [R1+0x798], R5 ;  /* 0x0007980501007387 */ /* 0x0001e20000100800 */
[C-C-:B-1----:R-:W-:Y:S02]  /*0720*/  LOP3.LUT R6, R3.reuse, 0x1c, R15.reuse, 0xfe, !PT ;  /* 0x0000001c03067812 */ /* 0x142fe400078efe0f */
[----:B0-----:R-:W-:-:S03]  /*0730*/  LOP3.LUT R5, R3, 0x20, R15, 0xfe, !PT ;  /* 0x0000002003057812 */ /* 0x001fc600078efe0f */
[----:B------:R0:W-:Y:S04]  /*0740*/  STL [R1+0x79c], R6 ;  /* 0x00079c0601007387 */ /* 0x0001e80000100800 */
[----:B------:R1:W-:Y:S04]  /*0750*/  STL [R1+0x7a0], R5 ;  /* 0x0007a00501007387 */ /* 0x0003e80000100800 */
[----:B------:R2:W-:Y:S01]  /*0760*/  STL [R1+0x7a4], R7 ;  /* 0x0007a40701007387 */ /* 0x0005e20000100800 */
[C-C-:B0-----:R-:W-:Y:S02]  /*0770*/  LOP3.LUT R6, R3.reuse, 0x28, R15.reuse, 0xfe, !PT ;  /* 0x0000002803067812 */ /* 0x141fe400078efe0f */
[----:B-1----:R-:W-:-:S03]  /*0780*/  LOP3.LUT R5, R3, 0x2c, R15, 0xfe, !PT ;  /* 0x0000002c03057812 */ /* 0x002fc600078efe0f */
[----:B------:R0:W-:Y:S01]  /*0790*/  STL [R1+0x7a8], R6 ;  /* 0x0007a80601007387 */ /* 0x0001e20000100800 */
[----:B--2---:R-:W-:-:S03]  /*07a0*/  LOP3.LUT R7, R3, 0x30, R15, 0xfe, !PT ;  /* 0x0000003003077812 */ /* 0x004fc600078efe0f */
[----:B------:R1:W-:Y:S04]  /*07b0*/  STL [R1+0x7ac], R5 ;  /* 0x0007ac0501007387 */ /* 0x0003e80000100800 */
[----:B------:R2:W-:Y:S01]  /*07c0*/  STL [R1+0x7b0], R7 ;  /* 0x0007b00701007387 */ /* 0x0005e20000100800 */
[C-C-:B0-----:R-:W-:Y:S02]  /*07d0*/  LOP3.LUT R6, R3.reuse, 0x34, R15.reuse, 0xfe, !PT ;  /* 0x0000003403067812 */ /* 0x141fe400078efe0f */
[----:B-1----:R-:W-:-:S03]  /*07e0*/  LOP3.LUT R5, R3, 0x38, R15, 0xfe, !PT ;  /* 0x0000003803057812 */ /* 0x002fc600078efe0f */
[----:B------:R0:W-:Y:S01]  /*07f0*/  STL [R1+0x7b4], R6 ;  /* 0x0007b40601007387 */ /* 0x0001e20000100800 */
[----:B------:R-:W-:Y:S02]  /*0800*/  LOP3.LUT R3, R3, 0x3c, R15, 0xfe, !PT ;  /* 0x0000003c03037812 */ /* 0x000fe400078efe0f */
[C---:B--2---:R-:W-:Y:S01]  /*0810*/  LOP3.LUT R7, R4.reuse, 0x1c0, RZ, 0xfc, !PT ;  /* 0x000001c004077812 */ /* 0x044fe200078efcff */
[----:B------:R1:W-:Y:S04]  /*0820*/  STL [R1+0x7b8], R5 ;  /* 0x0007b80501007387 */ /* 0x0003e80000100800 */
[----:B------:R2:W-:Y:S01]  /*0830*/  STL [R1+0x7bc], R3 ;  /* 0x0007bc0301007387 */ /* 0x0005e20000100800 */
[C---:B0-----:R-:W-:Y:S02]  /*0840*/  LOP3.LUT R6, R4.reuse, 0x40, RZ, 0xfc, !PT ;  /* 0x0000004004067812 */ /* 0x041fe400078efcff */
[----:B-1----:R-:W-:-:S03]  /*0850*/  LOP3.LUT R5, R4, 0x44, RZ, 0xfc, !PT ;  /* 0x0000004404057812 */ /* 0x002fc600078efcff */
[----:B------:R0:W-:Y:S01]  /*0860*/  STL [R1+0x800], R6 ;  /* 0x0008000601007387 */ /* 0x0001e20000100800 */
[----:B--2---:R-:W-:-:S03]  /*0870*/  LOP3.LUT R3, R4, 0x48, RZ, 0xfc, !PT ;  /* 0x0000004804037812 */ /* 0x004fc600078efcff */
        /* <DEDUP_REMOVED lines=188> */
[----:B0-----:R-:W-:-:S03]  /*1440*/  LOP3.LUT R6, R4, 0x1c4, RZ, 0xfc, !PT ;  /* 0x000001c404067812 */ /* 0x001fc600078efcff */
[----:B------:R-:W-:Y:S01]  /*1450*/  STL [R1+0x97c], R3 ;  /* 0x00097c0301007387 */ /* 0x000fe20000100800 */
        /* <DEDUP_REMOVED lines=16> */
[----:B------:R-:W-:Y:S01]  /*1560*/  STL [R1+0x9a8], R7 ;  /* 0x0009a80701007387 */ /* 0x000fe20000100800 */
[----:B0-----:R-:W-:-:S03]  /*1570*/  LOP3.LUT R6, R4, 0x1ec, RZ, 0xfc, !PT ;  /* 0x000001ec04067812 */ /* 0x001fc600078efcff */
[----:B------:R-:W-:Y:S01]  /*1580*/  STL [R1+0x9a4], R29 ;  /* 0x0009a41d01007387 */ /* 0x000fe20000100800 */
[----:B-1----:R-:W-:-:S03]  /*1590*/  LOP3.LUT R5, R4, 0x1f0, RZ, 0xfc, !PT ;  /* 0x000001f004057812 */ /* 0x002fc600078efcff */
[----:B------:R0:W-:Y:S04]  /*15a0*/  STL [R1+0x9b0], R6 ;  /* 0x0009b00601007387 */ /* 0x0001e80000100800 */
[----:B------:R1:W-:Y:S01]  /*15b0*/  STL [R1+0x9b4], R5 ;  /* 0x0009b40501007387 */ /* 0x0003e20000100800 */
[C---:B0-----:R-:W-:Y:S02]  /*15c0*/  LOP3.LUT R6, R4.reuse, 0x1f4, RZ, 0xfc, !PT ;  /* 0x000001f404067812 */ /* 0x041fe400078efcff */
[----:B-1----:R-:W-:-:S03]  /*15d0*/  LOP3.LUT R5, R4, 0x1f8, RZ, 0xfc, !PT ;  /* 0x000001f804057812 */ /* 0x002fc600078efcff */
[----:B------:R0:W-:Y:S01]  /*15e0*/  STL [R1+0x9b8], R6 ;  /* 0x0009b80601007387 */ /* 0x0001e20000100800 */
[----:B------:R-:W-:-:S03]  /*15f0*/  LOP3.LUT R4, R4, 0x1fc, RZ, 0xfc, !PT ;  /* 0x000001fc04047812 */ /* 0x000fc600078efcff */
[----:B------:R0:W-:Y:S04]  /*1600*/  STL [R1+0x9bc], R5 ;  /* 0x0009bc0501007387 */ /* 0x0001e80000100800 */
[----:B------:R0:W-:Y:S04]  /*1610*/  STL [R1+0x9ac], R4 ;  /* 0x0009ac0401007387 */ /* 0x0001e80000100800 */
[----:B------:R0:W-:Y:S01]  /*1620*/  STL [R1+0x780], R2 ;  /* 0x0007800201007387 */ /* 0x0001e20000100800 */
[----:B------:R-:W-:Y:S05]  /*1630*/  @P0 BRA `(.L_x_0) ;  /* 0x0000039000000947 */ /* 0x000fea0003800000 */
[C---:B0-----:R-:W-:Y:S01]  /*1640*/  IMAD.SHL.U32 R2, R12.reuse, 0x40, RZ ;  /* 0x000000400c027824 */ /* 0x041fe200078e00ff */
[----:B------:R-:W-:Y:S01]  /*1650*/  CS2R R24, SRZ ;  /* 0x0000000000187805 */ /* 0x000fe2000001ff00 */
[----:B------:R-:W-:Y:S01]  /*1660*/  IMAD.SHL.U32 R0, R12, 0x20, RZ ;  /* 0x000000200c007824 */ /* 0x000fe200078e00ff */
[----:B------:R-:W-:Y:S01]  /*1670*/  CS2R R26, SRZ ;  /* 0x00000000001a7805 */ /* 0x000fe2000001ff00 */
[----:B------:R-:W-:Y:S01]  /*1680*/  CS2R R20, SRZ ;  /* 0x0000000000147805 */ /* 0x000fe2000001ff00 */
[----:B------:R0:W-:Y:S01]  /*1690*/  STL [R1+0x77c], R2 ;  /* 0x00077c0201007387 */ /* 0x0001e20000100800 */
[----:B------:R-:W-:Y:S01]  /*16a0*/  CS2R R22, SRZ ;  /* 0x0000000000167805 */ /* 0x000fe2000001ff00 */
[----:B------:R-:W-:Y:S01]  /*16b0*/  CS2R R16, SRZ ;  /* 0x0000000000107805 */ /* 0x000fe2000001ff00 */
[----:B------:R-:W-:Y:S01]  /*16c0*/  CS2R R18, SRZ ;  /* 0x0000000000127805 */ /* 0x000fe2000001ff00 */
[----:B------:R0:W-:Y:S01]  /*16d0*/  STL [R1+0x7c0], R0 ;  /* 0x0007c00001007387 */ /* 0x0001e20000100800 */
[----:B------:R-:W-:Y:S01]  /*16e0*/  CS2R R12, SRZ ;  /* 0x00000000000c7805 */ /* 0x000fe2000001ff00 */
[----:B------:R-:W-:Y:S01]  /*16f0*/  CS2R R14, SRZ ;  /* 0x00000000000e7805 */ /* 0x000fe2000001ff00 */
[----:B------:R-:W-:Y:S01]  /*1700*/  CS2R R8, SRZ ;  /* 0x0000000000087805 */ /* 0x000fe2000001ff00 */
[----:B------:R0:W-:Y:S01]  /*1710*/  STL [R1], RZ ;  /* 0x000000ff01007387 */ /* 0x0001e20000100800 */
[----:B------:R-:W-:Y:S01]  /*1720*/  CS2R R10, SRZ ;  /* 0x00000000000a7805 */ /* 0x000fe2000001ff00 */
[----:B------:R-:W-:Y:S01]  /*1730*/  CS2R R4, SRZ ;  /* 0x0000000000047805 */ /* 0x000fe2000001ff00 */
[----:B------:R-:W-:Y:S01]  /*1740*/  CS2R R6, SRZ ;  /* 0x0000000000067805 */ /* 0x000fe2000001ff00 */
[----:B------:R0:W-:Y:S04]  /*1750*/  STL [R1+0x4], RZ ;  /* 0x000004ff01007387 */ /* 0x0001e80000100800 */
        /* <DEDUP_REMOVED lines=37> */
[----:B------:R0:W-:Y:S01]  /*19b0*/  STL [R1+0x9c], RZ ;  /* 0x00009cff01007387 */ /* 0x0001e20000100800 */
[----:B------:R-:W-:Y:S05]  /*19c0*/  BRA `(.L_x_1) ;  /* 0x0002101000007947 */ /* 0x000fea0003800000 */
.L_x_0:
[----:B0-----:R-:W2:Y:S04]  /*19d0*/  LDL R2, [R1+0x998] ;  /* 0x0009980001027983 */ /* 0x001ea80000100800 */
[----:B------:R-:W3:Y:S04]  /*19e0*/  LDL R13, [R1+0x9b8] ;  /* 0x0009b800010d7983 */ /* 0x000ee80000100800 */
[----:B------:R-:W4:Y:S04]  /*19f0*/  LDL R12, [R1+0x990] ;  /* 0x00099000010c7983 */ /* 0x000f280000100800 */
        /* <DEDUP_REMOVED lines=13> */
[----:B------:R-:W4:Y:S01]  /*1ad0*/  LDL R16, [R1+0x994] ;  /* 0x0009940001107983 */ /* 0x000f220000100800 */
[----:B------:R-:W-:Y:S01]  /*1ae0*/  IMAD.MOV.U32 R22, RZ, RZ, R29 ;  /* 0x000000ffff167224 */ /* 0x000fe200078e001d */
[----:B------:R-:W-:-:S02]  /*1af0*/  IABS R29, c[0x0][0x17c] ;  /* 0x00005f00001d7a13 */ /* 0x000fc40000000000 */
[----:B------:R-:W4:Y:S01]  /*1b00*/  LDL R14, [R1+0x978] ;  /* 0x00097800010e7983 */ /* 0x000f220000100800 */
[----:B--2---:R-:W-:Y:S01]  /*1b10*/  IMAD.MOV.U32 R23, RZ, RZ, R2 ;  /* 0x000000ffff177224 */ /* 0x004fe200078e0002 */
[----:B------:R-:W-:Y:S01]  /*1b20*/  IABS R2, c[0x0][0x178] ;  /* 0x00005e0000027a13 */ /* 0x000fe20000000000 */
[----:B---3--:R-:W-:Y:S02]  /*1b30*/  IMAD.MOV.U32 R26, RZ, RZ, R13 ;  /* 0x000000ffff1a7224 */ /* 0x008fe400078e000d */
[----:B------:R-:W-:Y:S02]  /*1b40*/  IMAD.MOV.U32 R13, RZ, RZ, R3 ;  /* 0x000000ffff0d7224 */ /* 0x000fe400078e0003 */
[----:B------:R-:W0:Y:S01]  /*1b50*/  I2F.RP R3, R29 ;  /* 0x0000001d00037306 */ /* 0x000e220000209400 */
[----:B------:R-:W-:-:S07]  /*1b60*/  IMAD.MOV.U32 R24, RZ, RZ, R2 ;  /* 0x000000ffff187224 */ /* 0x000fce00078e0002 */
[----:B------:R-:W1:Y:S08]  /*1b70*/  I2F.RP R2, R24 ;  /* 0x0000001800027306 */ /* 0x000e700000209400 */
[----:B0-----:R-:W0:Y:S08]  /*1b80*/  MUFU.RCP R3, R3 ;  /* 0x0000000300037308 */ /* 0x001e300000001000 */
[----:B-1----:R-:W1:Y:S01]  /*1b90*/  MUFU.RCP R2, R2 ;  /* 0x0000000200027308 */ /* 0x002e620000001000 */
[----:B0-----:R-:W-:Y:S01]  /*1ba0*/  IADD3 R3, R3, 0xffffffe, RZ ;  /* 0x0ffffffe03037810 */ /* 0x001fe20007ffe0ff */
[----:B----4-:R-:W-:-:S06]  /*1bb0*/  IMAD.MOV.U32 R17, RZ, RZ, R12 ;  /* 0x000000ffff117224 */ /* 0x010fcc00078e000c */
[----:B------:R-:W0:Y:S01]  /*1bc0*/  F2I.FTZ.U32.TRUNC.NTZ R3, R3 ;  /* 0x0000000300037305 */ /* 0x000e22000021f000 */
[----:B-1----:R-:W-:Y:S01]  /*1bd0*/  IADD3 R2, R2, 0xffffffe, RZ ;  /* 0x0ffffffe02027810 */ /* 0x002fe20007ffe0ff */
[----:B------:R-:W-:-:S06]  /*1be0*/  IMAD.MOV.U32 R12, RZ, RZ, R5 ;  /* 0x000000ffff0c7224 */ /* 0x000fcc00078e0005 */
[----:B------:R1:W2:Y:S01]  /*1bf0*/  F2I.FTZ.U32.TRUNC.NTZ R5, R2 ;  /* 0x0000000200057305 */ /* 0x0002a2000021f000 */
[----:B------:R-:W-:Y:S02]  /*1c00*/  IMAD.MOV.U32 R20, RZ, RZ, R4 ;  /* 0x000000ffff147224 */ /* 0x000fe400078e0004 */
[----:B------:R-:W-:Y:S02]  /*1c10*/  IMAD.MOV.U32 R21, RZ, RZ, R7 ;  /* 0x000000ffff157224 */ /* 0x000fe400078e0007 */
[----:B0-----:R-:W-:Y:S02]  /*1c20*/  IMAD.MOV R4, RZ, RZ, -R3 ;  /* 0x000000ffff047224 */ /* 0x001fe400078e0a03 */
[----:B-1----:R-:W-:Y:S02]  /*1c30*/  IMAD.MOV.U32 R2, RZ, RZ, RZ ;  /* 0x000000ffff027224 */ /* 0x002fe400078e00ff */
[----:B------:R-:W-:Y:S02]  /*1c40*/  IMAD R4, R4, R29, RZ ;  /* 0x0000001d04047224 */ /* 0x000fe400078e02ff */
[----:B--2---:R-:W-:-:S02]  /*1c50*/  IMAD.MOV R7, RZ, RZ, -R5 ;  /* 0x000000ffff077224 */ /* 0x004fc400078e0a05 */
[----:B------:R-:W-:Y:S01]  /*1c60*/  IMAD.HI.U32 R3, R3, R4, R2 ;  /* 0x0000000403037227 */ /* 0x000fe200078e0002 */
[----:B------:R-:W-:-:S03]  /*1c70*/  IABS R2, R25 ;  /* 0x0000001900027213 */ /* 0x000fc60000000000 */
[----:B------:R-:W-:Y:S02]  /*1c80*/  IMAD R7, R7, R24, RZ ;  /* 0x0000001807077224 */ /* 0x000fe400078e02ff */
[----:B------:R-:W-:Y:S01]  /*1c90*/  IMAD.MOV.U32 R4, RZ, RZ, RZ ;  /* 0x000000ffff047224 */ /* 0x000fe200078e00ff */
[----:B------:R-:W-:-:S03]  /*1ca0*/  IABS R6, R6 ;  /* 0x0000000600067213 */ /* 0x000fc60000000000 */
[----:B------:R-:W-:-:S04]  /*1cb0*/  IMAD.HI.U32 R7, R5, R7, R4 ;  /* 0x0000000705077227 */ /* 0x000fc800078e0004 */
[----:B------:R-:W-:Y:S01]  /*1cc0*/  IMAD.MOV.U32 R4, RZ, RZ, R2 ;  /* 0x000000ffff047224 */ /* 0x000fe200078e0002 */
[----:B------:R-:W-:Y:S01]  /*1cd0*/  IABS R2, R27 ;  /* 0x0000001b00027213 */ /* 0x000fe20000000000 */
[----:B------:R-:W-:-:S04]  /*1ce0*/  IMAD.HI.U32 R5, R3, R6, RZ ;  /* 0x0000000603057227 */ /* 0x000fc800078e00ff */
[----:B------:R-:W-:-:S04]  /*1cf0*/  IMAD.HI.U32 R7, R7, R4, RZ ;  /* 0x0000000407077227 */ /* 0x000fc800078e00ff */
[----:B------:R-:W-:Y:S01]  /*1d00*/  IMAD.MOV.U32 R27, RZ, RZ, R8 ;  /* 0x000000ffff1b7224 */ /* 0x000fe200078e0008 */
[----:B------:R-:W-:Y:S01]  /*1d10*/  SHF.R.S32.HI R8, RZ, 0x1f, R0 ;  /* 0x0000001fff087819 */ /* 0x000fe20000011400 */
[----:B------:R-:W-:Y:S02]  /*1d20*/  IMAD.MOV R7, RZ, RZ, -R7 ;  /* 0x000000ffff077224 */ /* 0x000fe400078e0a07 */
[----:B------:R-:W-:Y:S01]  /*1d30*/  IMAD.MOV R5, RZ, RZ, -R5 ;  /* 0x000000ffff057224 */ /* 0x000fe200078e0a05 */
[----:B------:R-:W-:Y:S01]  /*1d40*/  LEA.HI R8, R8, R0, RZ, 0x6 ;  /* 0x0000000008087211 */ /* 0x000fe200078f30ff */
[----:B------:R-:W-:Y:S02]  /*1d50*/  IMAD R4, R24, R7, R4 ;  /* 0x0000000718047224 */ /* 0x000fe400078e0204 */
[----:B------:R-:W-:Y:S01]  /*1d60*/  IMAD R0, R29, R5, R6 ;  /* 0x000000051d007224 */ /* 0x000fe200078e0206 */
[----:B------:R-:W-:Y:S01]  /*1d70*/  IABS R10, R10 ;  /* 0x0000000a000a7213 */ /* 0x000fe20000000000 */
[----:B------:R-:W-:Y:S01]  /*1d80*/  IMAD.HI.U32 R5, R3, R2, RZ ;  /* 0x0000000203057227 */ /* 0x000fe200078e00ff */
[----:B------:R0:W-:Y:S01]  /*1d90*/  STL [R1+0x23c], R8 ;  /* 0x00023c0801007387 */ /* 0x0001e20000100800 */
[----:B------:R-:W-:-:S02]  /*1da0*/  IABS R6, R20 ;  /* 0x0000001400067213 */ /* 0x000fc40000000000 */
[----:B------:R-:W-:Y:S01]  /*1db0*/  IMAD.MOV.U32 R20, RZ, RZ, R22 ;  /* 0x000000ffff147224 */ /* 0x000fe200078e0016 */
[----:B------:R1:W-:Y:S01]  /*1dc0*/  STL [R1+0x210], R4 ;  /* 0x0002100401007387 */ /* 0x0003e20000100800 */
[----:B------:R-:W-:Y:S02]  /*1dd0*/  IMAD.MOV R5, RZ, RZ, -R5 ;  /* 0x000000ffff057224 */ /* 0x000fe400078e0a05 */
[----:B------:R-:W-:Y:S01]  /*1de0*/  IMAD.MOV.U32 R22, RZ, RZ, R12 ;  /* 0x000000ffff167224 */ /* 0x000fe200078e000c */
[----:B0-----:R-:W-:Y:S01]  /*1df0*/  IABS R8, R26 ;  /* 0x0000001a00087213 */ /* 0x001fe20000000000 */
[----:B------:R-:W-:Y:S01]  /*1e00*/  IMAD.MOV.U32 R12, RZ, RZ, R11 ;  /* 0x000000ffff0c7224 */ /* 0x000fe200078e000b */
[----:B-1----:R-:W-:Y:S01]  /*1e10*/  IABS R4, R21 ;  /* 0x0000001500047213 */ /* 0x002fe20000000000 */
[----:B------:R-:W-:Y:S02]  /*1e20*/  IMAD.MOV.U32 R21, RZ, RZ, R18 ;  /* 0x000000ffff157224 */ /* 0x000fe400078e0012 */
[----:B------:R-:W-:-:S02]  /*1e30*/  IMAD.MOV.U32 R18, RZ, RZ, R9 ;  /* 0x000000ffff127224 */ /* 0x000fc400078e0009 */
[----:B------:R-:W-:-:S04]  /*1e40*/  IMAD.HI.U32 R11, R3, R10, RZ ;  /* 0x0000000a030b7227 */ /* 0x000fc800078e00ff */
[----:B------:R-:W-:-:S04]  /*1e50*/  IMAD.HI.U32 R9, R3, R8, RZ ;  /* 0x0000000803097227 */ /* 0x000fc800078e00ff */
[----:B------:R-:W-:Y:S02]  /*1e60*/  IMAD R2, R29, R5, R2 ;  /* 0x000000051d027224 */ /* 0x000fe400078e0202 */
[----:B------:R-:W-:-:S04]  /*1e70*/  IMAD.HI.U32 R7, R3, R6, RZ ;  /* 0x0000000603077227 */ /* 0x000fc800078e00ff */
[----:B------:R-:W-:Y:S01]  /*1e80*/  IMAD.HI.U32 R5, R3, R4, RZ ;  /* 0x0000000403057227 */ /* 0x000fe200078e00ff */
[----:B------:R0:W-:Y:S03]  /*1e90*/  STL [R1+0x78], R2 ;  /* 0x0000780201007387 */ /* 0x0001e60000100800 */
[----:B------:R-:W-:Y:S02]  /*1ea0*/  IMAD.MOV R11, RZ, RZ, -R11 ;  /* 0x000000ffff0b7224 */ /* 0x000fe400078e0a0b */
[----:B------:R-:W-:Y:S02]  /*1eb0*/  IMAD.MOV R9, RZ, RZ, -R9 ;  /* 0x000000ffff097224 */ /* 0x000fe400078e0a09 */
[----:B------:R-:W-:Y:S02]  /*1ec0*/  IMAD.MOV R7, RZ, RZ, -R7 ;  /* 0x000000ffff077224 */ /* 0x000fe400078e0a07 */
[----:B------:R-:W-:Y:S01]  /*1ed0*/  IMAD.MOV R5, RZ, RZ, -R5 ;  /* 0x000000ffff057224 */ /* 0x000fe200078e0a05 */
[----:B0-----:R-:W-:Y:S01]  /*1ee0*/  IABS R2, R27 ;  /* 0x0000001b00027213 */ /* 0x001fe20000000000 */
[----:B------:R-:W-:-:S02]  /*1ef0*/  IMAD R10, R29, R11, R10 ;  /* 0x0000000b1d0a7224 */ /* 0x000fc400078e020a */
[C---:B------:R-:W-:Y:S02]  /*1f00*/  IMAD R8, R29.reuse, R9, R8 ;  /* 0x000000091d087224 */ /* 0x040fe400078e0208 */
[C---:B------:R-:W-:Y:S02]  /*1f10*/  IMAD R7, R29.reuse, R7, R6 ;  /* 0x000000071d077224 */ /* 0x040fe400078e0206 */
[----:B------:R-:W-:Y:S01]  /*1f20*/  IMAD R4, R29, R5, R4 ;  /* 0x000000051d047224 */ /* 0x000fe200078e0204 */
[----:B------:R0:W-:Y:S01]  /*1f30*/  STL [R1+0x74], R10 ;  /* 0x0000740a01007387 */ /* 0x0001e20000100800 */
[----:B------:R-:W-:Y:S01]  /*1f40*/  IMAD.HI.U32 R6, R3, R2, RZ ;  /* 0x0000000203067227 */ /* 0x000fe200078e00ff */
[----:B------:R-:W-:Y:S02]  /*1f50*/  IABS R5, R22 ;  /* 0x0000001600057213 */ /* 0x000fe40000000000 */
[----:B------:R1:W-:Y:S01]  /*1f60*/  STL [R1+0x70], R8 ;  /* 0x0000700801007387 */ /* 0x0003e20000100800 */
[----:B------:R-:W-:-:S03]  /*1f70*/  IMAD.MOV R6, RZ, RZ, -R6 ;  /* 0x000000ffff067224 */ /* 0x000fc600078e0a06 */
[----:B------:R-:W-:Y:S01]  /*1f80*/  STL [R1+0x6c], R7 ;  /* 0x00006c0701007387 */ /* 0x000fe20000100800 */
[----:B0-----:R-:W-:-:S03]  /*1f90*/  IABS R10, R20 ;  /* 0x00000014000a7213 */ /* 0x001fc60000000000 */
[----:B------:R0:W-:Y:S01]  /*1fa0*/  STL [R1+0x68], R4 ;  /* 0x0000680401007387 */ /* 0x0001e20000100800 */
[----:B-1----:R-:W-:Y:S01]  /*1fb0*/  IABS R8, R21 ;  /* 0x0000001500087213 */ /* 0x002fe20000000000 */
[----:B------:R-:W-:-:S04]  /*1fc0*/  IMAD.HI.U32 R11, R3, R10, RZ ;  /* 0x0000000a030b7227 */ /* 0x000fc800078e00ff */
[----:B------:R-:W-:Y:S01]  /*1fd0*/  IMAD.HI.U32 R9, R3, R8, RZ ;  /* 0x0000000803097227 */ /* 0x000fe200078e00ff */
[----:B0-----:R-:W-:-:S03]  /*1fe0*/  IABS R4, R23 ;  /* 0x0000001700047213 */ /* 0x001fc60000000000 */
[----:B------:R-:W-:Y:S02]  /*1ff0*/  IMAD R2, R29, R6, R2 ;  /* 0x000000061d027224 */ /* 0x000fe400078e0202 */
[----:B------:R-:W-:-:S04]  /*2000*/  IMAD.HI.U32 R7, R3, R5, RZ ;  /* 0x0000000503077227 */ /* 0x000fc800078e00ff */
[----:B------:R-:W-:-:S04]  /*2010*/  IMAD.HI.U32 R6, R3, R4, RZ ;  /* 0x0000000403067227 */ /* 0x000fc800078e00ff */
[----:B------:R-:W-:Y:S02]  /*2020*/  IMAD.MOV R11, RZ, RZ, -R11 ;  /* 0x000000ffff0b7224 */ /* 0x000fe400078e0a0b */
[----:B------:R-:W-:Y:S02]  /*2030*/  IMAD.MOV R9, RZ, RZ, -R9 ;  /* 0x000000ffff097224 */ /* 0x000fe400078e0a09 */
[----:B------:R-:W-:Y:S02]  /*2040*/  IMAD.MOV R7, RZ, RZ, -R7 ;  /* 0x000000ffff077224 */ /* 0x000fe400078e0a07 */
[----:B------:R-:W-:Y:S02]  /*2050*/  IMAD.MOV R6, RZ, RZ, -R6 ;  /* 0x000000ffff067224 */ /* 0x000fe400078e0a06 */
[C---:B------:R-:W-:Y:S02]  /*2060*/  IMAD R10, R29.reuse, R11, R10 ;  /* 0x0000000b1d0a7224 */ /* 0x040fe400078e020a */
[----:B------:R-:W-:-:S02]  /*2070*/  IMAD R8, R29, R9, R8 ;  /* 0x000000091d087224 */ /* 0x000fc400078e0208 */
[C---:B------:R-:W-:Y:S01]  /*2080*/  IMAD R7, R29.reuse, R7, R5 ;  /* 0x000000071d077224 */ /* 0x040fe200078e0205 */
[----:B------:R-:W-:Y:S01]  /*2090*/  STL [R1+0x64], R2 ;  /* 0x0000640201007387 */ /* 0x000fe20000100800 */
[----:B------:R-:W-:-:S03]  /*20a0*/  IMAD R4, R29, R6, R4 ;  /* 0x000000061d047224 */ /* 0x000fc600078e0204 */
[----:B------:R-:W-:Y:S04]  /*20b0*/  STL [R1+0x60], R10 ;  /* 0x0000600a01007387 */ /* 0x000fe80000100800 */
[----:B------:R0:W-:Y:S04]  /*20c0*/  STL [R1+0x5c], R8 ;  /* 0x00005c0801007387 */ /* 0x0001e80000100800 */
[----:B------:R1:W-:Y:S04]  /*20d0*/  STL [R1+0x58], R7 ;  /* 0x0000580701007387 */ /* 0x0003e80000100800 */
[----:B------:R2:W-:Y:S01]  /*20e0*/  STL [R1+0x54], R4 ;  /* 0x0000540401007387 */ /* 0x0005e20000100800 */
[----:B0-----:R-:W-:-:S03]  /*20f0*/  IABS R8, R19 ;  /* 0x0000001300087213 */ /* 0x001fc60000000000 */
[----:B------:R-:W3:Y:S01]  /*2100*/  LDL R19, [R1+0x974] ;  /* 0x0009740001137983 */ /* 0x000ee20000100800 */
[----:B------:R-:W-:-:S03]  /*2110*/  IABS R6, R15 ;  /* 0x0000000f00067213 */ /* 0x000fc60000000000 */
[----:B------:R-:W4:Y:S01]  /*2120*/  LDL R15, [R1+0x970] ;  /* 0x00097000010f7983 */ /* 0x000f220000100800 */
[----:B------:R-:W-:Y:S02]  /*2130*/  IABS R2, R16 ;  /* 0x0000001000027213 */ /* 0x000fe40000000000 */
[----:B------:R-:W-:Y:S01]  /*2140*/  IABS R10, R17 ;  /* 0x00000011000a7213 */ /* 0x000fe20000000000 */
[----:B------:R-:W-:-:S04]  /*2150*/  IMAD.HI.U32 R9, R3, R8, RZ ;  /* 0x0000000803097227 */ /* 0x000fc800078e00ff */
[----:B------:R-:W-:-:S04]  /*2160*/  IMAD.HI.U32 R5, R3, R2, RZ ;  /* 0x0000000203057227 */ /* 0x000fc800078e00ff */
[----:B------:R-:W-:-:S04]  /*2170*/  IMAD.HI.U32 R11, R3, R10, RZ ;  /* 0x0000000a030b7227 */ /* 0x000fc800078e00ff */
[----:B-1----:R-:W-:-:S04]  /*2180*/  IMAD.HI.U32 R7, R3, R6, RZ ;  /* 0x0000000603077227 */ /* 0x002fc800078e00ff */
[----:B------:R-:W-:Y:S02]  /*2190*/  IMAD.MOV R5, RZ, RZ, -R5 ;  /* 0x000000ffff057224 */ /* 0x000fe400078e0a05 */
[----:B------:R-:W-:Y:S02]  /*21a0*/  IMAD.MOV R11, RZ, RZ, -R11 ;  /* 0x000000ffff0b7224 */ /* 0x000fe400078e0a0b */
[----:B------:R-:W-:Y:S02]  /*21b0*/  IMAD.MOV R9, RZ, RZ, -R9 ;  /* 0x000000ffff097224 */ /* 0x000fe400078e0a09 */
[----:B------:R-:W-:Y:S02]  /*21c0*/  IMAD.MOV R7, RZ, RZ, -R7 ;  /* 0x000000ffff077224 */ /* 0x000fe400078e0a07 */
[C---:B------:R-:W-:Y:S02]  /*21d0*/  IMAD R2, R29.reuse, R5, R2 ;  /* 0x000000051d027224 */ /* 0x040fe400078e0202 */
[C---:B------:R-:W-:Y:S01]  /*21e0*/  IMAD R10, R29.reuse, R11, R10 ;  /* 0x0000000b1d0a7224 */ /* 0x040fe200078e020a */
[----:B--2---:R-:W-:Y:S01]  /*21f0*/  IABS R4, R18 ;  /* 0x0000001200047213 */ /* 0x004fe20000000000 */
[C---:B------:R-:W-:Y:S01]  /*2200*/  IMAD R8, R29.reuse, R9, R8 ;  /* 0x000000091d087224 */ /* 0x040fe200078e0208 */
[----:B------:R-:W2:Y:S01]  /*2210*/  LDL R18, [R1+0x96c] ;  /* 0x00096c0001127983 */ /* 0x000ea20000100800 */
[----:B------:R-:W-:-:S03]  /*2220*/  IMAD R7, R29, R7, R6 ;  /* 0x000000071d077224 */ /* 0x000fc600078e0206 */
[----:B------:R0:W-:Y:S04]  /*2230*/  STL [R1+0x50], R2 ;  /* 0x0000500201007387 */ /* 0x0001e80000100800 */
[----:B------:R1:W-:Y:S04]  /*2240*/  STL [R1+0x4c], R10 ;  /* 0x00004c0a01007387 */ /* 0x0003e80000100800 */
[----:B------:R1:W-:Y:S01]  /*2250*/  STL [R1+0x48], R8 ;  /* 0x0000480801007387 */ /* 0x0003e20000100800 */
[----:B0-----:R-:W-:-:S03]  /*2260*/  IABS R2, R12 ;  /* 0x0000000c00027213 */ /* 0x001fc60000000000 */
[----:B------:R-:W-:Y:S04]  /*2270*/  STL [R1+0x44], R7 ;  /* 0x0000440701007387 */ /* 0x000fe80000100800 */
[----:B------:R-:W2:Y:S01]  /*2280*/  LDL R12, [R1+0x968] ;  /* 0x00096800010c7983 */ /* 0x000ea20000100800 */
[----:B------:R-:W-:-:S04]  /*2290*/  IMAD.HI.U32 R5, R3, R4, RZ ;  /* 0x0000000403057227 */ /* 0x000fc800078e00ff */
[----:B------:R-:W-:-:S04]  /*22a0*/  IMAD.MOV R5, RZ, RZ, -R5 ;  /* 0x000000ffff057224 */ /* 0x000fc800078e0a05 */
[----:B------:R-:W-:Y:S01]  /*22b0*/  IMAD R4, R29, R5, R4 ;  /* 0x000000051d047224 */ /* 0x000fe200078e0204 */
[----:B-1----:R-:W-:-:S04]  /*22c0*/  IABS R10, R13 ;  /* 0x0000000d000a7213 */ /* 0x002fc80000000000 */
[----:B------:R4:W-:Y:S04]  /*22d0*/  STL [R1+0x40], R4 ;  /* 0x0000400401007387 */ /* 0x0009e80000100800 */
[----:B------:R-:W2:Y:S01]  /*22e0*/  LDL R13, [R1+0x964] ;  /* 0x00096400010d7983 */ /* 0x000ea20000100800 */
[----:B------:R-:W-:-:S03]  /*22f0*/  IABS R8, R14 ;  /* 0x0000000e00087213 */ /* 0x000fc60000000000 */
[----:B------:R-:W2:Y:S01]  /*2300*/  LDL R14, [R1+0x960] ;  /* 0x00096000010e7983 */ /* 0x000ea20000100800 */
[----:B------:R-:W-:-:S04]  /*2310*/  IMAD.HI.U32 R6, R3, R2, RZ ;  /* 0x0000000203067227 */ /* 0x000fc800078e00ff */
[----:B------:R-:W-:-:S04]  /*2320*/  IMAD.HI.U32 R11, R3, R10, RZ ;  /* 0x0000000a030b7227 */ /* 0x000fc800078e00ff */
[----:B------:R-:W-:-:S04]  /*2330*/  IMAD.HI.U32 R9, R3, R8, RZ ;  /* 0x0000000803097227 */ /* 0x000fc800078e00ff */
[----:B------:R-:W-:Y:S02]  /*2340*/  IMAD.MOV R6, RZ, RZ, -R6 ;  /* 0x000000ffff067224 */ /* 0x000fe400078e0a06 */
[----:B------:R-:W-:Y:S02]  /*2350*/  IMAD.MOV R11, RZ, RZ, -R11 ;  /* 0x000000ffff0b7224 */ /* 0x000fe400078e0a0b */
[----:B------:R-:W-:Y:S02]  /*2360*/  IMAD.MOV R9, RZ, RZ, -R9 ;  /* 0x000000ffff097224 */ /* 0x000fe400078e0a09 */
[C---:B------:R-:W-:Y:S02]  /*2370*/  IMAD R2, R29.reuse, R6, R2 ;  /* 0x000000061d027224 */ /* 0x040fe400078e0202 */
[C---:B------:R-:W-:Y:S02]  /*2380*/  IMAD R10, R29.reuse, R11, R10 ;  /* 0x0000000b1d0a7224 */ /* 0x040fe400078e020a */
[----:B------:R-:W-:Y:S01]  /*2390*/  IMAD R8, R29, R9, R8 ;  /* 0x000000091d087224 */ /* 0x000fe200078e0208 */
[----:B---3--:R-:W-:-:S02]  /*23a0*/  IABS R5, R19 ;  /* 0x0000001300057213 */ /* 0x008fc40000000000 */
[----:B------:R-:W3:Y:S01]  /*23b0*/  LDL R19, [R1+0x95c] ;  /* 0x00095c0001137983 */ /* 0x000ee20000100800 */
[----:B----4-:R-:W-:-:S03]  /*23c0*/  IABS R4, R15 ;  /* 0x0000000f00047213 */ /* 0x010fc60000000000 */
[----:B------:R-:W4:Y:S01]  /*23d0*/  LDL R15, [R1+0x958] ;  /* 0x00095800010f7983 */ /* 0x000f220000100800 */
[----:B------:R-:W-:-:S04]  /*23e0*/  IMAD.HI.U32 R7, R3, R5, RZ ;  /* 0x0000000503077227 */ /* 0x000fc800078e00ff */
[----:B------:R-:W-:Y:S02]  /*23f0*/  IMAD.MOV R7, RZ, RZ, -R7 ;  /* 0x000000ffff077224 */ /* 0x000fe400078e0a07 */
[----:B------:R-:W-:Y:S01]  /*2400*/  IMAD.HI.U32 R6, R3, R4, RZ ;  /* 0x0000000403067227 */ /* 0x000fe200078e00ff */
[----:B------:R2:W-:Y:S03]  /*2410*/  STL [R1+0x17c], R2 ;  /* 0x00017c0201007387 */ /* 0x0005e60000100800 */
[C---:B------:R-:W-:Y:S02]  /*2420*/  IMAD R7, R29.reuse, R7, R5 ;  /* 0x000000071d077224 */ /* 0x040fe400078e0205 */
[----:B------:R-:W-:Y:S01]  /*2430*/  IMAD.MOV R6, RZ, RZ, -R6 ;  /* 0x000000ffff067224 */ /* 0x000fe200078e0a06 */
[----:B------:R0:W-:Y:S03]  /*2440*/  STL [R1+0x158], R10 ;  /* 0x0001580a01007387 */ /* 0x0001e60000100800 */
[----:B------:R-:W-:Y:S01]  /*2450*/  IMAD R4, R29, R6, R4 ;  /* 0x000000061d047224 */ /* 0x000fe200078e0204 */
[----:B------:R1:W-:Y:S04]  /*2460*/  STL [R1+0x15c], R8 ;  /* 0x00015c0801007387 */ /* 0x0003e80000100800 */
[----:B------:R0:W-:Y:S01]  /*2470*/  STL [R1+0x160], R7 ;  /* 0x0001600701007387 */ /* 0x0001e20000100800 */
[----:B--2---:R-:W-:-:S03]  /*2480*/  IABS R2, R18 ;  /* 0x0000001200027213 */ /* 0x004fc60000000000 */
[----:B------:R-:W2:Y:S04]  /*2490*/  LDL R18, [R1+0x954] ;  /* 0x0009540001127983 */ /* 0x000ea80000100800 */
[----:B------:R3:W-:Y:S01]  /*24a0*/  STL [R1+0x174], R4 ;  /* 0x0001740401007387 */ /* 0x0007e20000100800 */
[----:B0-----:R-:W-:-:S03]  /*24b0*/  IABS R10, R12 ;  /* 0x0000000c000a7213 */ /* 0x001fc60000000000 */
[----:B------:R-:W2:Y:S01]  /*24c0*/  LDL R12, [R1+0x950] ;  /* 0x00095000010c7983 */ /* 0x000ea20000100800 */
[----:B------:R-:W-:-:S04]  /*24d0*/  IMAD.HI.U32 R5, R3, R2, RZ ;  /* 0x0000000203057227 */ /* 0x000fc800078e00ff */
[----:B------:R-:W-:Y:S01]  /*24e0*/  IMAD.HI.U32 R11, R3, R10, RZ ;  /* 0x0000000a030b7227 */ /* 0x000fe200078e00ff */
[----:B-1----:R-:W-:Y:S02]  /*24f0*/  IABS R8, R13 ;  /* 0x0000000d00087213 */ /* 0x002fe40000000000 */
[----:B------:R-:W2:Y:S01]  /*2500*/  LDL R13, [R1+0x94c] ;  /* 0x00094c00010d7983 */ /* 0x000ea20000100800 */
[----:B------:R-:W-:-:S03]  /*2510*/  IABS R6, R14 ;  /* 0x0000000e00067213 */ /* 0x000fc60000000000 */
[----:B------:R-:W2:Y:S01]  /*2520*/  LDL R14, [R1+0x948] ;  /* 0x00094800010e7983 */ /* 0x000ea20000100800 */
        /* <DEDUP_REMOVED lines=8> */
[C---:B------:R-:W-:Y:S02]  /*25b0*/  IMAD R8, R29.reuse, R9, R8 ;  /* 0x000000091d087224 */ /* 0x040fe400078e0208 */
[----:B------:R-:W-:Y:S01]  /*25c0*/  IMAD R7, R29, R7, R6 ;  /* 0x000000071d077224 */ /* 0x000fe200078e0206 */
[----:B---3--:R-:W-:Y:S02]  /*25d0*/  IABS R4, R19 ;  /* 0x0000001300047213 */ /* 0x008fe40000000000 */
[----:B------:R-:W3:Y:S04]  /*25e0*/  LDL R19, [R1+0x944] ;  /* 0x0009440001137983 */ /* 0x000ee80000100800 */
[----:B------:R4:W-:Y:S04]  /*25f0*/  STL [R1+0x164], R2 ;  /* 0x0001640201007387 */ /* 0x0009e80000100800 */
[----:B------:R2:W-:Y:S04]  /*2600*/  STL [R1+0x13c], R10 ;  /* 0x00013c0a01007387 */ /* 0x0005e80000100800 */
[----:B------:R0:W-:Y:S01]  /*2610*/  STL [R1+0x144], R8 ;  /* 0x0001440801007387 */ /* 0x0001e20000100800 */
[----:B----4-:R-:W-:-:S03]  /*2620*/  IABS R2, R15 ;  /* 0x0000000f00027213 */ /* 0x010fc60000000000 */
[----:B------:R-:W-:Y:S04]  /*2630*/  STL [R1+0x148], R7 ;  /* 0x0001480701007387 */ /* 0x000fe80000100800 */
[----:B------:R-:W4:Y:S01]  /*2640*/  LDL R15, [R1+0x940] ;  /* 0x00094000010f7983 */ /* 0x000f220000100800 */
[----:B------:R-:W-:-:S04]  /*2650*/  IMAD.HI.U32 R5, R3, R4, RZ ;  /* 0x0000000403057227 */ /* 0x000fc800078e00ff */
[----:B------:R-:W-:-:S04]  /*2660*/  IMAD.MOV R5, RZ, RZ, -R5 ;  /* 0x000000ffff057224 */ /* 0x000fc800078e0a05 */
[----:B------:R-:W-:-:S05]  /*2670*/  IMAD R4, R29, R5, R4 ;  /* 0x000000051d047224 */ /* 0x000fca00078e0204 */
[----:B------:R1:W-:Y:S01]  /*2680*/  STL [R1+0x154], R4 ;  /* 0x0001540401007387 */ /* 0x0003e20000100800 */
[----:B--2---:R-:W-:-:S03]  /*2690*/  IABS R10, R18 ;  /* 0x00000012000a7213 */ /* 0x004fc60000000000 */
[----:B------:R-:W2:Y:S01]  /*26a0*/  LDL R18, [R1+0x93c] ;  /* 0x00093c0001127983 */ /* 0x000ea20000100800 */
[----:B0-----:R-:W-:-:S03]  /*26b0*/  IABS R8, R12 ;  /* 0x0000000c00087213 */ /* 0x001fc60000000000 */
[----:B------:R-:W2:Y:S01]  /*26c0*/  LDL R12, [R1+0x938] ;  /* 0x00093800010c7983 */ /* 0x000ea20000100800 */
[----:B------:R-:W-:-:S04]  /*26d0*/  IMAD.HI.U32 R6, R3, R2, RZ ;  /* 0x0000000203067227 */ /* 0x000fc800078e00ff */
[----:B------:R-:W-:-:S04]  /*26e0*/  IMAD.HI.U32 R11, R3, R10, RZ ;  /* 0x0000000a030b7227 */ /* 0x000fc800078e00ff */
[C---:B------:R-:W-:Y:S01]  /*26f0*/  IMAD.HI.U32 R9, R3.reuse, R8, RZ ;  /* 0x0000000803097227 */ /* 0x040fe200078e00ff */
[----:B------:R-:W-:Y:S02]  /*2700*/  IABS R5, R13 ;  /* 0x0000000d00057213 */ /* 0x000fe40000000000 */
[----:B------:R-:W2:Y:S01]  /*2710*/  LDL R13, [R1+0x934] ;  /* 0x00093400010d7983 */ /* 0x000ea20000100800 */
[----:B------:R-:W-:Y:S01]  /*2720*/  IMAD.MOV R6, RZ, RZ, -R6 ;  /* 0x000000ffff067224 */ /* 0x000fe200078e0a06 */
[----:B-1----:R-:W-:Y:S01]  /*2730*/  IABS R4, R14 ;  /* 0x0000000e00047213 */ /* 0x002fe20000000000 */
[----:B------:R-:W-:Y:S01]  /*2740*/  IMAD.HI.U32 R7, R3, R5, RZ ;  /* 0x0000000503077227 */ /* 0x000fe200078e00ff */
[----:B------:R-:W2:Y:S03]  /*2750*/  LDL R14, [R1+0x930] ;  /* 0x00093000010e7983 */ /* 0x000ea60000100800 */
[----:B------:R-:W-:-:S02]  /*2760*/  IMAD.MOV R11, RZ, RZ, -R11 ;  /* 0x000000ffff0b7224 */ /* 0x000fc400078e0a0b */
[----:B------:R-:W-:Y:S02]  /*2770*/  IMAD.MOV R9, RZ, RZ, -R9 ;  /* 0x000000ffff097224 */ /* 0x000fe400078e0a09 */
[----:B------:R-:W-:Y:S02]  /*2780*/  IMAD R2, R29, R6, R2 ;  /* 0x000000061d027224 */ /* 0x000fe400078e0202 */
[----:B------:R-:W-:Y:S02]  /*2790*/  IMAD.MOV R7, RZ, RZ, -R7 ;  /* 0x000000ffff077224 */ /* 0x000fe400078e0a07 */
[----:B------:R-:W-:-:S04]  /*27a0*/  IMAD.HI.U32 R6, R3, R4, RZ ;  /* 0x0000000403067227 */ /* 0x000fc800078e00ff */
[C---:B------:R-:W-:Y:S02]  /*27b0*/  IMAD R10, R29.reuse, R11, R10 ;  /* 0x0000000b1d0a7224 */ /* 0x040fe400078e020a */
[C---:B------:R-:W-:Y:S02]  /*27c0*/  IMAD R8, R29.reuse, R9, R8 ;  /* 0x000000091d087224 */ /* 0x040fe400078e0208 */
[----:B------:R-:W-:Y:S01]  /*27d0*/  IMAD R7, R29, R7, R5 ;  /* 0x000000071d077224 */ /* 0x000fe200078e0205 */
[----:B------:R3:W-:Y:S01]  /*27e0*/  STL [R1+0x14c], R2 ;  /* 0x00014c0201007387 */ /* 0x0007e20000100800 */
[----:B------:R-:W-:-:S03]  /*27f0*/  IMAD.MOV R6, RZ, RZ, -R6 ;  /* 0x000000ffff067224 */ /* 0x000fc600078e0a06 */
[----:B------:R4:W-:Y:S01]  /*2800*/  STL [R1+0x11c], R10 ;  /* 0x00011c0a01007387 */ /* 0x0009e20000100800 */
[----:B------:R-:W-:-:S03]  /*2810*/  IMAD R4, R29, R6, R4 ;  /* 0x000000061d047224 */ /* 0x000fc600078e0204 */
[----:B------:R2:W-:Y:S04]  /*2820*/  STL [R1+0x120], R8 ;  /* 0x0001200801007387 */ /* 0x0005e80000100800 */
[----:B------:R0:W-:Y:S01]  /*2830*/  STL [R1+0x124], R7 ;  /* 0x0001240701007387 */ /* 0x0001e20000100800 */
[----:B---3--:R-:W-:-:S03]  /*2840*/  IABS R2, R19 ;  /* 0x0000001300027213 */ /* 0x008fc60000000000 */
[----:B------:R-:W3:Y:S04]  /*2850*/  LDL R19, [R1+0x92c] ;  /* 0x00092c0001137983 */ /* 0x000ee80000100800 */
[----:B------:R1:W-:Y:S01]  /*2860*/  STL [R1+0x134], R4 ;  /* 0x0001340401007387 */ /* 0x0003e20000100800 */
[----:B----4-:R-:W-:-:S03]  /*2870*/  IABS R10, R15 ;  /* 0x0000000f000a7213 */ /* 0x010fc60000000000 */
[----:B------:R-:W4:Y:S01]  /*2880*/  LDL R15, [R1+0x928] ;  /* 0x00092800010f7983 */ /* 0x000f220000100800 */
[----:B--2---:R-:W-:-:S03]  /*2890*/  IABS R8, R18 ;  /* 0x0000001200087213 */ /* 0x004fc60000000000 */
[----:B------:R-:W2:Y:S01]  /*28a0*/  LDL R18, [R1+0x924] ;  /* 0x0009240001127983 */ /* 0x000ea20000100800 */
[----:B------:R-:W-:-:S03]  /*28b0*/  IABS R6, R12 ;  /* 0x0000000c00067213 */ /* 0x000fc60000000000 */
[----:B------:R-:W2:Y:S01]  /*28c0*/  LDL R12, [R1+0x920] ;  /* 0x00092000010c7983 */ /* 0x000ea20000100800 */
[----:B------:R-:W-:-:S04]  /*28d0*/  IMAD.HI.U32 R5, R3, R2, RZ ;  /* 0x0000000203057227 */ /* 0x000fc800078e00ff */
[----:B------:R-:W-:-:S04]  /*28e0*/  IMAD.HI.U32 R11, R3, R10, RZ ;  /* 0x0000000a030b7227 */ /* 0x000fc800078e00ff */
[----:B------:R-:W-:-:S04]  /*28f0*/  IMAD.HI.U32 R9, R3, R8, RZ ;  /* 0x0000000803097227 */ /* 0x000fc800078e00ff */
[----:B0-----:R-:W-:-:S04]  /*2900*/  IMAD.HI.U32 R7, R3, R6, RZ ;  /* 0x0000000603077227 */ /* 0x001fc800078e00ff */
[----:B------:R-:W-:Y:S02]  /*2910*/  IMAD.MOV R5, RZ, RZ, -R5 ;  /* 0x000000ffff057224 */ /* 0x000fe400078e0a05 */
[----:B------:R-:W-:Y:S02]  /*2920*/  IMAD.MOV R11, RZ, RZ, -R11 ;  /* 0x000000ffff0b7224 */ /* 0x000fe400078e0a0b */
[----:B------:R-:W-:Y:S02]  /*2930*/  IMAD.MOV R9, RZ, RZ, -R9 ;  /* 0x000000ffff097224 */ /* 0x000fe400078e0a09 */
[----:B------:R-:W-:Y:S02]  /*2940*/  IMAD.MOV R7, RZ, RZ, -R7 ;  /* 0x000000ffff077224 */ /* 0x000fe400078e0a07 */
[C---:B------:R-:W-:Y:S02]  /*2950*/  IMAD R2, R29.reuse, R5, R2 ;  /* 0x000000051d027224 */ /* 0x040fe400078e0202 */
[C---:B------:R-:W-:Y:S01]  /*2960*/  IMAD R10, R29.reuse, R11, R10 ;  /* 0x0000000b1d0a7224 */ /* 0x040fe200078e020a */
[----:B-1----:R-:W-:Y:S01]  /*2970*/  IABS R4, R13 ;  /* 0x0000000d00047213 */ /* 0x002fe20000000000 */
[C---:B------:R-:W-:Y:S01]  /*2980*/  IMAD R8, R29.reuse, R9, R8 ;  /* 0x000000091d087224 */ /* 0x040fe200078e0208 */
[----:B------:R-:W2:Y:S01]  /*2990*/  LDL R13, [R1+0x91c] ;  /* 0x00091c00010d7983 */ /* 0x000ea20000100800 */
[----:B------:R-:W-:-:S03]  /*29a0*/  IMAD R7, R29, R7, R6 ;  /* 0x000000071d077224 */ /* 0x000fc600078e0206 */
[----:B------:R0:W-:Y:S01]  /*29b0*/  STL [R1+0x128], R2 ;  /* 0x0001280201007387 */ /* 0x0001e20000100800 */
[----:B------:R-:W-:-:S03]  /*29c0*/  IMAD.HI.U32 R5, R3, R4, RZ ;  /* 0x0000000403057227 */ /* 0x000fc600078e00ff */
[----:B------:R3:W-:Y:S04]  /*29d0*/  STL [R1+0x104], R10 ;  /* 0x0001040a01007387 */ /* 0x0007e80000100800 */
[----:B------:R4:W-:Y:S01]  /*29e0*/  STL [R1+0x108], R8 ;  /* 0x0001080801007387 */ /* 0x0009e20000100800 */
[----:B0-----:R-:W-:-:S03]  /*29f0*/  IABS R2, R14 ;  /* 0x0000000e00027213 */ /* 0x001fc60000000000 */
[----:B------:R-:W-:Y:S01]  /*2a00*/  STL [R1+0x10c], R7 ;  /* 0x00010c0701007387 */ /* 0x000fe20000100800 */
[----:B------:R-:W-:-:S03]  /*2a10*/  IMAD.MOV R5, RZ, RZ, -R5 ;  /* 0x000000ffff057224 */ /* 0x000fc600078e0a05 */
[----:B------:R-:W2:Y:S01]  /*2a20*/  LDL R14, [R1+0x918] ;  /* 0x00091800010e7983 */ /* 0x000ea20000100800 */
[----:B------:R-:W-:-:S05]  /*2a30*/  IMAD R4, R29, R5, R4 ;  /* 0x000000051d047224 */ /* 0x000fca00078e0204 */
[----:B------:R0:W-:Y:S01]  /*2a40*/  STL [R1+0x114], R4 ;  /* 0x0001140401007387 */ /* 0x0001e20000100800 */
[----:B---3--:R-:W-:-:S03]  /*2a50*/  IABS R10, R19 ;  /* 0x00000013000a7213 */ /* 0x008fc60000000000 */
[----:B------:R-:W3:Y:S01]  /*2a60*/  LDL R19, [R1+0x914] ;  /* 0x0009140001137983 */ /* 0x000ee20000100800 */
[----:B----4-:R-:W-:-:S03]  /*2a70*/  IABS R8, R15 ;  /* 0x0000000f00087213 */ /* 0x010fc60000000000 */
[----:B------:R-:W4:Y:S01]  /*2a80*/  LDL R15, [R1+0x910] ;  /* 0x00091000010f7983 */ /* 0x000f220000100800 */
[----:B--2---:R-:W-:-:S03]  /*2a90*/  IABS R5, R18 ;  /* 0x0000001200057213 */ /* 0x004fc60000000000 */
[----:B------:R-:W2:Y:S01]  /*2aa0*/  LDL R18, [R1+0x90c] ;  /* 0x00090c0001127983 */ /* 0x000ea20000100800 */
[----:B0-----:R-:W-:-:S03]  /*2ab0*/  IABS R4, R12 ;  /* 0x0000000c00047213 */ /* 0x001fc60000000000 */
[----:B------:R-:W2:Y:S01]  /*2ac0*/  LDL R12, [R1+0x908] ;  /* 0x00090800010c7983 */ /* 0x000ea20000100800 */
[----:B------:R-:W-:-:S04]  /*2ad0*/  IMAD.HI.U32 R6, R3, R2, RZ ;  /* 0x0000000203067227 */ /* 0x000fc800078e00ff */
[----:B------:R-:W-:-:S04]  /*2ae0*/  IMAD.HI.U32 R11, R3, R10, RZ ;  /* 0x0000000a030b7227 */ /* 0x000fc800078e00ff */
[----:B------:R-:W-:-:S04]  /*2af0*/  IMAD.HI.U32 R9, R3, R8, RZ ;  /* 0x0000000803097227 */ /* 0x000fc800078e00ff */
[----:B------:R-:W-:Y:S02]  /*2b00*/  IMAD.MOV R6, RZ, RZ, -R6 ;  /* 0x000000ffff067224 */ /* 0x000fe400078e0a06 */
[----:B------:R-:W-:-:S04]  /*2b10*/  IMAD.HI.U32 R7, R3, R5, RZ ;  /* 0x0000000503077227 */ /* 0x000fc800078e00ff */
[----:B------:R-:W-:Y:S02]  /*2b20*/  IMAD.MOV R11, RZ, RZ, -R11 ;  /* 0x000000ffff0b7224 */ /* 0x000fe400078e0a0b */
        /* <DEDUP_REMOVED lines=11> */
[----:B------:R3:W-:Y:S01]  /*2be0*/  STL [R1+0xe4], R8 ;  /* 0x0000e40801007387 */ /* 0x0007e20000100800 */
[----:B0-----:R-:W-:-:S03]  /*2bf0*/  IABS R2, R13 ;  /* 0x0000000d00027213 */ /* 0x001fc60000000000 */
[----:B------:R0:W-:Y:S04]  /*2c00*/  STL [R1+0xe8], R7 ;  /* 0x0000e80701007387 */ /* 0x0001e80000100800 */
[----:B------:R-:W2:Y:S01]  /*2c10*/  LDL R13, [R1+0x904] ;  /* 0x00090400010d7983 */ /* 0x000ea20000100800 */
[----:B-1----:R-:W-:-:S03]  /*2c20*/  IABS R10, R14 ;  /* 0x0000000e000a7213 */ /* 0x002fc60000000000 */
[----:B------:R2:W-:Y:S04]  /*2c30*/  STL [R1+0x100], R4 ;  /* 0x0001000401007387 */ /* 0x0005e80000100800 */
[----:B------:R-:W2:Y:S01]  /*2c40*/  LDL R14, [R1+0x900] ;  /* 0x00090000010e7983 */ /* 0x000ea20000100800 */
[----:B------:R-:W-:-:S04]  /*2c50*/  IMAD.HI.U32 R5, R3, R2, RZ ;  /* 0x0000000203057227 */ /* 0x000fc800078e00ff */
[----:B------:R-:W-:-:S04]  /*2c60*/  IMAD.HI.U32 R11, R3, R10, RZ ;  /* 0x0000000a030b7227 */ /* 0x000fc800078e00ff */
[----:B------:R-:W-:Y:S02]  /*2c70*/  IMAD.MOV R5, RZ, RZ, -R5 ;  /* 0x000000ffff057224 */ /* 0x000fe400078e0a05 */
[----:B------:R-:W-:Y:S02]  /*2c80*/  IMAD.MOV R11, RZ, RZ, -R11 ;  /* 0x000000ffff0b7224 */ /* 0x000fe400078e0a0b */
[C---:B------:R-:W-:Y:S02]  /*2c90*/  IMAD R2, R29.reuse, R5, R2 ;  /* 0x000000051d027224 */ /* 0x040fe400078e0202 */
[----:B------:R-:W-:Y:S01]  /*2ca0*/  IMAD R10, R29, R11, R10 ;  /* 0x0000000b1d0a7224 */ /* 0x000fe200078e020a */
[----:B---3--:R-:W-:Y:S02]  /*2cb0*/  IABS R8, R19 ;  /* 0x0000001300087213 */ /* 0x008fe40000000000 */
[----:B------:R-:W3:Y:S03]  /*2cc0*/  LDL R19, [R1+0x8fc] ;  /* 0x0008fc0001137983 */ /* 0x000ee60000100800 */
[----:B------:R-:W-:Y:S01]  /*2cd0*/  IMAD.HI.U32 R9, R3, R8, RZ ;  /* 0x0000000803097227 */ /* 0x000fe200078e00ff */
[----:B----4-:R-:W-:-:S02]  /*2ce0*/  IABS R6, R15 ;  /* 0x0000000f00067213 */ /* 0x010fc40000000000 */
[----:B------:R-:W4:Y:S03]  /*2cf0*/  LDL R15, [R1+0x8f8] ;  /* 0x0008f800010f7983 */ /* 0x000f260000100800 */
[----:B0-----:R-:W-:-:S04]  /*2d00*/  IMAD.HI.U32 R7, R3, R6, RZ ;  /* 0x0000000603077227 */ /* 0x001fc800078e00ff */
[----:B------:R-:W-:Y:S02]  /*2d10*/  IMAD.MOV R9, RZ, RZ, -R9 ;  /* 0x000000ffff097224 */ /* 0x000fe400078e0a09 */
[----:B------:R-:W-:Y:S02]  /*2d20*/  IMAD.MOV R7, RZ, RZ, -R7 ;  /* 0x000000ffff077224 */ /* 0x000fe400078e0a07 */
[C---:B------:R-:W-:Y:S02]  /*2d30*/  IMAD R8, R29.reuse, R9, R8 ;  /* 0x000000091d087224 */ /* 0x040fe400078e0208 */
[----:B------:R-:W-:Y:S01]  /*2d40*/  IMAD R7, R29, R7, R6 ;  /* 0x000000071d077224 */ /* 0x000fe200078e0206 */
[----:B--2---:R-:W-:Y:S02]  /*2d50*/  IABS R4, R18 ;  /* 0x0000001200047213 */ /* 0x004fe40000000000 */
[----:B------:R-:W2:Y:S04]  /*2d60*/  LDL R18, [R1+0x8f4] ;  /* 0x0008f40001127983 */ /* 0x000ea80000100800 */
[----:B------:R0:W-:Y:S04]  /*2d70*/  STL [R1+0xec], R2 ;  /* 0x0000ec0201007387 */ /* 0x0001e80000100800 */
[----:B------:R1:W-:Y:S04]  /*2d80*/  STL [R1+0x3c], R10 ;  /* 0x00003c0a01007387 */ /* 0x0003e80000100800 */
[----:B------:R1:W-:Y:S04]  /*2d90*/  STL [R1+0xd0], R8 ;  /* 0x0000d00801007387 */ /* 0x0003e80000100800 */
[----:B------:R1:W-:Y:S01]  /*2da0*/  STL [R1+0xd4], R7 ;  /* 0x0000d40701007387 */ /* 0x0003e20000100800 */
[----:B0-----:R-:W-:-:S03]  /*2db0*/  IABS R2, R12 ;  /* 0x0000000c00027213 */ /* 0x001fc60000000000 */
[----:B------:R-:W2:Y:S01]  /*2dc0*/  LDL R12, [R1+0x8f0] ;  /* 0x0008f000010c7983 */ /* 0x000ea20000100800 */
[----:B------:R-:W-:-:S04]  /*2dd0*/  IMAD.HI.U32 R5, R3, R4, RZ ;  /* 0x0000000403057227 */ /* 0x000fc800078e00ff */
[----:B------:R-:W-:-:S04]  /*2de0*/  IMAD.MOV R5, RZ, RZ, -R5 ;  /* 0x000000ffff057224 */ /* 0x000fc800078e0a05 */
[----:B------:R-:W-:-:S05]  /*2df0*/  IMAD R4, R29, R5, R4 ;  /* 0x000000051d047224 */ /* 0x000fca00078e0204 */
[----:B------:R4:W-:Y:S01]  /*2e00*/  STL [R1+0xdc], R4 ;  /* 0x0000dc0401007387 */ /* 0x0009e20000100800 */
[----:B------:R-:W-:-:S04]  /*2e10*/  IMAD.HI.U32 R6, R3, R2, RZ ;  /* 0x0000000203067227 */ /* 0x000fc800078e00ff */
[----:B------:R-:W-:Y:S01]  /*2e20*/  IMAD.MOV R6, RZ, RZ, -R6 ;  /* 0x000000ffff067224 */ /* 0x000fe200078e0a06 */
[----:B-1----:R-:W-:Y:S02]  /*2e30*/  IABS R10, R13 ;  /* 0x0000000d000a7213 */ /* 0x002fe40000000000 */
[----:B------:R-:W2:Y:S01]  /*2e40*/  LDL R13, [R1+0x8ec] ;  /* 0x0008ec00010d7983 */ /* 0x000ea20000100800 */
[----:B------:R-:W-:-:S03]  /*2e50*/  IABS R8, R14 ;  /* 0x0000000e00087213 */ /* 0x000fc60000000000 */
[----:B------:R-:W2:Y:S01]  /*2e60*/  LDL R14, [R1+0x8e8] ;  /* 0x0008e800010e7983 */ /* 0x000ea20000100800 */
[----:B------:R-:W-:-:S04]  /*2e70*/  IMAD.HI.U32 R11, R3, R10, RZ ;  /* 0x0000000a030b7227 */ /* 0x000fc800078e00ff */
[----:B------:R-:W-:-:S04]  /*2e80*/  IMAD.HI.U32 R9, R3, R8, RZ ;  /* 0x0000000803097227 */ /* 0x000fc800078e00ff */
[C---:B------:R-:W-:Y:S02]  /*2e90*/  IMAD R2, R29.reuse, R6, R2 ;  /* 0x000000061d027224 */ /* 0x040fe400078e0202 */
        /* <DEDUP_REMOVED lines=8> */
[----:B------:R-:W4:Y:S01]  /*2f20*/  LDL R15, [R1+0x8e0] ;  /* 0x0008e000010f7983 */ /* 0x000f220000100800 */
[----:B------:R-:W-:Y:S02]  /*2f30*/  IMAD.MOV R7, RZ, RZ, -R7 ;  /* 0x000000ffff077224 */ /* 0x000fe400078e0a07 */
[----:B------:R-:W-:Y:S01]  /*2f40*/  IMAD.HI.U32 R6, R3, R4, RZ ;  /* 0x0000000403067227 */ /* 0x000fe200078e00ff */
[----:B------:R2:W-:Y:S03]  /*2f50*/  STL [R1+0xd8], R2 ;  /* 0x0000d80201007387 */ /* 0x0005e60000100800 */
[----:B------:R-:W-:Y:S02]  /*2f60*/  IMAD.MOV R6, RZ, RZ, -R6 ;  /* 0x000000ffff067224 */ /* 0x000fe400078e0a06 */
[C---:B------:R-:W-:Y:S01]  /*2f70*/  IMAD R7, R29.reuse, R7, R5 ;  /* 0x000000071d077224 */ /* 0x040fe200078e0205 */
[----:B------:R0:W-:Y:S01]  /*2f80*/  STL [R1+0xbc], R10 ;  /* 0x0000bc0a01007387 */ /* 0x0001e20000100800 */
[----:B------:R-:W-:-:S03]  /*2f90*/  IMAD R4, R29, R6, R4 ;  /* 0x000000061d047224 */ /* 0x000fc600078e0204 */
[----:B------:R1:W-:Y:S01]  /*2fa0*/  STL [R1+0xc0], R8 ;  /* 0x0000c00801007387 */ /* 0x0003e20000100800 */
[----:B--2---:R-:W-:-:S03]  /*2fb0*/  IABS R2, R18 ;  /* 0x0000001200027213 */ /* 0x004fc60000000000 */
[----:B------:R2:W-:Y:S04]  /*2fc0*/  STL [R1+0xc4], R7 ;  /* 0x0000c40701007387 */ /* 0x0005e80000100800 */
[----:B------:R-:W4:Y:S04]  /*2fd0*/  LDL R18, [R1+0x8dc] ;  /* 0x0008dc0001127983 */ /* 0x000f280000100800 */
[----:B------:R3:W-:Y:S01]  /*2fe0*/  STL [R1+0xcc], R4 ;  /* 0x0000cc0401007387 */ /* 0x0007e20000100800 */
[----:B0-----:R-:W-:-:S03]  /*2ff0*/  IABS R10, R12 ;  /* 0x0000000c000a7213 */ /* 0x001fc60000000000 */
[----:B------:R-:W4:Y:S01]  /*3000*/  LDL R12, [R1+0x8d8] ;  /* 0x0008d800010c7983 */ /* 0x000f220000100800 */
[----:B------:R-:W-:-:S04]  /*3010*/  IMAD.HI.U32 R5, R3, R2, RZ ;  /* 0x0000000203057227 */ /* 0x000fc800078e00ff */
[----:B------:R-:W-:-:S04]  /*3020*/  IMAD.HI.U32 R11, R3, R10, RZ ;  /* 0x0000000a030b7227 */ /* 0x000fc800078e00ff */
[----:B------:R-:W-:Y:S02]  /*3030*/  IMAD.MOV R5, RZ, RZ, -R5 ;  /* 0x000000ffff057224 */ /* 0x000fe400078e0a05 */
[----:B------:R-:W-:Y:S02]  /*3040*/  IMAD.MOV R11, RZ, RZ, -R11 ;  /* 0x000000ffff0b7224 */ /* 0x000fe400078e0a0b */
[C---:B------:R-:W-:Y:S02]  /*3050*/  IMAD R2, R29.reuse, R5, R2 ;  /* 0x000000051d027224 */ /* 0x040fe400078e0202 */
[----:B------:R-:W-:Y:S01]  /*3060*/  IMAD R10, R29, R11, R10 ;  /* 0x0000000b1d0a7224 */ /* 0x000fe200078e020a */
[----:B-1----:R-:W-:Y:S02]  /*3070*/  IABS R8, R13 ;  /* 0x0000000d00087213 */ /* 0x002fe40000000000 */
[----:B------:R-:W4:Y:S01]  /*3080*/  LDL R13, [R1+0x8d4] ;  /* 0x0008d400010d7983 */ /* 0x000f220000100800 */
[----:B------:R-:W-:-:S03]  /*3090*/  IABS R6, R14 ;  /* 0x0000000e00067213 */ /* 0x000fc60000000000 */
[----:B------:R-:W4:Y:S01]  /*30a0*/  LDL R14, [R1+0x8d0] ;  /* 0x0008d000010e7983 */ /* 0x000f220000100800 */
[----:B------:R-:W-:-:S04]  /*30b0*/  IMAD.HI.U32 R9, R3, R8, RZ ;  /* 0x0000000803097227 */ /* 0x000fc800078e00ff */
[----:B--2---:R-:W-:-:S04]  /*30c0*/  IMAD.HI.U32 R7, R3, R6, RZ ;  /* 0x0000000603077227 */ /* 0x004fc800078e00ff */
[----:B------:R-:W-:Y:S02]  /*30d0*/  IMAD.MOV R9, RZ, RZ, -R9 ;  /* 0x000000ffff097224 */ /* 0x000fe400078e0a09 */
[----:B------:R-:W-:Y:S02]  /*30e0*/  IMAD.MOV R7, RZ, RZ, -R7 ;  /* 0x000000ffff077224 */ /* 0x000fe400078e0a07 */
[C---:B------:R-:W-:Y:S02]  /*30f0*/  IMAD R8, R29.reuse, R9, R8 ;  /* 0x000000091d087224 */ /* 0x040fe400078e0208 */
[----:B------:R-:W-:Y:S01]  /*3100*/  IMAD R7, R29, R7, R6 ;  /* 0x000000071d077224 */ /* 0x000fe200078e0206 */
[----:B---3--:R-:W-:Y:S02]  /*3110*/  IABS R4, R19 ;  /* 0x0000001300047213 */ /* 0x008fe40000000000 */
[----:B------:R-:W2:Y:S04]  /*3120*/  LDL R19, [R1+0x8cc] ;  /* 0x0008cc0001137983 */ /* 0x000ea80000100800 */
[----:B------:R4:W-:Y:S04]  /*3130*/  STL [R1+0xc8], R2 ;  /* 0x0000c80201007387 */ /* 0x0009e80000100800 */
[----:B------:R0:W-:Y:S04]  /*3140*/  STL [R1+0xa8], R10 ;  /* 0x0000a80a01007387 */ /* 0x0001e80000100800 */
[----:B------:R1:W-:Y:S04]  /*3150*/  STL [R1+0xac], R8 ;  /* 0x0000ac0801007387 */ /* 0x0003e80000100800 */
[----:B------:R3:W-:Y:S01]  /*3160*/  STL [R1+0xb0], R7 ;  /* 0x0000b00701007387 */ /* 0x0007e20000100800 */
[----:B----4-:R-:W-:-:S03]  /*3170*/  IABS R2, R15 ;  /* 0x0000000f00027213 */ /* 0x010fc60000000000 */
[----:B------:R-:W4:Y:S01]  /*3180*/  LDL R15, [R1+0x8c8] ;  /* 0x0008c800010f7983 */ /* 0x000f220000100800 */
[----:B------:R-:W-:-:S04]  /*3190*/  IMAD.HI.U32 R5, R3, R4, RZ ;  /* 0x0000000403057227 */ /* 0x000fc800078e00ff */
[----:B------:R-:W-:-:S04]  /*31a0*/  IMAD.MOV R5, RZ, RZ, -R5 ;  /* 0x000000ffff057224 */ /* 0x000fc800078e0a05 */
[----:B------:R-:W-:-:S05]  /*31b0*/  IMAD R4, R29, R5, R4 ;  /* 0x000000051d047224 */ /* 0x000fca00078e0204 */
[----:B------:R1:W-:Y:S01]  /*31c0*/  STL [R1+0xb8], R4 ;  /* 0x0000b80401007387 */ /* 0x0003e20000100800 */
[----:B0-----:R-:W-:-:S03]  /*31d0*/  IABS R10, R18 ;  /* 0x00000012000a7213 */ /* 0x001fc60000000000 */
[----:B------:R-:W4:Y:S01]  /*31e0*/  LDL R18, [R1+0x8c4] ;  /* 0x0008c40001127983 */ /* 0x000f220000100800 */
[----:B-1----:R-:W-:-:S03]  /*31f0*/  IABS R8, R12 ;  /* 0x0000000c00087213 */ /* 0x002fc60000000000 */
[----:B------:R-:W4:Y:S01]  /*3200*/  LDL R12, [R1+0x8c0] ;  /* 0x0008c000010c7983 */ /* 0x000f220000100800 */
[----:B------:R-:W-:-:S04]  /*3210*/  IMAD.HI.U32 R6, R3, R2, RZ ;  /* 0x0000000203067227 */ /* 0x000fc800078e00ff */
[----:B------:R-:W-:Y:S02]  /*3220*/  IMAD.MOV R6, RZ, RZ, -R6 ;  /* 0x000000ffff067224 */ /* 0x000fe400078e0a06 */
[----:B------:R-:W-:-:S04]  /*3230*/  IMAD.HI.U32 R11, R3, R10, RZ ;  /* 0x0000000a030b7227 */ /* 0x000fc800078e00ff */
[----:B------:R-:W-:-:S04]  /*3240*/  IMAD.HI.U32 R9, R3, R8, RZ ;  /* 0x0000000803097227 */ /* 0x000fc800078e00ff */
[C---:B------:R-:W-:Y:S02]  /*3250*/  IMAD R2, R29.reuse, R6, R2 ;  /* 0x000000061d027224 */ /* 0x040fe400078e0202 */
[----:B------:R-:W-:Y:S02]  /*3260*/  IMAD.MOV R11, RZ, RZ, -R11 ;  /* 0x000000ffff0b7224 */ /* 0x000fe400078e0a0b */
[----:B------:R-:W-:Y:S02]  /*3270*/  IMAD.MOV R9, RZ, RZ, -R9 ;  /* 0x000000ffff097224 */ /* 0x000fe400078e0a09 */
[C---:B------:R-:W-:Y:S02]  /*3280*/  IMAD R10, R29.reuse, R11, R10 ;  /* 0x0000000b1d0a7224 */ /* 0x040fe400078e020a */
[----:B------:R-:W-:Y:S01]  /*3290*/  IMAD R8, R29, R9, R8 ;  /* 0x000000091d087224 */ /* 0x000fe200078e0208 */
[----:B------:R-:W-:Y:S02]  /*32a0*/  IABS R5, R13 ;  /* 0x0000000d00057213 */ /* 0x000fe40000000000 */
[----:B------:R-:W4:Y:S03]  /*32b0*/  LDL R13, [R1+0x8bc] ;  /* 0x0008bc00010d7983 */ /* 0x000f260000100800 */
[----:B---3--:R-:W-:Y:S01]  /*32c0*/  IMAD.HI.U32 R7, R3, R5, RZ ;  /* 0x0000000503077227 */ /* 0x008fe200078e00ff */
[----:B------:R-:W-:-:S02]  /*32d0*/  IABS R4, R14 ;  /* 0x0000000e00047213 */ /* 0x000fc40000000000 */
[----:B------:R-:W3:Y:S01]  /*32e0*/  LDL R14, [R1+0x8b8] ;  /* 0x0008b800010e7983 */ /* 0x000ee20000100800 */
[----:B------:R-:W-:Y:S02]  /*32f0*/  IMAD.MOV R7, RZ, RZ, -R7 ;  /* 0x000000ffff077224 */ /* 0x000fe400078e0a07 */
[----:B------:R-:W-:-:S04]  /*3300*/  IMAD.HI.U32 R6, R3, R4, RZ ;  /* 0x0000000403067227 */ /* 0x000fc800078e00ff */
[----:B------:R-:W-:Y:S02]  /*3310*/  IMAD.MOV R6, RZ, RZ, -R6 ;  /* 0x000000ffff067224 */ /* 0x000fe400078e0a06 */
[C---:B------:R-:W-:Y:S01]  /*3320*/  IMAD R7, R29.reuse, R7, R5 ;  /* 0x000000071d077224 */ /* 0x040fe200078e0205 */
[----:B------:R2:W-:Y:S01]  /*3330*/  STL [R1+0xb4], R2 ;  /* 0x0000b40201007387 */ /* 0x0005e20000100800 */
[----:B------:R-:W-:-:S03]  /*3340*/  IMAD R4, R29, R6, R4 ;  /* 0x000000061d047224 */ /* 0x000fc600078e0204 */
[----:B------:R4:W-:Y:S04]  /*3350*/  STL [R1+0x98], R10 ;  /* 0x0000980a01007387 */ /* 0x0009e80000100800 */
[----:B------:R0:W-:Y:S04]  /*3360*/  STL [R1+0x9c], R8 ;  /* 0x00009c0801007387 */ /* 0x0001e80000100800 */
[----:B------:R1:W-:Y:S01]  /*3370*/  STL [R1+0xa0], R7 ;  /* 0x0000a00701007387 */ /* 0x0003e20000100800 */
[----:B--2---:R-:W-:-:S03]  /*3380*/  IABS R2, R19 ;  /* 0x0000001300027213 */ /* 0x004fc60000000000 */
[----:B------:R-:W2:Y:S04]  /*3390*/  LDL R19, [R1+0x8b4] ;  /* 0x0008b40001137983 */ /* 0x000ea80000100800 */
[----:B------:R0:W-:Y:S01]  /*33a0*/  STL [R1+0xa4], R4 ;  /* 0x0000a40401007387 */ /* 0x0001e20000100800 */
[----:B----4-:R-:W-:-:S03]  /*33b0*/  IABS R10, R15 ;  /* 0x0000000f000a7213 */ /* 0x010fc60000000000 */
[----:B------:R-:W4:Y:S01]  /*33c0*/  LDL R15, [R1+0x8b0] ;  /* 0x0008b000010f7983 */ /* 0x000f220000100800 */
[----:B0-----:R-:W-:-:S03]  /*33d0*/  IABS R8, R18 ;  /* 0x0000001200087213 */ /* 0x001fc60000000000 */
[----:B------:R-:W4:Y:S01]  /*33e0*/  LDL R18, [R1+0x8ac] ;  /* 0x0008ac0001127983 */ /* 0x000f220000100800 */
[----:B------:R-:W-:-:S03]  /*33f0*/  IABS R6, R12 ;  /* 0x0000000c00067213 */ /* 0x000fc60000000000 */
[----:B------:R-:W4:Y:S01]  /*3400*/  LDL R12, [R1+0x8a8] ;  /* 0x0008a800010c7983 */ /* 0x000f220000100800 */
        /* <DEDUP_REMOVED lines=12> */
[----:B------:R-:W-:Y:S02]  /*34d0*/  IABS R4, R13 ;  /* 0x0000000d00047213 */ /* 0x000fe40000000000 */
[----:B------:R-:W4:Y:S04]  /*34e0*/  LDL R13, [R1+0x8a4] ;  /* 0x0008a400010d7983 */ /* 0x000f280000100800 */
[----:B------:R3:W-:Y:S04]  /*34f0*/  STL [R1+0x1d0], R2 ;  /* 0x0001d00201007387 */ /* 0x0007e80000100800 */
[----:B------:R2:W-:Y:S04]  /*3500*/  STL [R1+0x8c], R10 ;  /* 0x00008c0a01007387 */ /* 0x0005e80000100800 */
[----:B------:R4:W-:Y:S01]  /*3510*/  STL [R1+0x90], R8 ;  /* 0x0000900801007387 */ /* 0x0009e20000100800 */
[----:B---3--:R-:W-:-:S03]  /*3520*/  IABS R2, R14 ;  /* 0x0000000e00027213 */ /* 0x008fc60000000000 */
[----:B------:R-:W-:Y:S01]  /*3530*/  STL [R1+0x94], R7 ;  /* 0x0000940701007387 */ /* 0x000fe20000100800 */
[----:B------:R-:W-:-:S03]  /*3540*/  IMAD.HI.U32 R5, R3, R4, RZ ;  /* 0x0000000403057227 */ /* 0x000fc600078e00ff */
[----:B------:R-:W3:Y:S01]  /*3550*/  LDL R14, [R1+0x8a0] ;  /* 0x0008a000010e7983 */ /* 0x000ee20000100800 */
[----:B------:R-:W-:-:S04]  /*3560*/  IMAD.MOV R5, RZ, RZ, -R5 ;  /* 0x000000ffff057224 */ /* 0x000fc800078e0a05 */
[----:B------:R-:W-:-:S05]  /*3570*/  IMAD R4, R29, R5, R4 ;  /* 0x000000051d047224 */ /* 0x000fca00078e0204 */
[----:B------:R0:W-:Y:S01]  /*3580*/  STL [R1+0x1c4], R4 ;  /* 0x0001c40401007387 */ /* 0x0001e20000100800 */
[----:B--2---:R-:W-:-:S03]  /*3590*/  IABS R10, R19 ;  /* 0x00000013000a7213 */ /* 0x004fc60000000000 */
[----:B------:R-:W2:Y:S01]  /*35a0*/  LDL R19, [R1+0x89c] ;  /* 0x00089c0001137983 */ /* 0x000ea20000100800 */
[----:B----4-:R-:W-:-:S03]  /*35b0*/  IABS R8, R15 ;  /* 0x0000000f00087213 */ /* 0x010fc60000000000 */
[----:B------:R-:W4:Y:S01]  /*35c0*/  LDL R15, [R1+0x898] ;  /* 0x00089800010f7983 */ /* 0x000f220000100800 */
[----:B------:R-:W-:-:S03]  /*35d0*/  IABS R5, R18 ;  /* 0x0000001200057213 */ /* 0x000fc60000000000 */
[----:B------:R-:W4:Y:S01]  /*35e0*/  LDL R18, [R1+0x894] ;  /* 0x0008940001127983 */ /* 0x000f220000100800 */
[----:B0-----:R-:W-:-:S03]  /*35f0*/  IABS R4, R12 ;  /* 0x0000000c00047213 */ /* 0x001fc60000000000 */
[----:B------:R-:W4:Y:S01]  /*3600*/  LDL R12, [R1+0x890] ;  /* 0x00089000010c7983 */ /* 0x000f220000100800 */
        /* <DEDUP_REMOVED lines=18> */
[----:B------:R-:W-:Y:S01]  /*3730*/  STL [R1+0x1a0], R7 ;  /* 0x0001a00701007387 */ /* 0x000fe20000100800 */
[----:B0-----:R-:W-:-:S03]  /*3740*/  IABS R2, R13 ;  /* 0x0000000d00027213 */ /* 0x001fc60000000000 */
[----:B------:R-:W4:Y:S04]  /*3750*/  LDL R13, [R1+0x88c] ;  /* 0x00088c00010d7983 */ /* 0x000f280000100800 */
[----:B------:R0:W-:Y:S01]  /*3760*/  STL [R1+0x1b0], R4 ;  /* 0x0001b00401007387 */ /* 0x0001e20000100800 */
[----:B---3--:R-:W-:-:S03]  /*3770*/  IABS R10, R14 ;  /* 0x0000000e000a7213 */ /* 0x008fc60000000000 */
[----:B------:R-:W3:Y:S01]  /*3780*/  LDL R14, [R1+0x888] ;  /* 0x00088800010e7983 */ /* 0x000ee20000100800 */
[----:B------:R-:W-:-:S04]  /*3790*/  IMAD.HI.U32 R5, R3, R2, RZ ;  /* 0x0000000203057227 */ /* 0x000fc800078e00ff */
[----:B------:R-:W-:-:S04]  /*37a0*/  IMAD.HI.U32 R11, R3, R10, RZ ;  /* 0x0000000a030b7227 */ /* 0x000fc800078e00ff */
[----:B------:R-:W-:Y:S02]  /*37b0*/  IMAD.MOV R5, RZ, RZ, -R5 ;  /* 0x000000ffff057224 */ /* 0x000fe400078e0a05 */
[----:B------:R-:W-:Y:S02]  /*37c0*/  IMAD.MOV R11, RZ, RZ, -R11 ;  /* 0x000000ffff0b7224 */ /* 0x000fe400078e0a0b */
[C---:B------:R-:W-:Y:S02]  /*37d0*/  IMAD R2, R29.reuse, R5, R2 ;  /* 0x000000051d027224 */ /* 0x040fe400078e0202 */
[----:B------:R-:W-:Y:S01]  /*37e0*/  IMAD R10, R29, R11, R10 ;  /* 0x0000000b1d0a7224 */ /* 0x000fe200078e020a */
[----:B--2---:R-:W-:Y:S02]  /*37f0*/  IABS R8, R19 ;  /* 0x0000001300087213 */ /* 0x004fe40000000000 */
[----:B------:R-:W2:Y:S01]  /*3800*/  LDL R19, [R1+0x884] ;  /* 0x0008840001137983 */ /* 0x000ea20000100800 */
[----:B----4-:R-:W-:-:S03]  /*3810*/  IABS R6, R15 ;  /* 0x0000000f00067213 */ /* 0x010fc60000000000 */
[----:B------:R-:W4:Y:S01]  /*3820*/  LDL R15, [R1+0x880] ;  /* 0x00088000010f7983 */ /* 0x000f220000100800 */
[----:B0-----:R-:W-:-:S03]  /*3830*/  IABS R4, R18 ;  /* 0x0000001200047213 */ /* 0x001fc60000000000 */
[----:B------:R-:W4:Y:S04]  /*3840*/  LDL R18, [R1+0x87c] ;  /* 0x00087c0001127983 */ /* 0x000f280000100800 */
[----:B------:R0:W-:Y:S04]  /*3850*/  STL [R1+0x1a4], R2 ;  /* 0x0001a40201007387 */ /* 0x0001e80000100800 */
[----:B------:R1:W-:Y:S01]  /*3860*/  STL [R1+0x168], R10 ;  /* 0x0001680a01007387 */ /* 0x0003e20000100800 */
[----:B0-----:R-:W-:-:S03]  /*3870*/  IABS R2, R12 ;  /* 0x0000000c00027213 */ /* 0x001fc60000000000 */
[----:B------:R-:W4:Y:S01]  /*3880*/  LDL R12, [R1+0x878] ;  /* 0x00087800010c7983 */ /* 0x000f220000100800 */
[----:B------:R-:W-:-:S04]  /*3890*/  IMAD.HI.U32 R9, R3, R8, RZ ;  /* 0x0000000803097227 */ /* 0x000fc800078e00ff */
[----:B------:R-:W-:-:S04]  /*38a0*/  IMAD.HI.U32 R7, R3, R6, RZ ;  /* 0x0000000603077227 */ /* 0x000fc800078e00ff */
[----:B------:R-:W-:Y:S02]  /*38b0*/  IMAD.MOV R9, RZ, RZ, -R9 ;  /* 0x000000ffff097224 */ /* 0x000fe400078e0a09 */
[----:B------:R-:W-:Y:S02]  /*38c0*/  IMAD.MOV R7, RZ, RZ, -R7 ;  /* 0x000000ffff077224 */ /* 0x000fe400078e0a07 */
[----:B------:R-:W-:-:S04]  /*38d0*/  IMAD.HI.U32 R5, R3, R4, RZ ;  /* 0x0000000403057227 */ /* 0x000fc800078e00ff */
[C---:B------:R-:W-:Y:S02]  /*38e0*/  IMAD R8, R29.reuse, R9, R8 ;  /* 0x000000091d087224 */ /* 0x040fe400078e0208 */
[C---:B------:R-:W-:Y:S02]  /*38f0*/  IMAD R7, R29.reuse, R7, R6 ;  /* 0x000000071d077224 */ /* 0x040fe400078e0206 */
[----:B------:R-:W-:Y:S01]  /*3900*/  IMAD.MOV R5, RZ, RZ, -R5 ;  /* 0x000000ffff057224 */ /* 0x000fe200078e0a05 */
[----:B------:R3:W-:Y:S03]  /*3910*/  STL [R1+0x16c], R8 ;  /* 0x00016c0801007387 */ /* 0x0007e60000100800 */
[----:B------:R-:W-:Y:S01]  /*3920*/  IMAD R4, R29, R5, R4 ;  /* 0x000000051d047224 */ /* 0x000fe200078e0204 */
[----:B------:R0:W-:Y:S01]  /*3930*/  STL [R1+0x170], R7 ;  /* 0x0001700701007387 */ /* 0x0001e20000100800 */
[----:B-1----:R-:W-:-:S03]  /*3940*/  IABS R10, R13 ;  /* 0x0000000d000a7213 */ /* 0x002fc60000000000 */
[----:B------:R-:W4:Y:S04]  /*3950*/  LDL R13, [R1+0x874] ;  /* 0x00087400010d7983 */ /* 0x000f280000100800 */
[----:B------:R4:W-:Y:S01]  /*3960*/  STL [R1+0x190], R4 ;  /* 0x0001900401007387 */ /* 0x0009e20000100800 */
[----:B---3--:R-:W-:-:S03]  /*3970*/  IABS R8, R14 ;  /* 0x0000000e00087213 */ /* 0x008fc60000000000 */
[----:B------:R-:W3:Y:S01]  /*3980*/  LDL R14, [R1+0x870] ;  /* 0x00087000010e7983 */ /* 0x000ee20000100800 */
        /* <DEDUP_REMOVED lines=9> */
[----:B--2---:R-:W-:Y:S02]  /*3a20*/  IABS R5, R19 ;  /* 0x0000001300057213 */ /* 0x004fe40000000000 */
[----:B------:R-:W2:Y:S03]  /*3a30*/  LDL R19, [R1+0x86c] ;  /* 0x00086c0001137983 */ /* 0x000ea60000100800 */
[----:B0-----:R-:W-:Y:S01]  /*3a40*/  IMAD.HI.U32 R7, R3, R5, RZ ;  /* 0x0000000503077227 */ /* 0x001fe200078e00ff */
[----:B----4-:R-:W-:-:S02]  /*3a50*/  IABS R4, R15 ;  /* 0x0000000f00047213 */ /* 0x010fc40000000000 */
[----:B------:R-:W4:Y:S01]  /*3a60*/  LDL R15, [R1+0x868] ;  /* 0x00086800010f7983 */ /* 0x000f220000100800 */
[----:B------:R-:W-:Y:S02]  /*3a70*/  IMAD.MOV R7, RZ, RZ, -R7 ;  /* 0x000000ffff077224 */ /* 0x000fe400078e0a07 */
[----:B------:R-:W-:-:S04]  /*3a80*/  IMAD.HI.U32 R6, R3, R4, RZ ;  /* 0x0000000403067227 */ /* 0x000fc800078e00ff */
[----:B------:R-:W-:Y:S02]  /*3a90*/  IMAD.MOV R6, RZ, RZ, -R6 ;  /* 0x000000ffff067224 */ /* 0x000fe400078e0a06 */
[C---:B------:R-:W-:Y:S01]  /*3aa0*/  IMAD R7, R29.reuse, R7, R5 ;  /* 0x000000071d077224 */ /* 0x040fe200078e0205 */
[----:B------:R-:W-:Y:S01]  /*3ab0*/  STL [R1+0x178], R2 ;  /* 0x0001780201007387 */ /* 0x000fe20000100800 */
[----:B------:R-:W-:-:S03]  /*3ac0*/  IMAD R4, R29, R6, R4 ;  /* 0x000000061d047224 */ /* 0x000fc600078e0204 */
[----:B------:R0:W-:Y:S04]  /*3ad0*/  STL [R1+0x12c], R10 ;  /* 0x00012c0a01007387 */ /* 0x0001e80000100800 */
[----:B------:R1:W-:Y:S04]  /*3ae0*/  STL [R1+0x130], R8 ;  /* 0x0001300801007387 */ /* 0x0003e80000100800 */
[----:B------:R0:W-:Y:S04]  /*3af0*/  STL [R1+0x138], R7 ;  /* 0x0001380701007387 */ /* 0x0001e80000100800 */
[----:B------:R-:W4:Y:S04]  /*3b00*/  LDL R17, [R1+0x864] ;  /* 0x0008640001117983 */ /* 0x000f280000100800 */
[----:B------:R2:W-:Y:S01]  /*3b10*/  STL [R1+0x150], R4 ;  /* 0x0001500401007387 */ /* 0x0005e20000100800 */
[----:B0-----:R-:W-:-:S03]  /*3b20*/  IABS R10, R12 ;  /* 0x0000000c000a7213 */ /* 0x001fc60000000000 */
[----:B------:R-:W4:Y:S01]  /*3b30*/  LDL R12, [R1+0x860] ;  /* 0x00086000010c7983 */ /* 0x000f220000100800 */
[----:B------:R-:W-:Y:S01]  /*3b40*/  IABS R2, R18 ;  /* 0x0000001200027213 */ /* 0x000fe20000000000 */
[C---:B------:R-:W-:Y:S02]  /*3b50*/  IMAD.HI.U32 R11, R3.reuse, R10, RZ ;  /* 0x0000000a030b7227 */ /* 0x040fe400078e00ff */
[----:B------:R-:W4:Y:S02]  /*3b60*/  LDL R18, [R1+0x854] ;  /* 0x0008540001127983 */ /* 0x000f240000100800 */
[----:B------:R-:W-:-:S04]  /*3b70*/  IMAD.HI.U32 R5, R3, R2, RZ ;  /* 0x0000000203057227 */ /* 0x000fc800078e00ff */
[----:B------:R-:W-:Y:S02]  /*3b80*/  IMAD.MOV R5, RZ, RZ, -R5 ;  /* 0x000000ffff057224 */ /* 0x000fe400078e0a05 */
[----:B------:R-:W-:Y:S02]  /*3b90*/  IMAD.MOV R11, RZ, RZ, -R11 ;  /* 0x000000ffff0b7224 */ /* 0x000fe400078e0a0b */
[C---:B------:R-:W-:Y:S02]  /*3ba0*/  IMAD R2, R29.reuse, R5, R2 ;  /* 0x000000051d027224 */ /* 0x040fe400078e0202 */
[----:B------:R-:W-:Y:S01]  /*3bb0*/  IMAD R10, R29, R11, R10 ;  /* 0x0000000b1d0a7224 */ /* 0x000fe200078e020a */
[----:B-1----:R-:W-:Y:S02]  /*3bc0*/  IABS R8, R13 ;  /* 0x0000000d00087213 */ /* 0x002fe40000000000 */
[----:B------:R-:W4:Y:S03]  /*3bd0*/  LDL R13, [R1+0x85c] ;  /* 0x00085c00010d7983 */ /* 0x000f260000100800 */
[----:B------:R-:W-:-:S04]  /*3be0*/  IMAD.HI.U32 R9, R3, R8, RZ ;  /* 0x0000000803097227 */ /* 0x000fc800078e00ff */
[----:B------:R-:W-:Y:S01]  /*3bf0*/  IMAD.MOV R9, RZ, RZ, -R9 ;  /* 0x000000ffff097224 */ /* 0x000fe200078e0a09 */
[----:B---3--:R-:W-:Y:S02]  /*3c00*/  IABS R6, R14 ;  /* 0x0000000e00067213 */ /* 0x008fe40000000000 */
[----:B------:R-:W3:Y:S01]  /*3c10*/  LDL R14, [R1+0x858] ;  /* 0x00085800010e7983 */ /* 0x000ee20000100800 */
[----:B------:R-:W-:-:S03]  /*3c20*/  IMAD R8, R29, R9, R8 ;  /* 0x000000091d087224 */ /* 0x000fc600078e0208 */
[----:B------:R4:W-:Y:S04]  /*3c30*/  STL [R1+0x140], R2 ;  /* 0x0001400201007387 */ /* 0x0009e80000100800 */
[----:B------:R-:W-:Y:S01]  /*3c40*/  STL [R1+0xf0], R10 ;  /* 0x0000f00a01007387 */ /* 0x000fe20000100800 */
[----:B------:R-:W-:-:S04]  /*3c50*/  IMAD.HI.U32 R7, R3, R6, RZ ;  /* 0x0000000603077227 */ /* 0x000fc800078e00ff */
[----:B------:R-:W-:-:S04]  /*3c60*/  IMAD.MOV R7, RZ, RZ, -R7 ;  /* 0x000000ffff077224 */ /* 0x000fc800078e0a07 */
[----:B------:R-:W-:Y:S01]  /*3c70*/  IMAD R6, R29, R7, R6 ;  /* 0x000000071d067224 */ /* 0x000fe200078e0206 */
[----:B--2---:R-:W-:Y:S02]  /*3c80*/  IABS R4, R19 ;  /* 0x0000001300047213 */ /* 0x004fe40000000000 */
[----:B------:R-:W2:Y:S04]  /*3c90*/  LDL R19, [R1+0x850] ;  /* 0x0008500001137983 */ /* 0x000ea80000100800 */
[----:B------:R0:W-:Y:S01]  /*3ca0*/  STL [R1+0xf4], R8 ;  /* 0x0000f40801007387 */ /* 0x0001e20000100800 */
[----:B------:R-:W-:Y:S01]  /*3cb0*/  IMAD.HI.U32 R5, R3, R4, RZ ;  /* 0x0000000403057227 */ /* 0x000fe200078e00ff */
[----:B----4-:R-:W-:Y:S02]  /*3cc0*/  IABS R2, R15 ;  /* 0x0000000f00027213 */ /* 0x010fe40000000000 */
[----:B------:R-:W4:Y:S01]  /*3cd0*/  LDL R15, [R1+0x84c] ;  /* 0x00084c00010f7983 */ /* 0x000f220000100800 */
[----:B------:R-:W-:-:S04]  /*3ce0*/  IMAD.MOV R5, RZ, RZ, -R5 ;  /* 0x000000ffff057224 */ /* 0x000fc800078e0a05 */
[----:B------:R-:W-:Y:S01]  /*3cf0*/  IMAD R4, R29, R5, R4 ;  /* 0x000000051d047224 */ /* 0x000fe200078e0204 */
[----:B------:R1:W-:Y:S04]  /*3d00*/  STL [R1+0xf8], R6 ;  /* 0x0000f80601007387 */ /* 0x0003e80000100800 */
[----:B------:R0:W-:Y:S02]  /*3d10*/  STL [R1+0x118], R4 ;  /* 0x0001180401007387 */ /* 0x0001e40000100800 */
[----:B0-----:R-:W-:Y:S02]  /*3d20*/  IABS R8, R12 ;  /* 0x0000000c00087213 */ /* 0x001fe40000000000 */
[----:B------:R-:W4:Y:S01]  /*3d30*/  LDL R12, [R1+0x848] ;  /* 0x00084800010c7983 */ /* 0x000f220000100800 */
[----:B-1----:R-:W-:Y:S01]  /*3d40*/  IMAD.HI.U32 R6, R3, R2, RZ ;  /* 0x0000000203067227 */ /* 0x002fe200078e00ff */
[----:B------:R-:W-:-:S03]  /*3d50*/  IABS R10, R17 ;  /* 0x00000011000a7213 */ /* 0x000fc60000000000 */
        /* <DEDUP_REMOVED lines=10> */
[----:B------:R-:W-:-:S04]  /*3e00*/  IMAD.HI.U32 R7, R3, R4, RZ ;  /* 0x0000000403077227 */ /* 0x000fc800078e00ff */
[----:B------:R-:W-:Y:S01]  /*3e10*/  IMAD.MOV R7, RZ, RZ, -R7 ;  /* 0x000000ffff077224 */ /* 0x000fe200078e0a07 */
[----:B---3--:R-:W-:-:S03]  /*3e20*/  IABS R5, R14 ;  /* 0x0000000e00057213 */ /* 0x008fc60000000000 */
[----:B------:R-:W-:Y:S01]  /*3e30*/  IMAD R7, R29, R7, R4 ;  /* 0x000000071d077224 */ /* 0x000fe200078e0204 */
[----:B------:R-:W3:Y:S01]  /*3e40*/  LDL R14, [R1+0x840] ;  /* 0x00084000010e7983 */ /* 0x000ee20000100800 */
[----:B------:R-:W-:-:S04]  /*3e50*/  IMAD.HI.U32 R6, R3, R5, RZ ;  /* 0x0000000503067227 */ /* 0x000fc800078e00ff */
[----:B------:R-:W-:Y:S01]  /*3e60*/  IMAD.MOV R6, RZ, RZ, -R6 ;  /* 0x000000ffff067224 */ /* 0x000fe200078e0a06 */
[----:B------:R0:W-:Y:S03]  /*3e70*/  STL [R1+0xfc], R2 ;  /* 0x0000fc0201007387 */ /* 0x0001e60000100800 */
[----:B------:R-:W-:Y:S01]  /*3e80*/  IMAD R5, R29, R6, R5 ;  /* 0x000000061d057224 */ /* 0x000fe200078e0205 */
[----:B------:R-:W-:Y:S04]  /*3e90*/  STL [R1+0x38], R10 ;  /* 0x0000380a01007387 */ /* 0x000fe80000100800 */
[----:B------:R-:W-:Y:S04]  /*3ea0*/  STL [R1+0x34], R8 ;  /* 0x0000340801007387 */ /* 0x000fe80000100800 */
[----:B------:R2:W-:Y:S04]  /*3eb0*/  STL [R1+0x30], R7 ;  /* 0x0000300701007387 */ /* 0x0005e80000100800 */
[----:B------:R1:W-:Y:S01]  /*3ec0*/  STL [R1+0x2c], R5 ;  /* 0x00002c0501007387 */ /* 0x0003e20000100800 */
[----:B0-----:R-:W-:-:S03]  /*3ed0*/  IABS R2, R18 ;  /* 0x0000001200027213 */ /* 0x001fc60000000000 */
[----:B------:R-:W3:Y:S04]  /*3ee0*/  LDL R16, [R1+0x83c] ;  /* 0x00083c0001107983 */ /* 0x000ee80000100800 */
[----:B------:R-:W3:Y:S01]  /*3ef0*/  LDL R17, [R1+0x838] ;  /* 0x0008380001117983 */ /* 0x000ee20000100800 */
[----:B------:R-:W-:-:S03]  /*3f00*/  IMAD.HI.U32 R4, R3, R2, RZ ;  /* 0x0000000203047227 */ /* 0x000fc600078e00ff */
[----:B------:R-:W3:Y:S01]  /*3f10*/  LDL R18, [R1+0x82c] ;  /* 0x00082c0001127983 */ /* 0x000ee20000100800 */
[----:B------:R-:W-:-:S04]  /*3f20*/  IMAD.MOV R4, RZ, RZ, -R4 ;  /* 0x000000ffff047224 */ /* 0x000fc800078e0a04 */
[----:B------:R-:W-:Y:S01]  /*3f30*/  IMAD R2, R29, R4, R2 ;  /* 0x000000041d027224 */ /* 0x000fe200078e0202 */
[----:B--2---:R-:W-:Y:S02]  /*3f40*/  IABS R7, R19 ;  /* 0x0000001300077213 */ /* 0x004fe40000000000 */
[----:B------:R-:W2:Y:S03]  /*3f50*/  LDL R19, [R1+0x830] ;  /* 0x0008300001137983 */ /* 0x000ea60000100800 */
[----:B------:R-:W-:Y:S01]  /*3f60*/  IMAD.HI.U32 R10, R3, R7, RZ ;  /* 0x00000007030a7227 */ /* 0x000fe200078e00ff */
[----:B----4-:R-:W-:Y:S02]  /*3f70*/  IABS R6, R15 ;  /* 0x0000000f00067213 */ /* 0x010fe40000000000 */
[----:B------:R-:W4:Y:S01]  /*3f80*/  LDL R15, [R1+0x834] ;  /* 0x00083400010f7983 */ /* 0x000f220000100800 */
[----:B------:R-:W-:-:S04]  /*3f90*/  IMAD.MOV R10, RZ, RZ, -R10 ;  /* 0x000000ffff0a7224 */ /* 0x000fc800078e0a0a */
[----:B------:R-:W-:Y:S01]  /*3fa0*/  IMAD R7, R29, R10, R7 ;  /* 0x0000000a1d077224 */ /* 0x000fe200078e0207 */
[----:B------:R3:W-:Y:S04]  /*3fb0*/  STL [R1+0x28], R2 ;  /* 0x0000280201007387 */ /* 0x0007e80000100800 */
[----:B------:R0:W-:Y:S01]  /*3fc0*/  STL [R1+0x24], R7 ;  /* 0x0000240701007387 */ /* 0x0001e20000100800 */
[----:B-1----:R-:W-:-:S03]  /*3fd0*/  IABS R5, R12 ;  /* 0x0000000c00057213 */ /* 0x002fc60000000000 */
[----:B------:R-:W4:Y:S01]  /*3fe0*/  LDL R12, [R1+0x828] ;  /* 0x00082800010c7983 */ /* 0x000f220000100800 */
[----:B------:R-:W-:-:S04]  /*3ff0*/  IMAD.HI.U32 R9, R3, R6, RZ ;  /* 0x0000000603097227 */ /* 0x000fc800078e00ff */
[----:B------:R-:W-:-:S04]  /*4000*/  IMAD.MOV R9, RZ, RZ, -R9 ;  /* 0x000000ffff097224 */ /* 0x000fc800078e0a09 */
[----:B------:R-:W-:-:S05]  /*4010*/  IMAD R6, R29, R9, R6 ;  /* 0x000000091d067224 */ /* 0x000fca00078e0206 */
[----:B------:R1:W-:Y:S01]  /*4020*/  STL [R1+0x20], R6 ;  /* 0x0000200601007387 */ /* 0x0003e20000100800 */
[----:B------:R-:W-:-:S03]  /*4030*/  IABS R8, R13 ;  /* 0x0000000d00087213 */ /* 0x000fc60000000000 */
[----:B------:R-:W4:Y:S02]  /*4040*/  LDL R13, [R1+0x824] ;  /* 0x00082400010d7983 */ /* 0x000f240000100800 */
[----:B------:R-:W-:Y:S02]  /*4050*/  IMAD.MOV.U32 R4, RZ, RZ, R8 ;  /* 0x000000ffff047224 */ /* 0x000fe400078e0008 */
[----:B------:R-:W-:-:S04]  /*4060*/  IMAD.HI.U32 R8, R3, R5, RZ ;  /* 0x0000000503087227 */ /* 0x000fc800078e00ff */
[----:B------:R-:W-:-:S04]  /*4070*/  IMAD.HI.U32 R11, R3, R4, RZ ;  /* 0x00000004030b7227 */ /* 0x000fc800078e00ff */
[----:B------:R-:W-:Y:S02]  /*4080*/  IMAD.MOV R8, RZ, RZ, -R8 ;  /* 0x000000ffff087224 */ /* 0x000fe400078e0a08 */
[----:B------:R-:W-:Y:S02]  /*4090*/  IMAD.MOV R11, RZ, RZ, -R11 ;  /* 0x000000ffff0b7224 */ /* 0x000fe400078e0a0b */
[C---:B------:R-:W-:Y:S01]  /*40a0*/  IMAD R5, R29.reuse, R8, R5 ;  /* 0x000000081d057224 */ /* 0x040fe200078e0205 */
[----:B---3--:R-:W-:Y:S01]  /*40b0*/  IABS R2, R14 ;  /* 0x0000000e00027213 */ /* 0x008fe20000000000 */
[----:B0-----:R-:W-:-:S03]  /*40c0*/  IMAD R7, R29, R11, R4 ;  /* 0x0000000b1d077224 */ /* 0x001fc600078e0204 */
[----:B------:R0:W-:Y:S01]  /*40d0*/  STL [R1+0x1c], R5 ;  /* 0x00001c0501007387 */ /* 0x0001e20000100800 */
[----:B-1----:R-:W-:-:S03]  /*40e0*/  IMAD.HI.U32 R6, R3, R2, RZ ;  /* 0x0000000203067227 */ /* 0x002fc600078e00ff */
[----:B------:R-:W3:Y:S01]  /*40f0*/  LDL R14, [R1+0x820] ;  /* 0x00082000010e7983 */ /* 0x000ee20000100800 */
[----:B------:R-:W-:-:S03]  /*4100*/  IMAD.MOV R8, RZ, RZ, -R6 ;  /* 0x000000ffff087224 */ /* 0x000fc600078e0a06 */
[----:B------:R4:W-:Y:S01]  /*4110*/  STL [R1+0x18], R7 ;  /* 0x0000180701007387 */ /* 0x0009e20000100800 */
[----:B------:R-:W-:Y:S02]  /*4120*/  IABS R4, R16 ;  /* 0x0000001000047213 */ /* 0x000fe40000000000 */
[----:B0-----:R-:W-:-:S03]  /*4130*/  IABS R5, R17 ;  /* 0x0000001100057213 */ /* 0x001fc60000000000 */
[----:B------:R-:W-:-:S04]  /*4140*/  IMAD.HI.U32 R10, R3, R4, RZ ;  /* 0x00000004030a7227 */ /* 0x000fc800078e00ff */
[----:B------:R-:W-:-:S04]  /*4150*/  IMAD.MOV R10, RZ, RZ, -R10 ;  /* 0x000000ffff0a7224 */ /* 0x000fc800078e0a0a */
[----:B------:R-:W-:Y:S01]  /*4160*/  IMAD R10, R29, R10, R4 ;  /* 0x0000000a1d0a7224 */ /* 0x000fe200078e0204 */
[----:B--2---:R-:W-:Y:S02]  /*4170*/  IABS R9, R19 ;  /* 0x0000001300097213 */ /* 0x004fe40000000000 */
[----:B------:R-:W2:Y:S01]  /*4180*/  LDL R19, [R1+0x818] ;  /* 0x0008180001137983 */ /* 0x000ea20000100800 */
[----:B----4-:R-:W-:-:S03]  /*4190*/  IABS R7, R15 ;  /* 0x0000000f00077213 */ /* 0x010fc60000000000 */
[----:B------:R-:W4:Y:S02]  /*41a0*/  LDL R15, [R1+0x81c] ;  /* 0x00081c00010f7983 */ /* 0x000f240000100800 */
[----:B------:R-:W-:Y:S02]  /*41b0*/  IMAD.MOV.U32 R6, RZ, RZ, R7 ;  /* 0x000000ffff067224 */ /* 0x000fe400078e0007 */
[----:B------:R-:W-:Y:S02]  /*41c0*/  IMAD R7, R29, R8, R2 ;  /* 0x000000081d077224 */ /* 0x000fe400078e0202 */
[----:B------:R-:W-:Y:S02]  /*41d0*/  IMAD.MOV.U32 R2, RZ, RZ, R9 ;  /* 0x000000ffff027224 */ /* 0x000fe400078e0009 */
[----:B------:R-:W-:-:S04]  /*41e0*/  IMAD.HI.U32 R9, R3, R5, RZ ;  /* 0x0000000503097227 */ /* 0x000fc800078e00ff */
[----:B------:R-:W-:-:S04]  /*41f0*/  IMAD.HI.U32 R8, R3, R6, RZ ;  /* 0x0000000603087227 */ /* 0x000fc800078e00ff */
[----:B------:R-:W-:-:S04]  /*4200*/  IMAD.HI.U32 R11, R3, R2, RZ ;  /* 0x00000002030b7227 */ /* 0x000fc800078e00ff */
[----:B------:R-:W-:Y:S02]  /*4210*/  IMAD.MOV R9, RZ, RZ, -R9 ;  /* 0x000000ffff097224 */ /* 0x000fe400078e0a09 */
[----:B------:R-:W-:Y:S02]  /*4220*/  IMAD.MOV R8, RZ, RZ, -R8 ;  /* 0x000000ffff087224 */ /* 0x000fe400078e0a08 */
[----:B------:R-:W-:Y:S02]  /*4230*/  IMAD.MOV R11, RZ, RZ, -R11 ;  /* 0x000000ffff0b7224 */ /* 0x000fe400078e0a0b */
[C---:B------:R-:W-:Y:S02]  /*4240*/  IMAD R9, R29.reuse, R9, R5 ;  /* 0x000000091d097224 */ /* 0x040fe400078e0205 */
[C---:B------:R-:W-:Y:S01]  /*4250*/  IMAD R4, R29.reuse, R8, R6 ;  /* 0x000000081d047224 */ /* 0x040fe200078e0206 */
[----:B------:R0:W-:Y:S01]  /*4260*/  STL [R1+0x14], R7 ;  /* 0x0000140701007387 */ /* 0x0001e20000100800 */
[----:B------:R-:W-:-:S03]  /*4270*/  IMAD R6, R29, R11, R2 ;  /* 0x0000000b1d067224 */ /* 0x000fc600078e0202 */
[----:B------:R1:W-:Y:S01]  /*4280*/  STL [R1+0x10], R10 ;  /* 0x0000100a01007387 */ /* 0x0003e20000100800 */
[----:B------:R-:W-:-:S03]  /*4290*/  IABS R2, R12 ;  /* 0x0000000c00027213 */ /* 0x000fc60000000000 */
[----:B------:R-:W-:Y:S04]  /*42a0*/  STL [R1+0xc], R9 ;  /* 0x00000c0901007387 */ /* 0x000fe80000100800 */
[----:B------:R1:W-:Y:S04]  /*42b0*/  STL [R1+0x8], R4 ;  /* 0x0000080401007387 */ /* 0x0003e80000100800 */
[----:B------:R3:W-:Y:S04]  /*42c0*/  STL [R1+0x4], R6 ;  /* 0x0000040601007387 */ /* 0x0007e80000100800 */
[----:B------:R-:W2:Y:S01]  /*42d0*/  LDL R12, [R1+0x814] ;  /* 0x00081400010c7983 */ /* 0x000ea20000100800 */
[----:B0-----:R-:W-:-:S05]  /*42e0*/  IABS R7, R18 ;  /* 0x0000001200077213 */ /* 0x001fca0000000000 */
[----:B------:R-:W-:-:S04]  /*42f0*/  IMAD.HI.U32 R5, R3, R7, RZ ;  /* 0x0000000703057227 */ /* 0x000fc800078e00ff */
[----:B------:R-:W-:Y:S02]  /*4300*/  IMAD.MOV R8, RZ, RZ, -R5 ;  /* 0x000000ffff087224 */ /* 0x000fe400078e0a05 */
[----:B-1----:R-:W-:-:S04]  /*4310*/  IMAD.HI.U32 R10, R3, R2, RZ ;  /* 0x00000002030a7227 */ /* 0x002fc800078e00ff */
[----:B------:R-:W-:Y:S02]  /*4320*/  IMAD R7, R29, R8, R7 ;  /* 0x000000081d077224 */ /* 0x000fe400078e0207 */
[----:B------:R-:W-:-:S04]  /*4330*/  IMAD.MOV R10, RZ, RZ, -R10 ;  /* 0x000000ffff0a7224 */ /* 0x000fc800078e0a0a */
[----:B------:R-:W-:Y:S01]  /*4340*/  IMAD R2, R29, R10, R2 ;  /* 0x0000000a1d027224 */ /* 0x000fe200078e0202 */
[----:B------:R-:W-:Y:S02]  /*4350*/  IABS R4, R13 ;  /* 0x0000000d00047213 */ /* 0x000fe40000000000 */
[----:B------:R-:W2:Y:S01]  /*4360*/  LDL R13, [R1+0x808] ;  /* 0x00080800010d7983 */ /* 0x000ea20000100800 */
[----:B---3--:R-:W-:-:S03]  /*4370*/  IABS R6, R14 ;  /* 0x0000000e00067213 */ /* 0x008fc60000000000 */
[----:B------:R-:W3:Y:S02]  /*4380*/  LDL R14, [R1+0x80c] ;  /* 0x00080c00010e7983 */ /* 0x000ee40000100800 */
[----:B------:R-:W-:-:S04]  /*4390*/  IMAD.MOV.U32 R5, RZ, RZ, R6 ;  /* 0x000000ffff057224 */ /* 0x000fc800078e0006 */
[----:B------:R-:W-:-:S04]  /*43a0*/  IMAD.HI.U32 R8, R3, R5, RZ ;  /* 0x0000000503087227 */ /* 0x000fc800078e00ff */
[----:B------:R-:W-:-:S04]  /*43b0*/  IMAD.MOV R8, RZ, RZ, -R8 ;  /* 0x000000ffff087224 */ /* 0x000fc800078e0a08 */
[----:B------:R-:W-:Y:S01]  /*43c0*/  IMAD R5, R29, R8, R5 ;  /* 0x000000081d057224 */ /* 0x000fe200078e0205 */
[----:B----4-:R-:W-:Y:S02]  /*43d0*/  IABS R9, R15 ;  /* 0x0000000f00097213 */ /* 0x010fe40000000000 */
[----:B------:R-:W4:Y:S03]  /*43e0*/  LDL R15, [R1+0x810] ;  /* 0x00081000010f7983 */ /* 0x000f260000100800 */
[----:B------:R-:W-:Y:S02]  /*43f0*/  IMAD.MOV.U32 R6, RZ, RZ, R9 ;  /* 0x000000ffff067224 */ /* 0x000fe400078e0009 */
[C---:B------:R-:W-:Y:S01]  /*4400*/  IMAD.HI.U32 R9, R3.reuse, R4, RZ ;  /* 0x0000000403097227 */ /* 0x040fe200078e00ff */
[----:B------:R2:W-:Y:S03]  /*4410*/  STL [R1], R7 ;  /* 0x0000000701007387 */ /* 0x0005e60000100800 */
[----:B------:R-:W-:Y:S01]  /*4420*/  IMAD.HI.U32 R11, R3, R6, RZ ;  /* 0x00000006030b7227 */ /* 0x000fe200078e00ff */
[----:B------:R-:W4:Y:S03]  /*4430*/  LDL R16, [R1+0x804] ;  /* 0x0008040001107983 */ /* 0x000f260000100800 */
[----:B------:R-:W-:-:S02]  /*4440*/  IMAD.MOV R9, RZ, RZ, -R9 ;  /* 0x000000ffff097224 */ /* 0x000fc400078e0a09 */
[----:B------:R-:W-:Y:S01]  /*4450*/  IMAD.MOV R11, RZ, RZ, -R11 ;  /* 0x000000ffff0b7224 */ /* 0x000fe200078e0a0b */
[----:B--2---:R-:W-:Y:S01]  /*4460*/  IABS R7, R19 ;  /* 0x0000001300077213 */ /* 0x004fe20000000000 */
[C---:B------:R-:W-:Y:S02]  /*4470*/  IMAD R4, R29.reuse, R9, R4 ;  /* 0x000000091d047224 */ /* 0x040fe400078e0204 */
[----:B------:R-:W-:Y:S01]  /*4480*/  IMAD R6, R29, R11, R6 ;  /* 0x0000000b1d067224 */ /* 0x000fe200078e0206 */
[----:B------:R-:W-:Y:S01]  /*4490*/  STL [R1+0xbc0], R2 ;  /* 0x000bc00201007387 */ /* 0x000fe20000100800 */
[----:B------:R-:W-:-:S03]  /*44a0*/  IMAD.HI.U32 R10, R3, R7, RZ ;  /* 0x00000007030a7227 */ /* 0x000fc600078e00ff */
[----:B------:R-:W-:Y:S04]  /*44b0*/  STL [R1+0xbbc], R4 ;  /* 0x000bbc0401007387 */ /* 0x000fe80000100800 */
[----:B------:R-:W-:Y:S04]  /*44c0*/  STL [R1+0xbb8], R5 ;  /* 0x000bb80501007387 */ /* 0x000fe80000100800 */
[----:B------:R-:W-:Y:S04]  /*44d0*/  STL [R1+0xbb4], R6 ;  /* 0x000bb40601007387 */ /* 0x000fe80000100800 */
[----:B------:R-:W2:Y:S04]  /*44e0*/  LDL R17, [R1+0x7bc] ;  /* 0x0007bc0001117983 */ /* 0x000ea80000100800 */
[----:B------:R-:W2:Y:S04]  /*44f0*/  LDL R23, [R1+0x800] ;  /* 0x0008000001177983 */ /* 0x000ea80000100800 */
[----:B------:R-:W2:Y:S01]  /*4500*/  LDL R18, [R1+0x7b8] ;  /* 0x0007b80001127983 */ /* 0x000ea20000100800 */
[----:B------:R-:W-:Y:S01]  /*4510*/  IABS R8, R12 ;  /* 0x0000000c00087213 */ /* 0x000fe20000000000 */
[----:B------:R-:W-:-:S02]  /*4520*/  IMAD.MOV R12, RZ, RZ, -R10 ;  /* 0x000000ffff0c7224 */ /* 0x000fc400078e0a0a */
[----:B------:R-:W2:Y:S02]  /*4530*/  LDL R19, [R1+0x7b4] ;  /* 0x0007b40001137983 */ /* 0x000ea40000100800 */
[----:B------:R-:W-:-:S05]  /*4540*/  IMAD R7, R29, R12, R7 ;  /* 0x0000000c1d077224 */ /* 0x000fca00078e0207 */
[----:B------:R-:W-:Y:S04]  /*4550*/  STL [R1+0xbb0], R7 ;  /* 0x000bb00701007387 */ /* 0x000fe80000100800 */
[----:B------:R-:W2:Y:S01]  /*4560*/  LDL R21, [R1+0x7b0] ;  /* 0x0007b00001157983 */ /* 0x000ea20000100800 */
[----:B------:R-:W-:Y:S02]  /*4570*/  IABS R9, R13 ;  /* 0x0000000d00097213 */ /* 0x000fe40000000000 */
[----:B---3--:R-:W-:-:S03]  /*4580*/  IABS R11, R14 ;  /* 0x0000000e000b7213 */ /* 0x008fc60000000000 */
[----:B------:R-:W-:-:S04]  /*4590*/  IMAD.HI.U32 R14, R3, R9, RZ ;  /* 0x00000009030e7227 */ /* 0x000fc800078e00ff */
[----:B------:R-:W-:Y:S02]  /*45a0*/  IMAD.MOV.U32 R10, RZ, RZ, R11 ;  /* 0x000000ffff0a7224 */ /* 0x000fe400078e000b */
[----:B------:R-:W-:-:S04]  /*45b0*/  IMAD.MOV R14, RZ, RZ, -R14 ;  /* 0x000000ffff0e7224 */ /* 0x000fc800078e0a0e */
[----:B------:R-:W-:Y:S01]  /*45c0*/  IMAD R9, R29, R14, R9 ;  /* 0x0000000e1d097224 */ /* 0x000fe200078e0209 */
[----:B----4-:R-:W-:Y:S01]  /*45d0*/  IABS R13, R15 ;  /* 0x0000000f000d7213 */ /* 0x010fe20000000000 */
[----:B------:R-:W-:-:S04]  /*45e0*/  IMAD.HI.U32 R15, R3, R8, RZ ;  /* 0x00000008030f7227 */ /* 0x000fc800078e00ff */
[----:B------:R-:W-:Y:S02]  /*45f0*/  IMAD.MOV.U32 R11, RZ, RZ, R13 ;  /* 0x000000ffff0b7224 */ /* 0x000fe400078e000d */
[----:B------:R-:W-:Y:S01]  /*4600*/  IMAD.HI.U32 R13, R3, R10, RZ ;  /* 0x0000000a030d7227 */ /* 0x000fe200078e00ff */
[----:B------:R-:W-:-:S03]  /*4610*/  IABS R12, R16 ;  /* 0x00000010000c7213 */ /* 0x000fc60000000000 */
[----:B------:R-:W-:-:S04]  /*4620*/  IMAD.HI.U32 R16, R3, R11, RZ ;  /* 0x0000000b03107227 */ /* 0x000fc800078e00ff */
[----:B------:R-:W-:Y:S02]  /*4630*/  IMAD.MOV R15, RZ, RZ, -R15 ;  /* 0x000000ffff0f7224 */ /* 0x000fe400078e0a0f */
[----:B------:R-:W-:Y:S02]  /*4640*/  IMAD.MOV R13, RZ, RZ, -R13 ;  /* 0x000000ffff0d7224 */ /* 0x000fe400078e0a0d */
[----:B------:R-:W-:Y:S02]  /*4650*/  IMAD.MOV R16, RZ, RZ, -R16 ;  /* 0x000000ffff107224 */ /* 0x000fe400078e0a10 */
[C---:B------:R-:W-:Y:S02]  /*4660*/  IMAD R8, R29.reuse, R15, R8 ;  /* 0x0000000f1d087224 */ /* 0x040fe400078e0208 */
[C---:B------:R-:W-:Y:S02]  /*4670*/  IMAD R10, R29.reuse, R13, R10 ;  /* 0x0000000d1d0a7224 */ /* 0x040fe400078e020a */
[----:B------:R-:W-:Y:S01]  /*4680*/  IMAD R11, R29, R16, R11 ;  /* 0x000000101d0b7224 */ /* 0x000fe200078e020b */
[----:B------:R0:W-:Y:S01]  /*4690*/  STL [R1+0xbac], R8 ;  /* 0x000bac0801007387 */ /* 0x0001e20000100800 */
[----:B------:R-:W-:-:S03]  /*46a0*/  IMAD.HI.U32 R15, R3, R12, RZ ;  /* 0x0000000c030f7227 */ /* 0x000fc600078e00ff */
[----:B------:R-:W-:Y:S04]  /*46b0*/  STL [R1+0xbc4], R9 ;  /* 0x000bc40901007387 */ /* 0x000fe80000100800 */
[----:B------:R-:W-:Y:S01]  /*46c0*/  STL [R1+0xbc8], R10 ;  /* 0x000bc80a01007387 */ /* 0x000fe20000100800 */
[----:B--2---:R-:W-:Y:S01]  /*46d0*/  IABS R14, R17 ;  /* 0x00000011000e7213 */ /* 0x004fe20000000000 */
[----:B------:R-:W-:Y:S02]  /*46e0*/  IMAD.MOV R17, RZ, RZ, -R15 ;  /* 0x000000ffff117224 */ /* 0x000fe400078e0a0f */
[----:B------:R-:W-:Y:S01]  /*46f0*/  STL [R1+0xbcc], R11 ;  /* 0x000bcc0b01007387 */ /* 0x000fe20000100800 */
[----:B------:R-:W-:-:S03]  /*4700*/  IABS R13, R23 ;  /* 0x00000017000d7213 */ /* 0x000fc60000000000 */
[----:B------:R-:W2:Y:S01]  /*4710*/  LDL R22, [R1+0x7a4] ;  /* 0x0007a40001167983 */ /* 0x000ea20000100800 */
[----:B------:R-:W-:-:S03]  /*4720*/  IABS R16, R18 ;  /* 0x0000001200107213 */ /* 0x000fc60000000000 */
[----:B------:R-:W3:Y:S01]  /*4730*/  LDL R23, [R1+0x7a0] ;  /* 0x0007a00001177983 */ /* 0x000ee20000100800 */
[----:B------:R-:W-:Y:S01]  /*4740*/  IMAD R12, R29, R17, R12 ;  /* 0x000000111d0c7224 */ /* 0x000fe200078e020c */
[----:B------:R-:W-:Y:S02]  /*4750*/  IABS R18, R19 ;  /* 0x0000001300127213 */ /* 0x000fe40000000000 */
[----:B------:R-:W4:Y:S01]  /*4760*/  LDL R25, [R1+0x7ac] ;  /* 0x0007ac0001197983 */ /* 0x000f220000100800 */
[----:B------:R-:W-:-:S03]  /*4770*/  IMAD.MOV.U32 R15, RZ, RZ, R16 ;  /* 0x000000ffff0f7224 */ /* 0x000fc600078e0010 */
[----:B------:R-:W4:Y:S01]  /*4780*/  LDL R27, [R1+0x7a8] ;  /* 0x0007a800011b7983 */ /* 0x000f220000100800 */
[----:B------:R-:W-:Y:S02]  /*4790*/  IMAD.MOV.U32 R16, RZ, RZ, R18 ;  /* 0x000000ffff107224 */ /* 0x000fe400078e0012 */
[C---:B------:R-:W-:Y:S01]  /*47a0*/  IMAD.HI.U32 R20, R3.reuse, R13, RZ ;  /* 0x0000000d03147227 */ /* 0x040fe200078e00ff */
[----:B------:R-:W-:Y:S03]  /*47b0*/  STL [R1+0xbd0], R12 ;  /* 0x000bd00c01007387 */ /* 0x000fe60000100800 */
[C---:B------:R-:W-:Y:S01]  /*47c0*/  IMAD.HI.U32 R19, R3.reuse, R14, RZ ;  /* 0x0000000e03137227 */ /* 0x040fe200078e00ff */
[----:B------:R-:W4:Y:S01]  /*47d0*/  LDL R26, [R1+0x79c] ;  /* 0x00079c00011a7983 */ /* 0x000f220000100800 */
[----:B------:R-:W-:Y:S02]  /*47e0*/  IABS R17, R21 ;  /* 0x0000001500117213 */ /* 0x000fe40000000000 */
[C---:B------:R-:W-:Y:S01]  /*47f0*/  IMAD.HI.U32 R18, R3.reuse, R15, RZ ;  /* 0x0000000f03127227 */ /* 0x040fe200078e00ff */
[----:B0-----:R-:W4:Y:S03]  /*4800*/  LDL.LU R8, [R1+0x210] ;  /* 0x0002100001087983 */ /* 0x001f260000300800 */
        /* <DEDUP_REMOVED lines=9> */
[----:B------:R-:W-:Y:S04]  /*48a0*/  STL [R1+0xbd4], R13 ;  /* 0x000bd40d01007387 */ /* 0x000fe80000100800 */
[----:B------:R-:W-:Y:S04]  /*48b0*/  STL [R1+0xbd8], R14 ;  /* 0x000bd80e01007387 */ /* 0x000fe80000100800 */
[----:B------:R-:W-:Y:S04]  /*48c0*/  STL [R1+0xbdc], R15 ;  /* 0x000bdc0f01007387 */ /* 0x000fe80000100800 */
[----:B------:R-:W-:Y:S04]  /*48d0*/  STL [R1+0xbe0], R16 ;  /* 0x000be01001007387 */ /* 0x000fe80000100800 */
[----:B------:R-:W4:Y:S04]  /*48e0*/  LDL R4, [R1+0x798] ;  /* 0x0007980001047983 */ /* 0x000f280000100800 */
[----:B------:R-:W4:Y:S01]  /*48f0*/  LDL R2, [R1+0x794] ;  /* 0x0007940001027983 */ /* 0x000f220000100800 */
[----:B------:R-:W-:Y:S01]  /*4900*/  IMAD.HI.U32 R20, R3, R17, RZ ;  /* 0x0000001103147227 */ /* 0x000fe200078e00ff */
[----:B--2---:R-:W-:-:S03]  /*4910*/  IABS R21, R22 ;  /* 0x0000001600157213 */ /* 0x004fc60000000000 */
[----:B------:R-:W-:Y:S01]  /*4920*/  IMAD.MOV R22, RZ, RZ, -R20 ;  /* 0x000000ffff167224 */ /* 0x000fe200078e0a14 */
[----:B---3--:R-:W-:Y:S01]  /*4930*/  IABS R23, R23 ;  /* 0x0000001700177213 */ /* 0x008fe20000000000 */
[----:B------:R-:W-:Y:S01]  /*4940*/  IMAD.MOV.U32 R20, RZ, RZ, R21 ;  /* 0x000000ffff147224 */ /* 0x000fe200078e0015 */
[----:B----4-:R-:W-:-:S03]  /*4950*/  IABS R18, R25 ;  /* 0x0000001900127213 */ /* 0x010fc60000000000 */
[----:B------:R-:W-:Y:S01]  /*4960*/  IMAD.MOV.U32 R21, RZ, RZ, R23 ;  /* 0x000000ffff157224 */ /* 0x000fe200078e0017 */
[----:B------:R-:W-:Y:S01]  /*4970*/  IABS R19, R27 ;  /* 0x0000001b00137213 */ /* 0x000fe20000000000 */
[----:B------:R-:W-:Y:S01]  /*4980*/  IMAD.HI.U32 R25, R3, R18, RZ ;  /* 0x0000001203197227 */ /* 0x000fe200078e00ff */
[----:B------:R-:W2:Y:S03]  /*4990*/  LDL R27, [R1+0x790] ;  /* 0x00079000011b7983 */ /* 0x000ea60000100800 */
[----:B------:R-:W-:Y:S02]  /*49a0*/  IMAD R17, R29, R22, R17 ;  /* 0x000000161d117224 */ /* 0x000fe400078e0211 */
[----:B------:R-:W-:Y:S01]  /*49b0*/  IMAD.HI.U32 R24, R3, R19, RZ ;  /* 0x0000001303187227 */ /* 0x000fe200078e00ff */
[----:B------:R-:W-:-:S03]  /*49c0*/  IABS R22, R26 ;  /* 0x0000001a00167213 */ /* 0x000fc60000000000 */
        /* <DEDUP_REMOVED lines=10> */
[----:B------:R-:W-:Y:S02]  /*4a70*/  IMAD R21, R29, R26, R21 ;  /* 0x0000001a1d157224 */ /* 0x000fe400078e0215 */
[----:B------:R-:W-:Y:S01]  /*4a80*/  IMAD.HI.U32 R25, R3, R22, RZ ;  /* 0x0000001603197227 */ /* 0x000fe200078e00ff */
[----:B------:R-:W-:Y:S04]  /*4a90*/  STL [R1+0xbe8], R18 ;  /* 0x000be81201007387 */ /* 0x000fe80000100800 */
[----:B------:R-:W-:Y:S01]  /*4aa0*/  STL [R1+0xbec], R19 ;  /* 0x000bec1301007387 */ /* 0x000fe20000100800 */
[----:B------:R-:W-:-:S03]  /*4ab0*/  IMAD.MOV R25, RZ, RZ, -R25 ;  /* 0x000000ffff197224 */ /* 0x000fc600078e0a19 */
[----:B------:R-:W-:Y:S04]  /*4ac0*/  STL [R1+0xbf0], R20 ;  /* 0x000bf01401007387 */ /* 0x000fe80000100800 */
[----:B------:R0:W-:Y:S01]  /*4ad0*/  STL [R1+0xbf4], R21 ;  /* 0x000bf41501007387 */ /* 0x0001e20000100800 */
[----:B------:R-:W-:-:S03]  /*4ae0*/  IABS R23, R4 ;  /* 0x0000000400177213 */ /* 0x000fc60000000000 */
[----:B------:R-:W3:Y:S04]  /*4af0*/  LDL.LU R6, [R1+0x78] ;  /* 0x0000780001067983 */ /* 0x000ee80000300800 */
[----:B------:R-:W4:Y:S01]  /*4b00*/  LDL.LU R5, [R1+0x74] ;  /* 0x0000740001057983 */ /* 0x000f220000300800 */
[----:B------:R-:W-:-:S03]  /*4b10*/  IMAD R22, R29, R25, R22 ;  /* 0x000000191d167224 */ /* 0x000fc600078e0216 */
[----:B------:R-:W4:Y:S04]  /*4b20*/  LDL.LU R4, [R1+0x70] ;  /* 0x0000700001047983 */ /* 0x000f280000300800 */
[----:B------:R-:W4:Y:S04]  /*4b30*/  LDL R7, [R1+0x788] ;  /* 0x0007880001077983 */ /* 0x000f280000100800 */
[----:B0-----:R-:W4:Y:S01]  /*4b40*/  LDL.LU R21, [R1+0x68] ;  /* 0x0000680001157983 */ /* 0x001f220000300800 */
[----:B------:R-:W-:-:S03]  /*4b50*/  IABS R24, R2 ;  /* 0x0000000200187213 */ /* 0x000fc60000000000 */
[----:B------:R-:W4:Y:S04]  /*4b60*/  LDL.LU R17, [R1+0x64] ;  /* 0x0000640001117983 */ /* 0x000f280000300800 */
[----:B------:R-:W4:Y:S04]  /*4b70*/  LDL.LU R16, [R1+0x60] ;  /* 0x0000600001107983 */ /* 0x000f280000300800 */
[----:B------:R-:W4:Y:S04]  /*4b80*/  LDL.LU R15, [R1+0x5c] ;  /* 0x00005c00010f7983 */ /* 0x000f280000300800 */
[----:B------:R-:W4:Y:S04]  /*4b90*/  LDL.LU R14, [R1+0x58] ;  /* 0x00005800010e7983 */ /* 0x000f280000300800 */
[----:B------:R-:W4:Y:S04]  /*4ba0*/  LDL.LU R2, [R1+0x54] ;  /* 0x0000540001027983 */ /* 0x000f280000300800 */
[----:B------:R0:W-:Y:S04]  /*4bb0*/  STL [R1+0xbf8], R22 ;  /* 0x000bf81601007387 */ /* 0x0001e80000100800 */
[----:B0-----:R-:W4:Y:S01]  /*4bc0*/  LDL.LU R22, [R1+0x6c] ;  /* 0x00006c0001167983 */ /* 0x001f220000300800 */
[----:B------:R-:W-:-:S04]  /*4bd0*/  IABS R9, c[0x0][0x178] ;  /* 0x00005e0000097a13 */ /* 0x000fc80000000000 */
[----:B------:R-:W-:Y:S02]  /*4be0*/  ISETP.GT.U32.AND P0, PT, R9, R8, PT ;  /* 0x000000080900720c */ /* 0x000fe40003f04070 */
[----:B------:R-:W-:-:S11]  /*4bf0*/  ISETP.GT.U32.AND P2, PT, R29, R0, PT ;  /* 0x000000001d00720c */ /* 0x000fd60003f44070 */
[----:B------:R-:W-:-:S05]  /*4c00*/  @!P0 IMAD.IADD R8, R8, 0x1, -R9 ;  /* 0x0000000108088824 */ /* 0x000fca00078e0a09 */
[----:B------:R-:W-:Y:S01]  /*4c10*/  ISETP.GT.U32.AND P3, PT, R9, R8, PT ;  /* 0x000000080900720c */ /* 0x000fe20003f64070 */
[----:B------:R-:W-:Y:S01]  /*4c20*/  @!P2 IMAD.IADD R0, R0, 0x1, -R29 ;  /* 0x000000010000a824 */ /* 0x000fe200078e0a1d */
[----:B------:R-:W-:-:S11]  /*4c30*/  IABS R28, R28 ;  /* 0x0000001c001c7213 */ /* 0x000fd60000000000 */
[----:B------:R-:W-:-:S05]  /*4c40*/  @!P3 IMAD.IADD R8, R8, 0x1, -R9 ;  /* 0x000000010808b824 */ /* 0x000fca00078e0a09 */
[----:B------:R0:W-:Y:S04]  /*4c50*/  STL [R1+0x210], R8 ;  /* 0x0002100801007387 */ /* 0x0001e80000100800 */
[----:B------:R-:W4:Y:S01]  /*4c60*/  LDL.LU R13, [R1+0x50] ;  /* 0x00005000010d7983 */ /* 0x000f220000300800 */
[----:B--2---:R-:W-:Y:S01]  /*4c70*/  IABS R26, R27 ;  /* 0x0000001b001a7213 */ /* 0x004fe20000000000 */
[----:B------:R-:W-:-:S04]  /*4c80*/  IMAD.HI.U32 R27, R3, R23, RZ ;  /* 0x00000017031b7227 */ /* 0x000fc800078e00ff */
[----:B------:R-:W-:Y:S02]  /*4c90*/  IMAD.MOV.U32 R25, RZ, RZ, R26 ;  /* 0x000000ffff197224 */ /* 0x000fe400078e001a */
[----:B------:R-:W-:Y:S02]  /*4ca0*/  IMAD.MOV.U32 R26, RZ, RZ, R28 ;  /* 0x000000ffff1a7224 */ /* 0x000fe400078e001c */
[----:B------:R-:W-:-:S04]  /*4cb0*/  IMAD.HI.U32 R28, R3, R24, RZ ;  /* 0x00000018031c7227 */ /* 0x000fc800078e00ff */
[----:B------:R-:W-:-:S04]  /*4cc0*/  IMAD.HI.U32 R12, R3, R25, RZ ;  /* 0x00000019030c7227 */ /* 0x000fc800078e00ff */
[----:B------:R-:W-:Y:S02]  /*4cd0*/  IMAD.MOV R27, RZ, RZ, -R27 ;  /* 0x000000ffff1b7224 */ /* 0x000fe400078e0a1b */
[----:B------:R-:W-:-:S04]  /*4ce0*/  IMAD.HI.U32 R11, R3, R26, RZ ;  /* 0x0000001a030b7227 */ /* 0x000fc800078e00ff */
[----:B------:R-:W-:Y:S02]  /*4cf0*/  IMAD.MOV R10, RZ, RZ, -R28 ;  /* 0x000000ffff0a7224 */ /* 0x000fe400078e0a1c */
[C---:B------:R-:W-:Y:S02]  /*4d00*/  IMAD R23, R29.reuse, R27, R23 ;  /* 0x0000001b1d177224 */ /* 0x040fe400078e0217 */
[----:B------:R-:W-:Y:S02]  /*4d10*/  IMAD.MOV R27, RZ, RZ, -R12 ;  /* 0x000000ffff1b7224 */ /* 0x000fe400078e0a0c */
[----:B------:R-:W2:Y:S01]  /*4d20*/  LDL.LU R12, [R1+0x4c] ;  /* 0x00004c00010c7983 */ /* 0x000ea20000300800 */
[C---:B---3--:R-:W-:Y:S02]  /*4d30*/  ISETP.GT.U32.AND P0, PT, R29.reuse, R6, PT ;  /* 0x000000061d00720c */ /* 0x048fe40003f04070 */
[C---:B----4-:R-:W-:Y:S02]  /*4d40*/  ISETP.GT.U32.AND P6, PT, R29.reuse, R5, PT ;  /* 0x000000051d00720c */ /* 0x050fe40003fc4070 */
[----:B------:R-:W-:-:S02]  /*4d50*/  ISETP.GT.U32.AND P1, PT, R29, R4, PT ;  /* 0x000000041d00720c */ /* 0x000fc40003f24070 */
[----:B------:R-:W-:-:S07]  /*4d60*/  ISETP.GT.U32.AND P4, PT, R29, R21, PT ;  /* 0x000000151d00720c */ /* 0x000fce0003f84070 */
[----:B------:R-:W-:Y:S01]  /*4d70*/  @!P0 IMAD.IADD R6, R6, 0x1, -R29 ;  /* 0x0000000106068824 */ /* 0x000fe200078e0a1d */
[C---:B------:R-:W-:Y:S02]  /*4d80*/  ISETP.GT.U32.AND P2, PT, R29.reuse, R17, PT ;  /* 0x000000111d00720c */ /* 0x040fe40003f44070 */
[----:B------:R-:W-:-:S03]  /*4d90*/  ISETP.GT.U32.AND P3, PT, R29, R16, PT ;  /* 0x000000101d00720c */ /* 0x000fc60003f64070 */
[--C-:B------:R-:W-:Y:S01]  /*4da0*/  @!P4 IMAD.IADD R21, R21, 0x1, -R29.reuse ;  /* 0x000000011515c824 */ /* 0x100fe200078e0a1d */
[C---:B------:R-:W-:Y:S02]  /*4db0*/  ISETP.GT.U32.AND P4, PT, R29.reuse, R6, PT ;  /* 0x000000061d00720c */ /* 0x040fe40003f84070 */
[----:B------:R-:W-:Y:S01]  /*4dc0*/  ISETP.GT.U32.AND P5, PT, R29, R22, PT ;  /* 0x000000161d00720c */ /* 0x000fe20003fa4070 */
[----:B------:R-:W-:-:S12]  /*4dd0*/  @!P6 IMAD.IADD R5, R5, 0x1, -R29 ;  /* 0x000000010505e824 */ /* 0x000fd800078e0a1d */
[--C-:B------:R-:W-:Y:S01]  /*4de0*/  @!P5 IMAD.IADD R22, R22, 0x1, -R29.reuse ;  /* 0x000000011616d824 */ /* 0x100fe200078e0a1d */
[C---:B------:R-:W-:Y:S01]  /*4df0*/  ISETP.GT.U32.AND P5, PT, R29.reuse, R0, PT ;  /* 0x000000001d00720c */ /* 0x040fe20003fa4070 */
[----:B------:R-:W-:Y:S02]  /*4e00*/  @!P1 IMAD.IADD R4, R4, 0x1, -R29 ;  /* 0x0000000104049824 */ /* 0x000fe400078e0a1d */
[----:B------:R-:W-:Y:S02]  /*4e10*/  IMAD.MOV R28, RZ, RZ, -R11 ;  /* 0x000000ffff1c7224 */ /* 0x000fe400078e0a0b */
[----:B------:R-:W-:Y:S01]  /*4e20*/  IMAD R24, R29, R10, R24 ;  /* 0x0000000a1d187224 */ /* 0x000fe200078e0218 */
[----:B------:R-:W3:Y:S01]  /*4e30*/  LDL.LU R11, [R1+0x48] ;  /* 0x00004800010b7983 */ /* 0x000ee20000300800 */
[--C-:B------:R-:W-:Y:S01]  /*4e40*/  @!P2 IMAD.IADD R17, R17, 0x1, -R29.reuse ;  /* 0x000000011111a824 */ /* 0x100fe200078e0a1d */
[C---:B------:R-:W-:Y:S01]  /*4e50*/  ISETP.GT.U32.AND P2, PT, R29.reuse, R5, PT ;  /* 0x000000051d00720c */ /* 0x040fe20003f44070 */
[--C-:B------:R-:W-:Y:S01]  /*4e60*/  @!P3 IMAD.IADD R16, R16, 0x1, -R29.reuse ;  /* 0x000000011010b824 */ /* 0x100fe200078e0a1d */
[----:B------:R-:W4:Y:S03]  /*4e70*/  LDL.LU R10, [R1+0x44] ;  /* 0x00004400010a7983 */ /* 0x000f260000300800 */
[--C-:B------:R-:W-:Y:S01]  /*4e80*/  @!P5 IMAD.IADD R0, R0, 0x1, -R29.reuse ;  /* 0x000000010000d824 */ /* 0x100fe200078e0a1d */
[----:B------:R-:W4:Y:S01]  /*4e90*/  LDL.LU R9, [R1+0x40] ;  /* 0x0000400001097983 */ /* 0x000f220000300800 */
[----:B------:R-:W-:Y:S01]  /*4ea0*/  ISETP.GT.U32.AND P3, PT, R29, R4, PT ;  /* 0x000000041d00720c */ /* 0x000fe20003f64070 */
[----:B------:R-:W-:-:S02]  /*4eb0*/  @!P4 IMAD.IADD R6, R6, 0x1, -R29 ;  /* 0x000000010606c824 */ /* 0x000fc400078e0a1d */
[----:B0-----:R-:W4:Y:S04]  /*4ec0*/  LDL.LU R8, [R1+0x17c] ;  /* 0x00017c0001087983 */ /* 0x001f280000300800 */
[----:B------:R-:W-:Y:S04]  /*4ed0*/  STL [R1+0xba8], R0 ;  /* 0x000ba80001007387 */ /* 0x000fe80000100800 */
[----:B------:R-:W4:Y:S04]  /*4ee0*/  LDL.LU R20, [R1+0x158] ;  /* 0x0001580001147983 */ /* 0x000f280000300800 */
[----:B------:R-:W4:Y:S04]  /*4ef0*/  LDL.LU R19, [R1+0x15c] ;  /* 0x00015c0001137983 */ /* 0x000f280000300800 */
[----:B------:R-:W-:Y:S01]  /*4f00*/  STL [R1+0x78], R6 ;  /* 0x0000780601007387 */ /* 0x000fe20000100800 */
[----:B------:R-:W-:-:S03]  /*4f10*/  @!P2 IMAD.IADD R5, R5, 0x1, -R29 ;  /* 0x000000010505a824 */ /* 0x000fc600078e0a1d */
[----:B------:R-:W4:Y:S01]  /*4f20*/  LDL.LU R18, [R1+0x160] ;  /* 0x0001600001127983 */ /* 0x000f220000300800 */
[----:B------:R-:W-:Y:S02]  /*4f30*/  @!P3 IMAD.IADD R4, R4, 0x1, -R29 ;  /* 0x000000010404b824 */ /* 0x000fe400078e0a1d */
[C---:B------:R-:W-:Y:S01]  /*4f40*/  IMAD R25, R29.reuse, R27, R25 ;  /* 0x0000001b1d197224 */ /* 0x040fe200078e0219 */
[----:B------:R-:W-:Y:S02]  /*4f50*/  IABS R27, R7 ;  /* 0x00000007001b7213 */ /* 0x000fe40000000000 */
[----:B------:R-:W4:Y:S04]  /*4f60*/  LDL.LU R7, [R1+0x174] ;  /* 0x0001740001077983 */ /* 0x000f280000300800 */
[----:B------:R-:W-:Y:S04]  /*4f70*/  STL [R1+0x74], R5 ;  /* 0x0000740501007387 */ /* 0x000fe80000100800 */
[----:B------:R0:W-:Y:S04]  /*4f80*/  STL [R1+0x70], R4 ;  /* 0x0000700401007387 */ /* 0x0001e80000100800 */
[----:B0-----:R-:W4:Y:S04]  /*4f90*/  LDL.LU R4, [R1+0x164] ;  /* 0x0001640001047983 */ /* 0x001f280000300800 */
[----:B------:R-:W4:Y:S04]  /*4fa0*/  LDL.LU R6, [R1+0x13c] ;  /* 0x00013c0001067983 */ /* 0x000f280000300800 */
[----:B------:R-:W4:Y:S01]  /*4fb0*/  LDL.LU R5, [R1+0x144] ;  /* 0x0001440001057983 */ /* 0x000f220000300800 */
[----:B------:R-:W-:-:S02]  /*4fc0*/  ISETP.GT.U32.AND P0, PT, R29, R15, PT ;  /* 0x0000000f1d00720c */ /* 0x000fc40003f04070 */
[C---:B------:R-:W-:Y:S02]  /*4fd0*/  ISETP.GT.U32.AND P1, PT, R29.reuse, R2, PT ;  /* 0x000000021d00720c */ /* 0x040fe40003f24070 */
[----:B------:R-:W-:-:S09]  /*4fe0*/  ISETP.GT.U32.AND P6, PT, R29, R14, PT ;  /* 0x0000000e1d00720c */ /* 0x000fd20003fc4070 */
[--C-:B------:R-:W-:Y:S01]  /*4ff0*/  @!P0 IMAD.IADD R15, R15, 0x1, -R29.reuse ;  /* 0x000000010f0f8824 */ /* 0x100fe200078e0a1d */
[C---:B------:R-:W-:Y:S01]  /*5000*/  ISETP.GT.U32.AND P0, PT, R29.reuse, R22, PT ;  /* 0x000000161d00720c */ /* 0x040fe20003f04070 */
[--C-:B------:R-:W-:Y:S01]  /*5010*/  @!P1 IMAD.IADD R2, R2, 0x1, -R29.reuse ;  /* 0x0000000102029824 */ /* 0x100fe200078e0a1d */
[C---:B------:R-:W-:Y:S01]  /*5020*/  ISETP.GT.U32.AND P1, PT, R29.reuse, R21, PT ;  /* 0x000000151d00720c */ /* 0x040fe20003f24070 */
[----:B------:R-:W-:Y:S01]  /*5030*/  @!P6 IMAD.IADD R14, R14, 0x1, -R29 ;  /* 0x000000010e0ee824 */ /* 0x000fe200078e0a1d */
[C---:B------:R-:W-:Y:S02]  /*5040*/  ISETP.GT.U32.AND P5, PT, R29.reuse, R17, PT ;  /* 0x000000111d00720c */ /* 0x040fe40003fa4070 */
[C---:B------:R-:W-:Y:S02]  /*5050*/  ISETP.GT.U32.AND P6, PT, R29.reuse, R2, PT ;  /* 0x000000021d00720c */ /* 0x040fe40003fc4070 */
[----:B------:R-:W-:-:S05]  /*5060*/  ISETP.GT.U32.AND P4, PT, R29, R16, PT ;  /* 0x000000101d00720c */ /* 0x000fca0003f84070 */
[--C-:B------:R-:W-:Y:S01]  /*5070*/  @!P0 IMAD.IADD R22, R22, 0x1, -R29.reuse ;  /* 0x0000000116168824 */ /* 0x100fe200078e0a1d */
[----:B------:R-:W-:Y:S01]  /*5080*/  ISETP.GT.U32.AND P0, PT, R29, R13, PT ;  /* 0x0000000d1d00720c */ /* 0x000fe20003f04070 */
[--C-:B------:R-:W-:Y:S01]  /*5090*/  @!P1 IMAD.IADD R21, R21, 0x1, -R29.reuse ;  /* 0x0000000115159824 */ /* 0x100fe200078e0a1d */
[C---:B------:R-:W-:Y:S02]  /*50a0*/  ISETP.GT.U32.AND P2, PT, R29.reuse, R15, PT ;  /* 0x0000000f1d00720c */ /* 0x040fe40003f44070 */
[----:B------:R-:W-:Y:S01]  /*50b0*/  ISETP.GT.U32.AND P3, PT, R29, R14, PT ;  /* 0x0000000e1d00720c */ /* 0x000fe20003f64070 */
[--C-:B------:R-:W-:Y:S02]  /*50c0*/  @!P6 IMAD.IADD R2, R2, 0x1, -R29.reuse ;  /* 0x000000010202e824 */ /* 0x100fe400078e0a1d */
[--C-:B------:R-:W-:Y:S02]  /*50d0*/  @!P5 IMAD.IADD R17, R17, 0x1, -R29.reuse ;  /* 0x000000011111d824 */ /* 0x100fe400078e0a1d */
[----:B------:R-:W-:-:S04]  /*50e0*/  @!P4 IMAD.IADD R16, R16, 0x1, -R29 ;  /* 0x000000011010c824 */ /* 0x000fc800078e0a1d */
[--C-:B------:R-:W-:Y:S02]  /*50f0*/  @!P0 IMAD.IADD R13, R13, 0x1, -R29.reuse ;  /* 0x000000010d0d8824 */ /* 0x100fe400078e0a1d */
[--C-:B------:R-:W-:Y:S02]  /*5100*/  @!P2 IMAD.IADD R15, R15, 0x1, -R29.reuse ;  /* 0x000000010f0fa824 */ /* 0x100fe400078e0a1d */
[----:B------:R-:W-:Y:S01]  /*5110*/  @!P3 IMAD.IADD R14, R14, 0x1, -R29 ;  /* 0x000000010e0eb824 */ /* 0x000fe200078e0a1d */
[----:B------:R-:W-:Y:S04]  /*5120*/  STL [R1+0x6c], R22 ;  /* 0x00006c1601007387 */ /* 0x000fe80000100800 */
[----:B------:R-:W-:Y:S04]  /*5130*/  STL [R1+0x68], R21 ;  /* 0x0000681501007387 */ /* 0x000fe80000100800 */
[----:B------:R-:W-:Y:S04]  /*5140*/  STL [R1+0x64], R17 ;  /* 0x0000641101007387 */ /* 0x000fe80000100800 */
[----:B------:R-:W-:Y:S04]  /*5150*/  STL [R1+0x60], R16 ;  /* 0x0000601001007387 */ /* 0x000fe80000100800 */
[----:B------:R-:W-:Y:S04]  /*5160*/  STL [R1+0x5c], R15 ;  /* 0x00005c0f01007387 */ /* 0x000fe80000100800 */
[----:B------:R0:W-:Y:S04]  /*5170*/  STL [R1+0x54], R2 ;  /* 0x0000540201007387 */ /* 0x0001e80000100800 */
[----:B------:R1:W-:Y:S04]  /*5180*/  STL [R1+0x58], R14 ;  /* 0x0000580e01007387 */ /* 0x0003e80000100800 */
[----:B0-----:R-:W4:Y:S04]  /*5190*/  LDL.LU R2, [R1+0x148] ;  /* 0x0001480001027983 */ /* 0x001f280000300800 */
[----:B------:R-:W4:Y:S04]  /*51a0*/  LDL.LU R17, [R1+0x154] ;  /* 0x0001540001117983 */ /* 0x000f280000300800 */
[----:B------:R-:W4:Y:S04]  /*51b0*/  LDL.LU R16, [R1+0x14c] ;  /* 0x00014c0001107983 */ /* 0x000f280000300800 */
[----:B------:R-:W4:Y:S04]  /*51c0*/  LDL.LU R15, [R1+0x11c] ;  /* 0x00011c00010f7983 */ /* 0x000f280000300800 */
[----:B-1----:R-:W4:Y:S01]  /*51d0*/  LDL.LU R14, [R1+0x120] ;  /* 0x00012000010e7983 */ /* 0x002f220000300800 */
[----:B--2---:R-:W-:-:S13]  /*51e0*/  ISETP.GT.U32.AND P1, PT, R29, R12, PT ;  /* 0x0000000c1d00720c */ /* 0x004fda0003f24070 */
[----:B------:R-:W-:Y:S01]  /*51f0*/  @!P1 IMAD.IADD R12, R12, 0x1, -R29 ;  /* 0x000000010c0c9824 */ /* 0x000fe200078e0a1d */
[C---:B---3--:R-:W-:Y:S02]  /*5200*/  ISETP.GT.U32.AND P5, PT, R29.reuse, R11, PT ;  /* 0x0000000b1d00720c */ /* 0x048fe40003fa4070 */
[C---:B----4-:R-:W-:Y:S02]  /*5210*/  ISETP.GT.U32.AND P4, PT, R29.reuse, R10, PT ;  /* 0x0000000a1d00720c */ /* 0x050fe40003f84070 */
[C---:B------:R-:W-:Y:S02]  /*5220*/  ISETP.GT.U32.AND P2, PT, R29.reuse, R9, PT ;  /* 0x000000091d00720c */ /* 0x040fe40003f44070 */
[C---:B------:R-:W-:Y:S02]  /*5230*/  ISETP.GT.U32.AND P6, PT, R29.reuse, R20, PT ;  /* 0x000000141d00720c */ /* 0x040fe40003fc4070 */
[C---:B------:R-:W-:Y:S02]  /*5240*/  ISETP.GT.U32.AND P0, PT, R29.reuse, R19, PT ;  /* 0x000000131d00720c */ /* 0x040fe40003f04070 */
[----:B------:R-:W-:-:S09]  /*5250*/  ISETP.GT.U32.AND P1, PT, R29, R18, PT ;  /* 0x000000121d00720c */ /* 0x000fd20003f24070 */
[--C-:B------:R-:W-:Y:S01]  /*5260*/  @!P6 IMAD.IADD R20, R20, 0x1, -R29.reuse ;  /* 0x000000011414e824 */ /* 0x100fe200078e0a1d */
[----:B------:R-:W-:Y:S01]  /*5270*/  ISETP.GT.U32.AND P3, PT, R29, R8, PT ;  /* 0x000000081d00720c */ /* 0x000fe20003f64070 */
[--C-:B------:R-:W-:Y:S01]  /*5280*/  @!P5 IMAD.IADD R11, R11, 0x1, -R29.reuse ;  /* 0x000000010b0bd824 */ /* 0x100fe200078e0a1d */
[C---:B------:R-:W-:Y:S01]  /*5290*/  ISETP.GT.U32.AND P6, PT, R29.reuse, R13, PT ;  /* 0x0000000d1d00720c */ /* 0x040fe20003fc4070 */
[--C-:B------:R-:W-:Y:S01]  /*52a0*/  @!P4 IMAD.IADD R10, R10, 0x1, -R29.reuse ;  /* 0x000000010a0ac824 */ /* 0x100fe200078e0a1d */
[----:B------:R-:W-:Y:S01]  /*52b0*/  ISETP.GT.U32.AND P5, PT, R29, R7, PT ;  /* 0x000000071d00720c */ /* 0x000fe20003fa4070 */
[--C-:B------:R-:W-:Y:S01]  /*52c0*/  @!P0 IMAD.IADD R19, R19, 0x1, -R29.reuse ;  /* 0x0000000113138824 */ /* 0x100fe200078e0a1d */
[C---:B------:R-:W-:Y:S01]  /*52d0*/  ISETP.GT.U32.AND P0, PT, R29.reuse, R12, PT ;  /* 0x0000000c1d00720c */ /* 0x040fe20003f04070 */
[--C-:B------:R-:W-:Y:S01]  /*52e0*/  @!P1 IMAD.IADD R18, R18, 0x1, -R29.reuse ;  /* 0x0000000112129824 */ /* 0x100fe200078e0a1d */
[----:B------:R-:W-:Y:S01]  /*52f0*/  ISETP.GT.U32.AND P1, PT, R29, R11, PT ;  /* 0x0000000b1d00720c */ /* 0x000fe20003f24070 */
[----:B------:R-:W-:Y:S01]  /*5300*/  @!P2 IMAD.IADD R9, R9, 0x1, -R29 ;  /* 0x000000010909a824 */ /* 0x000fe200078e0a1d */
[----:B------:R-:W-:-:S03]  /*5310*/  ISETP.GT.U32.AND P4, PT, R29, R4, PT ;  /* 0x000000041d00720c */ /* 0x000fc60003f84070 */
[--C-:B------:R-:W-:Y:S01]  /*5320*/  @!P3 IMAD.IADD R8, R8, 0x1, -R29.reuse ;  /* 0x000000010808b824 */ /* 0x100fe200078e0a1d */
[----:B------:R-:W-:Y:S01]  /*5330*/  ISETP.GT.U32.AND P2, PT, R29, R6, PT ;  /* 0x000000061d00720c */ /* 0x000fe20003f44070 */
[--C-:B------:R-:W-:Y:S01]  /*5340*/  @!P6 IMAD.IADD R13, R13, 0x1, -R29.reuse ;  /* 0x000000010d0de824 */ /* 0x100fe200078e0a1d */
[----:B------:R-:W-:Y:S01]  /*5350*/  ISETP.GT.U32.AND P3, PT, R29, R5, PT ;  /* 0x000000051d00720c */ /* 0x000fe20003f64070 */
[--C-:B------:R-:W-:Y:S01]  /*5360*/  @!P5 IMAD.IADD R7, R7, 0x1, -R29.reuse ;  /* 0x000000010707d824 */ /* 0x100fe200078e0a1d */
[----:B------:R-:W-:Y:S01]  /*5370*/  ISETP.GT.U32.AND P5, PT, R29, R10, PT ;  /* 0x0000000a1d00720c */ /* 0x000fe20003fa4070 */
[----:B------:R-:W-:-:S04]  /*5380*/  @!P0 IMAD.IADD R12, R12, 0x1, -R29 ;  /* 0x000000010c0c8824 */ /* 0x000fc800078e0a1d */
[--C-:B------:R-:W-:Y:S01]  /*5390*/  @!P4 IMAD.IADD R4, R4, 0x1, -R29.reuse ;  /* 0x000000010404c824 */ /* 0x100fe200078e0a1d */
[----:B------:R-:W-:Y:S01]  /*53a0*/  ISETP.GT.U32.AND P4, PT, R29, R9, PT ;  /* 0x000000091d00720c */ /* 0x000fe20003f84070 */
[----:B------:R0:W-:Y:S01]  /*53b0*/  STL [R1+0x50], R13 ;  /* 0x0000500d01007387 */ /* 0x0001e20000100800 */
[--C-:B------:R-:W-:Y:S02]  /*53c0*/  @!P1 IMAD.IADD R11, R11, 0x1, -R29.reuse ;  /* 0x000000010b0b9824 */ /* 0x100fe400078e0a1d */
[--C-:B------:R-:W-:Y:S01]  /*53d0*/  @!P2 IMAD.IADD R6, R6, 0x1, -R29.reuse ;  /* 0x000000010606a824 */ /* 0x100fe200078e0a1d */
[----:B------:R-:W-:Y:S01]  /*53e0*/  ISETP.GT.U32.AND P2, PT, R29, R8, PT ;  /* 0x000000081d00720c */ /* 0x000fe20003f44070 */
[----:B0-----:R-:W2:Y:S04]  /*53f0*/  LDL.LU R13, [R1+0x124] ;  /* 0x00012400010d7983 */ /* 0x001ea80000300800 */
[----:B------:R-:W3:Y:S04]  /*5400*/  LDL.LU R22, [R1+0x134] ;  /* 0x0001340001167983 */ /* 0x000ee80000300800 */
[----:B------:R0:W-:Y:S04]  /*5410*/  STL [R1+0x4c], R12 ;  /* 0x00004c0c01007387 */ /* 0x0001e80000100800 */
[----:B------:R-:W4:Y:S01]  /*5420*/  LDL.LU R21, [R1+0x128] ;  /* 0x0001280001157983 */ /* 0x000f220000300800 */
[----:B------:R-:W-:-:S03]  /*5430*/  @!P3 IMAD.IADD R5, R5, 0x1, -R29 ;  /* 0x000000010505b824 */ /* 0x000fc600078e0a1d */
[----:B------:R1:W-:Y:S01]  /*5440*/  STL [R1+0x48], R11 ;  /* 0x0000480b01007387 */ /* 0x0003e20000100800 */
[----:B------:R-:W-:-:S03]  /*5450*/  ISETP.GT.U32.AND P3, PT, R29, R20, PT ;  /* 0x000000141d00720c */ /* 0x000fc60003f64070 */
[----:B0-----:R-:W2:Y:S01]  /*5460*/  LDL.LU R12, [R1+0x104] ;  /* 0x00010400010c7983 */ /* 0x001ea20000300800 */
[----:B------:R-:W-:Y:S01]  /*5470*/  ISETP.GT.U32.AND P0, PT, R29, R19, PT ;  /* 0x000000131d00720c */ /* 0x000fe20003f04070 */
[--C-:B------:R-:W-:Y:S01]  /*5480*/  @!P4 IMAD.IADD R9, R9, 0x1, -R29.reuse ;  /* 0x000000010909c824 */ /* 0x100fe200078e0a1d */
[C---:B------:R-:W-:Y:S01]  /*5490*/  ISETP.GT.U32.AND P1, PT, R29.reuse, R18, PT ;  /* 0x000000121d00720c */ /* 0x040fe20003f24070 */
[----:B-1----:R-:W2:Y:S01]  /*54a0*/  LDL.LU R11, [R1+0x108] ;  /* 0x00010800010b7983 */ /* 0x002ea20000300800 */
[--C-:B------:R-:W-:Y:S01]  /*54b0*/  @!P5 IMAD.IADD R10, R10, 0x1, -R29.reuse ;  /* 0x000000010a0ad824 */ /* 0x100fe200078e0a1d */
[C---:B------:R-:W-:Y:S02]  /*54c0*/  ISETP.GT.U32.AND P4, PT, R29.reuse, R4, PT ;  /* 0x000000041d00720c */ /* 0x040fe40003f84070 */
[----:B------:R-:W-:Y:S01]  /*54d0*/  ISETP.GT.U32.AND P5, PT, R29, R7, PT ;  /* 0x000000071d00720c */ /* 0x000fe20003fa4070 */
[--C-:B------:R-:W-:Y:S01]  /*54e0*/  @!P2 IMAD.IADD R8, R8, 0x1, -R29.reuse ;  /* 0x000000010808a824 */ /* 0x100fe200078e0a1d */
[----:B------:R0:W-:Y:S01]  /*54f0*/  STL [R1+0x44], R10 ;  /* 0x0000440a01007387 */ /* 0x0001e20000100800 */
[----:B------:R-:W-:-:S03]  /*5500*/  @!P3 IMAD.IADD R20, R20, 0x1, -R29 ;  /* 0x000000011414b824 */ /* 0x000fc600078e0a1d */
[--C-:B------:R-:W-:Y:S02]  /*5510*/  @!P0 IMAD.IADD R19, R19, 0x1, -R29.reuse ;  /* 0x0000000113138824 */ /* 0x100fe400078e0a1d */
[--C-:B------:R-:W-:Y:S01]  /*5520*/  @!P1 IMAD.IADD R18, R18, 0x1, -R29.reuse ;  /* 0x0000000112129824 */ /* 0x100fe200078e0a1d */
[----:B0-----:R-:W2:Y:S02]  /*5530*/  LDL.LU R10, [R1+0x10c] ;  /* 0x00010c00010a7983 */ /* 0x001ea40000300800 */
[--C-:B------:R-:W-:Y:S02]  /*5540*/  @!P4 IMAD.IADD R4, R4, 0x1, -R29.reuse ;  /* 0x000000010404c824 */ /* 0x100fe400078e0a1d */
[----:B------:R0:W-:Y:S01]  /*5550*/  STL [R1+0x40], R9 ;  /* 0x0000400901007387 */ /* 0x0001e20000100800 */
[----:B------:R-:W-:-:S03]  /*5560*/  @!P5 IMAD.IADD R7, R7, 0x1, -R29 ;  /* 0x000000010707d824 */ /* 0x000fc600078e0a1d */
[----:B0-----:R-:W2:Y:S04]  /*5570*/  LDL.LU R9, [R1+0x114] ;  /* 0x0001140001097983 */ /* 0x001ea80000300800 */
[----:B------:R0:W-:Y:S04]  /*5580*/  STL [R1+0x17c], R8 ;  /* 0x00017c0801007387 */ /* 0x0001e80000100800 */
[----:B0-----:R-:W2:Y:S04]  /*5590*/  LDL.LU R8, [R1+0x110] ;  /* 0x0001100001087983 */ /* 0x001ea80000300800 */
[----:B------:R-:W-:Y:S04]  /*55a0*/  STL [R1+0x158], R20 ;  /* 0x0001581401007387 */ /* 0x000fe80000100800 */
[----:B------:R-:W-:Y:S04]  /*55b0*/  STL [R1+0x15c], R19 ;  /* 0x00015c1301007387 */ /* 0x000fe80000100800 */
[----:B------:R-:W-:Y:S04]  /*55c0*/  STL [R1+0x160], R18 ;  /* 0x0001601201007387 */ /* 0x000fe80000100800 */
[----:B------:R0:W-:Y:S04]  /*55d0*/  STL [R1+0x164], R4 ;  /* 0x0001640401007387 */ /* 0x0001e80000100800 */
[----:B------:R-:W-:Y:S04]  /*55e0*/  STL [R1+0x174], R7 ;  /* 0x0001740701007387 */ /* 0x000fe80000100800 */
[----:B0-----:R-:W2:Y:S01]  /*55f0*/  LDL R4, [R1+0x784] ;  /* 0x0007840001047983 */ /* 0x001ea20000100800 */
[----:B------:R-:W-:-:S02]  /*5600*/  ISETP.GT.U32.AND P6, PT, R29, R5, PT ;  /* 0x000000051d00720c */ /* 0x000fc40003fc4070 */
[C---:B------:R-:W-:Y:S02]  /*5610*/  ISETP.GT.U32.AND P3, PT, R29.reuse, R2, PT ;  /* 0x000000021d00720c */ /* 0x040fe40003f64070 */
[C---:B------:R-:W-:Y:S02]  /*5620*/  ISETP.GT.U32.AND P0, PT, R29.reuse, R17, PT ;  /* 0x000000111d00720c */ /* 0x040fe40003f04070 */
[C---:B------:R-:W-:Y:S02]  /*5630*/  ISETP.GT.U32.AND P1, PT, R29.reuse, R16, PT ;  /* 0x000000101d00720c */ /* 0x040fe40003f24070 */
[----:B------:R-:W-:-:S05]  /*5640*/  ISETP.GT.U32.AND P5, PT, R29, R15, PT ;  /* 0x0000000f1d00720c */ /* 0x000fca0003fa4070 */
[--C-:B------:R-:W-:Y:S02]  /*5650*/  @!P6 IMAD.IADD R5, R5, 0x1, -R29.reuse ;  /* 0x000000010505e824 */ /* 0x100fe400078e0a1d */
[--C-:B------:R-:W-:Y:S02]  /*5660*/  @!P3 IMAD.IADD R2, R2, 0x1, -R29.reuse ;  /* 0x000000010202b824 */ /* 0x100fe400078e0a1d */
[--C-:B------:R-:W-:Y:S01]  /*5670*/  @!P0 IMAD.IADD R17, R17, 0x1, -R29.reuse ;  /* 0x0000000111118824 */ /* 0x100fe200078e0a1d */
[----:B------:R-:W-:Y:S01]  /*5680*/  ISETP.GT.U32.AND P2, PT, R29, R6, PT ;  /* 0x000000061d00720c */ /* 0x000fe20003f44070 */
[--C-:B------:R-:W-:Y:S02]  /*5690*/  @!P1 IMAD.IADD R16, R16, 0x1, -R29.reuse ;  /* 0x0000000110109824 */ /* 0x100fe400078e0a1d */
[----:B------:R-:W-:Y:S02]  /*56a0*/  @!P5 IMAD.IADD R15, R15, 0x1, -R29 ;  /* 0x000000010f0fd824 */ /* 0x000fe400078e0a1d */
[----:B------:R-:W-:-:S02]  /*56b0*/  IMAD R26, R29, R28, R26 ;  /* 0x0000001c1d1a7224 */ /* 0x000fc400078e021a */
[----:B------:R-:W-:-:S06]  /*56c0*/  IMAD.HI.U32 R28, R3, R27, RZ ;  /* 0x0000001b031c7227 */ /* 0x000fcc00078e00ff */
[----:B------:R-:W-:Y:S02]  /*56d0*/  @!P2 IMAD.IADD R6, R6, 0x1, -R29 ;  /* 0x000000010606a824 */ /* 0x000fe400078e0a1d */
[----:B------:R-:W-:-:S03]  /*56e0*/  IMAD.MOV R28, RZ, RZ, -R28 ;  /* 0x000000ffff1c7224 */ /* 0x000fc600078e0a1c */
[----:B------:R0:W-:Y:S01]  /*56f0*/  STL [R1+0x13c], R6 ;  /* 0x00013c0601007387 */ /* 0x0001e20000100800 */
[----:B------:R-:W-:-:S03]  /*5700*/  IMAD R27, R29, R28, R27 ;  /* 0x0000001c1d1b7224 */ /* 0x000fc600078e021b */
[----:B0-----:R-:W2:Y:S04]  /*5710*/  LDL.LU R6, [R1+0xe0] ;  /* 0x0000e00001067983 */ /* 0x001ea80000300800 */
[----:B------:R-:W2:Y:S04]  /*5720*/  LDL.LU R20, [R1+0xe4] ;  /* 0x0000e40001147983 */ /* 0x000ea80000300800 */
[----:B------:R0:W-:Y:S04]  /*5730*/  STL [R1+0x144], R5 ;  /* 0x0001440501007387 */ /* 0x0001e80000100800 */
[----:B------:R-:W2:Y:S04]  /*5740*/  LDL.LU R7, [R1+0xe8] ;  /* 0x0000e80001077983 */ /* 0x000ea80000300800 */
[----:B0-----:R-:W2:Y:S01]  /*5750*/  LDL.LU R5, [R1+0x100] ;  /* 0x0001000001057983 */ /* 0x001ea20000300800 */
[----:B---3--:R-:W-:-:S02]  /*5760*/  ISETP.GT.U32.AND P6, PT, R29, R22, PT ;  /* 0x000000161d00720c */ /* 0x008fc40003fc4070 */
[C---:B----4-:R-:W-:Y:S02]  /*5770*/  ISETP.GT.U32.AND P3, PT, R29.reuse, R21, PT ;  /* 0x000000151d00720c */ /* 0x050fe40003f64070 */
[C---:B--2---:R-:W-:Y:S02]  /*5780*/  ISETP.GT.U32.AND P0, PT, R29.reuse, R12, PT ;  /* 0x0000000c1d00720c */ /* 0x044fe40003f04070 */
[----:B------:R-:W-:-:S07]  /*5790*/  ISETP.GT.U32.AND P1, PT, R29, R11, PT ;  /* 0x0000000b1d00720c */ /* 0x000fce0003f24070 */
[--C-:B------:R-:W-:Y:S01]  /*57a0*/  @!P6 IMAD.IADD R22, R22, 0x1, -R29.reuse ;  /* 0x000000011616e824 */ /* 0x100fe200078e0a1d */
[----:B------:R-:W-:Y:S01]  /*57b0*/  ISETP.GT.U32.AND P6, PT, R29, R2, PT ;  /* 0x000000021d00720c */ /* 0x000fe20003fc4070 */
[--C-:B------:R-:W-:Y:S01]  /*57c0*/  @!P3 IMAD.IADD R21, R21, 0x1, -R29.reuse ;  /* 0x000000011515b824 */ /* 0x100fe200078e0a1d */
[C---:B------:R-:W-:Y:S01]  /*57d0*/  ISETP.GT.U32.AND P3, PT, R29.reuse, R17, PT ;  /* 0x000000111d00720c */ /* 0x040fe20003f64070 */
[--C-:B------:R-:W-:Y:S01]  /*57e0*/  @!P0 IMAD.IADD R12, R12, 0x1, -R29.reuse ;  /* 0x000000010c0c8824 */ /* 0x100fe200078e0a1d */
[----:B------:R-:W-:Y:S01]  /*57f0*/  ISETP.GT.U32.AND P0, PT, R29, R16, PT ;  /* 0x000000101d00720c */ /* 0x000fe20003f04070 */
[----:B------:R-:W-:Y:S01]  /*5800*/  @!P1 IMAD.IADD R11, R11, 0x1, -R29 ;  /* 0x000000010b0b9824 */ /* 0x000fe200078e0a1d */
[----:B------:R-:W-:-:S07]  /*5810*/  ISETP.GT.U32.AND P1, PT, R29, R15, PT ;  /* 0x0000000f1d00720c */ /* 0x000fce0003f24070 */
[--C-:B------:R-:W-:Y:S02]  /*5820*/  @!P6 IMAD.IADD R2, R2, 0x1, -R29.reuse ;  /* 0x000000010202e824 */ /* 0x100fe400078e0a1d */
[--C-:B------:R-:W-:Y:S02]  /*5830*/  @!P3 IMAD.IADD R17, R17, 0x1, -R29.reuse ;  /* 0x000000011111b824 */ /* 0x100fe400078e0a1d */
[--C-:B------:R-:W-:Y:S02]  /*5840*/  @!P0 IMAD.IADD R16, R16, 0x1, -R29.reuse ;  /* 0x0000000110108824 */ /* 0x100fe400078e0a1d */
[----:B------:R-:W-:Y:S01]  /*5850*/  @!P1 IMAD.IADD R15, R15, 0x1, -R29 ;  /* 0x000000010f0f9824 */ /* 0x000fe200078e0a1d */
[----:B------:R-:W-:Y:S02]  /*5860*/  IABS R28, R4 ;  /* 0x00000004001c7213 */ /* 0x000fe40000000000 */
[----:B------:R-:W2:Y:S04]  /*5870*/  LDL.LU R4, [R1+0xec] ;  /* 0x0000ec0001047983 */ /* 0x000ea80000300800 */
[----:B------:R0:W-:Y:S04]  /*5880*/  STL [R1+0x148], R2 ;  /* 0x0001480201007387 */ /* 0x0001e80000100800 */
[----:B0-----:R-:W3:Y:S04]  /*5890*/  LDL.LU R2, [R1+0x3c] ;  /* 0x00003c0001027983 */ /* 0x001ee80000300800 */
[----:B------:R0:W-:Y:S04]  /*58a0*/  STL [R1+0x154], R17 ;  /* 0x0001541101007387 */ /* 0x0001e80000100800 */
[----:B------:R-:W4:Y:S04]  /*58b0*/  LDL.LU R19, [R1+0xd0] ;  /* 0x0000d00001137983 */ /* 0x000f280000300800 */
[----:B------:R1:W-:Y:S04]  /*58c0*/  STL [R1+0x14c], R16 ;  /* 0x00014c1001007387 */ /* 0x0003e80000100800 */
[----:B------:R-:W2:Y:S04]  /*58d0*/  LDL.LU R18, [R1+0xd4] ;  /* 0x0000d40001127983 */ /* 0x000ea80000300800 */
[----:B------:R1:W-:Y:S04]  /*58e0*/  STL [R1+0x11c], R15 ;  /* 0x00011c0f01007387 */ /* 0x0003e80000100800 */
[----:B0-----:R-:W3:Y:S01]  /*58f0*/  LDL.LU R17, [R1+0xdc] ;  /* 0x0000dc0001117983 */ /* 0x001ee20000300800 */
[----:B------:R-:W-:-:S02]  /*5900*/  ISETP.GT.U32.AND P2, PT, R29, R13, PT ;  /* 0x0000000d1d00720c */ /* 0x000fc40003f44070 */
[C---:B------:R-:W-:Y:S01]  /*5910*/  ISETP.GT.U32.AND P4, PT, R29.reuse, R14, PT ;  /* 0x0000000e1d00720c */ /* 0x040fe20003f84070 */
[----:B-1----:R-:W3:Y:S01]  /*5920*/  LDL.LU R16, [R1+0xd8] ;  /* 0x0000d80001107983 */ /* 0x002ee20000300800 */
[----:B------:R-:W-:-:S09]  /*5930*/  ISETP.GT.U32.AND P5, PT, R29, R10, PT ;  /* 0x0000000a1d00720c */ /* 0x000fd20003fa4070 */
[--C-:B------:R-:W-:Y:S01]  /*5940*/  @!P2 IMAD.IADD R13, R13, 0x1, -R29.reuse ;  /* 0x000000010d0da824 */ /* 0x100fe200078e0a1d */
[C---:B------:R-:W-:Y:S01]  /*5950*/  ISETP.GT.U32.AND P2, PT, R29.reuse, R8, PT ;  /* 0x000000081d00720c */ /* 0x040fe20003f44070 */
[--C-:B------:R-:W-:Y:S01]  /*5960*/  @!P4 IMAD.IADD R14, R14, 0x1, -R29.reuse ;  /* 0x000000010e0ec824 */ /* 0x100fe200078e0a1d */
[----:B------:R-:W-:Y:S01]  /*5970*/  ISETP.GT.U32.AND P4, PT, R29, R9, PT ;  /* 0x000000091d00720c */ /* 0x000fe20003f84070 */
[----:B------:R-:W-:-:S03]  /*5980*/  @!P5 IMAD.IADD R10, R10, 0x1, -R29 ;  /* 0x000000010a0ad824 */ /* 0x000fc600078e0a1d */
[C---:B------:R-:W-:Y:S02]  /*5990*/  ISETP.GT.U32.AND P5, PT, R29.reuse, R14, PT ;  /* 0x0000000e1d00720c */ /* 0x040fe40003fa4070 */
[----:B------:R-:W-:-:S05]  /*59a0*/  ISETP.GT.U32.AND P3, PT, R29, R21, PT ;  /* 0x000000151d00720c */ /* 0x000fca0003f64070 */
[--C-:B------:R-:W-:Y:S01]  /*59b0*/  @!P2 IMAD.IADD R8, R8, 0x1, -R29.reuse ;  /* 0x000000010808a824 */ /* 0x100fe200078e0a1d */
[----:B------:R-:W-:Y:S01]  /*59c0*/  ISETP.GT.U32.AND P2, PT, R29, R22, PT ;  /* 0x000000161d00720c */ /* 0x000fe20003f44070 */
[--C-:B------:R-:W-:Y:S01]  /*59d0*/  @!P4 IMAD.IADD R9, R9, 0x1, -R29.reuse ;  /* 0x000000010909c824 */ /* 0x100fe200078e0a1d */
[C---:B------:R-:W-:Y:S02]  /*59e0*/  ISETP.GT.U32.AND P4, PT, R29.reuse, R13, PT ;  /* 0x0000000d1d00720c */ /* 0x040fe40003f84070 */
[C---:B------:R-:W-:Y:S01]  /*59f0*/  ISETP.GT.U32.AND P6, PT, R29.reuse, R8, PT ;  /* 0x000000081d00720c */ /* 0x040fe20003fc4070 */
[--C-:B------:R-:W-:Y:S01]  /*5a00*/  @!P5 IMAD.IADD R14, R14, 0x1, -R29.reuse ;  /* 0x000000010e0ed824 */ /* 0x100fe200078e0a1d */
[----:B------:R-:W-:Y:S01]  /*5a10*/  ISETP.GT.U32.AND P0, PT, R29, R12, PT ;  /* 0x0000000c1d00720c */ /* 0x000fe20003f04070 */
[--C-:B------:R-:W-:Y:S01]  /*5a20*/  @!P3 IMAD.IADD R21, R21, 0x1, -R29.reuse ;  /* 0x000000011515b824 */ /* 0x100fe200078e0a1d */
[C---:B------:R-:W-:Y:S02]  /*5a30*/  ISETP.GT.U32.AND P3, PT, R29.reuse, R20, PT ;  /* 0x000000141d00720c */ /* 0x040fe40003f64070 */
[----:B------:R0:W-:Y:S03]  /*5a40*/  STL [R1+0x120], R14 ;  /* 0x0001200e01007387 */ /* 0x0001e60000100800 */
[--C-:B------:R-:W-:Y:S01]  /*5a50*/  @!P2 IMAD.IADD R22, R22, 0x1, -R29.reuse ;  /* 0x000000011616a824 */ /* 0x100fe200078e0a1d */
[----:B------:R-:W-:Y:S01]  /*5a60*/  ISETP.GT.U32.AND P2, PT, R29, R6, PT ;  /* 0x000000061d00720c */ /* 0x000fe20003f44070 */
[--C-:B------:R-:W-:Y:S01]  /*5a70*/  @!P4 IMAD.IADD R13, R13, 0x1, -R29.reuse ;  /* 0x000000010d0dc824 */ /* 0x100fe200078e0a1d */
[----:B------:R-:W3:Y:S04]  /*5a80*/  LDL.LU R15, [R1+0xbc] ;  /* 0x0000bc00010f7983 */ /* 0x000ee80000300800 */
[----:B0-----:R-:W3:Y:S04]  /*5a90*/  LDL.LU R14, [R1+0xc0] ;  /* 0x0000c000010e7983 */ /* 0x001ee80000300800 */
[----:B------:R0:W-:Y:S01]  /*5aa0*/  STL [R1+0x124], R13 ;  /* 0x0001240d01007387 */ /* 0x0001e20000100800 */
[----:B------:R-:W-:-:S02]  /*5ab0*/  @!P6 IMAD.IADD R8, R8, 0x1, -R29 ;  /* 0x000000010808e824 */ /* 0x000fc400078e0a1d */
[--C-:B------:R-:W-:Y:S01]  /*5ac0*/  @!P0 IMAD.IADD R12, R12, 0x1, -R29.reuse ;  /* 0x000000010c0c8824 */ /* 0x100fe200078e0a1d */
[C---:B------:R-:W-:Y:S01]  /*5ad0*/  ISETP.GT.U32.AND P0, PT, R29.reuse, R7, PT ;  /* 0x000000071d00720c */ /* 0x040fe20003f04070 */
[----:B0-----:R-:W3:Y:S01]  /*5ae0*/  LDL.LU R13, [R1+0xc4] ;  /* 0x0000c400010d7983 */ /* 0x001ee20000300800 */
[--C-:B------:R-:W-:Y:S01]  /*5af0*/  @!P2 IMAD.IADD R6, R6, 0x1, -R29.reuse ;  /* 0x000000010606a824 */ /* 0x100fe200078e0a1d */
[C---:B------:R-:W-:Y:S01]  /*5b00*/  ISETP.GT.U32.AND P1, PT, R29.reuse, R11, PT ;  /* 0x0000000b1d00720c */ /* 0x040fe20003f24070 */
[----:B------:R-:W-:Y:S01]  /*5b10*/  @!P3 IMAD.IADD R20, R20, 0x1, -R29 ;  /* 0x000000011414b824 */ /* 0x000fe200078e0a1d */
[C---:B------:R-:W-:Y:S02]  /*5b20*/  ISETP.GT.U32.AND P5, PT, R29.reuse, R10, PT ;  /* 0x0000000a1d00720c */ /* 0x040fe40003fa4070 */
[----:B------:R-:W-:-:S06]  /*5b30*/  ISETP.GT.U32.AND P4, PT, R29, R9, PT ;  /* 0x000000091d00720c */ /* 0x000fcc0003f84070 */
[--C-:B------:R-:W-:Y:S01]  /*5b40*/  @!P0 IMAD.IADD R7, R7, 0x1, -R29.reuse ;  /* 0x0000000107078824 */ /* 0x100fe200078e0a1d */
[----:B------:R-:W-:Y:S04]  /*5b50*/  STL [R1+0x134], R22 ;  /* 0x0001341601007387 */ /* 0x000fe80000100800 */
[----:B------:R-:W-:Y:S01]  /*5b60*/  STL [R1+0x128], R21 ;  /* 0x0001281501007387 */ /* 0x000fe20000100800 */
[--C-:B------:R-:W-:Y:S02]  /*5b70*/  @!P1 IMAD.IADD R11, R11, 0x1, -R29.reuse ;  /* 0x000000010b0b9824 */ /* 0x100fe400078e0a1d */
[--C-:B------:R-:W-:Y:S01]  /*5b80*/  @!P5 IMAD.IADD R10, R10, 0x1, -R29.reuse ;  /* 0x000000010a0ad824 */ /* 0x100fe200078e0a1d */
[----:B------:R0:W-:Y:S01]  /*5b90*/  STL [R1+0x104], R12 ;  /* 0x0001040c01007387 */ /* 0x0001e20000100800 */
[----:B------:R-:W-:-:S03]  /*5ba0*/  @!P4 IMAD.IADD R9, R9, 0x1, -R29 ;  /* 0x000000010909c824 */ /* 0x000fc600078e0a1d */
[----:B------:R1:W-:Y:S04]  /*5bb0*/  STL [R1+0x108], R11 ;  /* 0x0001080b01007387 */ /* 0x0003e80000100800 */
[----:B------:R1:W-:Y:S04]  /*5bc0*/  STL [R1+0x10c], R10 ;  /* 0x00010c0a01007387 */ /* 0x0003e80000100800 */
[----:B0-----:R-:W3:Y:S04]  /*5bd0*/  LDL.LU R12, [R1+0xcc] ;  /* 0x0000cc00010c7983 */ /* 0x001ee80000300800 */
[----:B------:R0:W-:Y:S04]  /*5be0*/  STL [R1+0x114], R9 ;  /* 0x0001140901007387 */ /* 0x0001e80000100800 */
[----:B-1----:R-:W3:Y:S04]  /*5bf0*/  LDL.LU R11, [R1+0xc8] ;  /* 0x0000c800010b7983 */ /* 0x002ee80000300800 */
[----:B------:R-:W3:Y:S04]  /*5c00*/  LDL.LU R10, [R1+0xa8] ;  /* 0x0000a800010a7983 */ /* 0x000ee80000300800 */
[----:B------:R-:W-:Y:S04]  /*5c10*/  STL [R1+0x110], R8 ;  /* 0x0001100801007387 */ /* 0x000fe80000100800 */
[----:B0-----:R-:W3:Y:S01]  /*5c20*/  LDL.LU R9, [R1+0xac] ;  /* 0x0000ac0001097983 */ /* 0x001ee20000300800 */
[----:B----4-:R-:W-:-:S02]  /*5c30*/  ISETP.GT.U32.AND P6, PT, R29, R19, PT ;  /* 0x000000131d00720c */ /* 0x010fc40003fc4070 */
[C---:B--2---:R-:W-:Y:S02]  /*5c40*/  ISETP.GT.U32.AND P2, PT, R29.reuse, R18, PT ;  /* 0x000000121d00720c */ /* 0x044fe40003f44070 */
[----:B---3--:R-:W-:-:S09]  /*5c50*/  ISETP.GT.U32.AND P3, PT, R29, R17, PT ;  /* 0x000000111d00720c */ /* 0x008fd20003f64070 */
[--C-:B------:R-:W-:Y:S01]  /*5c60*/  @!P6 IMAD.IADD R19, R19, 0x1, -R29.reuse ;  /* 0x000000011313e824 */ /* 0x100fe200078e0a1d */
[C---:B------:R-:W-:Y:S01]  /*5c70*/  ISETP.GT.U32.AND P6, PT, R29.reuse, R6, PT ;  /* 0x000000061d00720c */ /* 0x040fe20003fc4070 */
[--C-:B------:R-:W-:Y:S01]  /*5c80*/  @!P2 IMAD.IADD R18, R18, 0x1, -R29.reuse ;  /* 0x000000011212a824 */ /* 0x100fe200078e0a1d */
[----:B------:R-:W-:Y:S01]  /*5c90*/  ISETP.GT.U32.AND P2, PT, R29, R20, PT ;  /* 0x000000141d00720c */ /* 0x000fe20003f44070 */
[----:B------:R-:W-:Y:S01]  /*5ca0*/  @!P3 IMAD.IADD R17, R17, 0x1, -R29 ;  /* 0x000000011111b824 */ /* 0x000fe200078e0a1d */
[----:B------:R-:W-:-:S09]  /*5cb0*/  ISETP.GT.U32.AND P3, PT, R29, R7, PT ;  /* 0x000000071d00720c */ /* 0x000fd20003f64070 */
[--C-:B------:R-:W-:Y:S02]  /*5cc0*/  @!P6 IMAD.IADD R6, R6, 0x1, -R29.reuse ;  /* 0x000000010606e824 */ /* 0x100fe400078e0a1d */
[----:B------:R-:W-:-:S03]  /*5cd0*/  @!P2 IMAD.IADD R20, R20, 0x1, -R29 ;  /* 0x000000011414a824 */ /* 0x000fc600078e0a1d */
[----:B------:R0:W-:Y:S01]  /*5ce0*/  STL [R1+0xe0], R6 ;  /* 0x0000e00601007387 */ /* 0x0001e20000100800 */
[----:B------:R-:W-:-:S03]  /*5cf0*/  @!P3 IMAD.IADD R7, R7, 0x1, -R29 ;  /* 0x000000010707b824 */ /* 0x000fc600078e0a1d */
[----:B0-----:R-:W2:Y:S04]  /*5d00*/  LDL.LU R6, [R1+0xb0] ;  /* 0x0000b00001067983 */ /* 0x001ea80000300800 */
[----:B------:R-:W3:Y:S04]  /*5d10*/  LDL.LU R8, [R1+0xb8] ;  /* 0x0000b80001087983 */ /* 0x000ee80000300800 */
[----:B------:R-:W4:Y:S04]  /*5d20*/  LDL.LU R22, [R1+0xb4] ;  /* 0x0000b40001167983 */ /* 0x000f280000300800 */
[----:B------:R0:W-:Y:S04]  /*5d30*/  STL [R1+0xe4], R20 ;  /* 0x0000e41401007387 */ /* 0x0001e80000100800 */
[----:B------:R1:W-:Y:S04]  /*5d40*/  STL [R1+0xe8], R7 ;  /* 0x0000e80701007387 */ /* 0x0003e80000100800 */
[----:B------:R-:W2:Y:S04]  /*5d50*/  LDL.LU R21, [R1+0x98] ;  /* 0x0000980001157983 */ /* 0x000ea80000300800 */
[----:B0-----:R-:W3:Y:S01]  /*5d60*/  LDL.LU R20, [R1+0x9c] ;  /* 0x00009c0001147983 */ /* 0x001ee20000300800 */
[----:B------:R-:W-:-:S02]  /*5d70*/  ISETP.GT.U32.AND P1, PT, R29, R5, PT ;  /* 0x000000051d00720c */ /* 0x000fc40003f24070 */
[C---:B------:R-:W-:Y:S02]  /*5d80*/  ISETP.GT.U32.AND P4, PT, R29.reuse, R2, PT ;  /* 0x000000021d00720c */ /* 0x040fe40003f84070 */
[C---:B------:R-:W-:Y:S02]  /*5d90*/  ISETP.GT.U32.AND P5, PT, R29.reuse, R4, PT ;  /* 0x000000041d00720c */ /* 0x040fe40003fa4070 */
[----:B------:R-:W-:-:S07]  /*5da0*/  ISETP.GT.U32.AND P0, PT, R29, R16, PT ;  /* 0x000000101d00720c */ /* 0x000fce0003f04070 */
[--C-:B------:R-:W-:Y:S01]  /*5db0*/  @!P1 IMAD.IADD R5, R5, 0x1, -R29.reuse ;  /* 0x0000000105059824 */ /* 0x100fe200078e0a1d */
[C---:B------:R-:W-:Y:S01]  /*5dc0*/  ISETP.GT.U32.AND P1, PT, R29.reuse, R15, PT ;  /* 0x0000000f1d00720c */ /* 0x040fe20003f24070 */
[--C-:B------:R-:W-:Y:S01]  /*5dd0*/  @!P4 IMAD.IADD R2, R2, 0x1, -R29.reuse ;  /* 0x000000010202c824 */ /* 0x100fe200078e0a1d */
[C---:B------:R-:W-:Y:S01]  /*5de0*/  ISETP.GT.U32.AND P4, PT, R29.reuse, R13, PT ;  /* 0x0000000d1d00720c */ /* 0x040fe20003f84070 */
[--C-:B------:R-:W-:Y:S01]  /*5df0*/  @!P5 IMAD.IADD R4, R4, 0x1, -R29.reuse ;  /* 0x000000010404d824 */ /* 0x100fe200078e0a1d */
[C---:B------:R-:W-:Y:S01]  /*5e00*/  ISETP.GT.U32.AND P5, PT, R29.reuse, R14, PT ;  /* 0x0000000e1d00720c */ /* 0x040fe20003fa4070 */
[----:B------:R-:W-:Y:S01]  /*5e10*/  @!P0 IMAD.IADD R16, R16, 0x1, -R29 ;  /* 0x0000000110108824 */ /* 0x000fe200078e0a1d */
[C---:B------:R-:W-:Y:S02]  /*5e20*/  ISETP.GT.U32.AND P0, PT, R29.reuse, R5, PT ;  /* 0x000000051d00720c */ /* 0x040fe40003f04070 */
[----:B------:R-:W-:-:S05]  /*5e30*/  ISETP.GT.U32.AND P2, PT, R29, R18, PT ;  /* 0x000000121d00720c */ /* 0x000fca0003f44070 */
[--C-:B------:R-:W-:Y:S01]  /*5e40*/  @!P1 IMAD.IADD R15, R15, 0x1, -R29.reuse ;  /* 0x000000010f0f9824 */ /* 0x100fe200078e0a1d */
[----:B------:R-:W-:Y:S01]  /*5e50*/  ISETP.GT.U32.AND P1, PT, R29, R4, PT ;  /* 0x000000041d00720c */ /* 0x000fe20003f24070 */
[--C-:B------:R-:W-:Y:S01]  /*5e60*/  @!P4 IMAD.IADD R13, R13, 0x1, -R29.reuse ;  /* 0x000000010d0dc824 */ /* 0x100fe200078e0a1d */
[C---:B------:R-:W-:Y:S01]  /*5e70*/  ISETP.GT.U32.AND P4, PT, R29.reuse, R19, PT ;  /* 0x000000131d00720c */ /* 0x040fe20003f84070 */
[--C-:B------:R-:W-:Y:S01]  /*5e80*/  @!P5 IMAD.IADD R14, R14, 0x1, -R29.reuse ;  /* 0x000000010e0ed824 */ /* 0x100fe200078e0a1d */
[----:B------:R-:W-:Y:S01]  /*5e90*/  ISETP.GT.U32.AND P5, PT, R29, R2, PT ;  /* 0x000000021d00720c */ /* 0x000fe20003fa4070 */
[--C-:B------:R-:W-:Y:S01]  /*5ea0*/  @!P0 IMAD.IADD R5, R5, 0x1, -R29.reuse ;  /* 0x0000000105058824 */ /* 0x100fe200078e0a1d */
[C---:B------:R-:W-:Y:S02]  /*5eb0*/  ISETP.GT.U32.AND P3, PT, R29.reuse, R17, PT ;  /* 0x000000111d00720c */ /* 0x040fe40003f64070 */
[----:B------:R-:W-:Y:S01]  /*5ec0*/  ISETP.GT.U32.AND P6, PT, R29, R13, PT ;  /* 0x0000000d1d00720c */ /* 0x000fe20003fc4070 */
[--C-:B------:R-:W-:Y:S01]  /*5ed0*/  @!P2 IMAD.IADD R18, R18, 0x1, -R29.reuse ;  /* 0x000000011212a824 */ /* 0x100fe200078e0a1d */
[----:B------:R0:W-:Y:S03]  /*5ee0*/  STL [R1+0x100], R5 ;  /* 0x0001000501007387 */ /* 0x0001e60000100800 */
[--C-:B------:R-:W-:Y:S01]  /*5ef0*/  @!P1 IMAD.IADD R4, R4, 0x1, -R29.reuse ;  /* 0x0000000104049824 */ /* 0x100fe200078e0a1d */
[----:B-1----:R-:W3:Y:S01]  /*5f00*/  LDL.LU R7, [R1+0xa0] ;  /* 0x0000a00001077983 */ /* 0x002ee20000300800 */
[--C-:B------:R-:W-:Y:S01]  /*5f10*/  @!P4 IMAD.IADD R19, R19, 0x1, -R29.reuse ;  /* 0x000000011313c824 */ /* 0x100fe200078e0a1d */
[C---:B------:R-:W-:Y:S01]  /*5f20*/  ISETP.GT.U32.AND P4, PT, R29.reuse, R12, PT ;  /* 0x0000000c1d00720c */ /* 0x040fe20003f84070 */
[--C-:B------:R-:W-:Y:S01]  /*5f30*/  @!P5 IMAD.IADD R2, R2, 0x1, -R29.reuse ;  /* 0x000000010202d824 */ /* 0x100fe200078e0a1d */
[----:B------:R-:W-:Y:S01]  /*5f40*/  ISETP.GT.U32.AND P2, PT, R29, R11, PT ;  /* 0x0000000b1d00720c */ /* 0x000fe20003f44070 */
[----:B0-----:R-:W3:Y:S04]  /*5f50*/  LDL.LU R5, [R1+0xa4] ;  /* 0x0000a40001057983 */ /* 0x001ee80000300800 */
[----:B------:R0:W-:Y:S01]  /*5f60*/  STL [R1+0xec], R4 ;  /* 0x0000ec0401007387 */ /* 0x0001e20000100800 */
[--C-:B------:R-:W-:Y:S01]  /*5f70*/  @!P3 IMAD.IADD R17, R17, 0x1, -R29.reuse ;  /* 0x000000011111b824 */ /* 0x100fe200078e0a1d */
[----:B------:R-:W-:Y:S01]  /*5f80*/  ISETP.GT.U32.AND P3, PT, R29, R10, PT ;  /* 0x0000000a1d00720c */ /* 0x000fe20003f64070 */
[--C-:B------:R-:W-:Y:S01]  /*5f90*/  @!P6 IMAD.IADD R13, R13, 0x1, -R29.reuse ;  /* 0x000000010d0de824 */ /* 0x100fe200078e0a1d */
[----:B0-----:R-:W3:Y:S04]  /*5fa0*/  LDL.LU R4, [R1+0x1d0] ;  /* 0x0001d00001047983 */ /* 0x001ee80000300800 */
[----:B------:R0:W-:Y:S01]  /*5fb0*/  STL [R1+0x3c], R2 ;  /* 0x00003c0201007387 */ /* 0x0001e20000100800 */
[----:B------:R-:W-:Y:S01]  /*5fc0*/  @!P4 IMAD.IADD R12, R12, 0x1, -R29 ;  /* 0x000000010c0cc824 */ /* 0x000fe200078e0a1d */
[----:B------:R-:W-:-:S02]  /*5fd0*/  ISETP.GT.U32.AND P0, PT, R29, R16, PT ;  /* 0x000000101d00720c */ /* 0x000fc40003f04070 */
[----:B0-----:R-:W3:Y:S01]  /*5fe0*/  LDL.LU R2, [R1+0x8c] ;  /* 0x00008c0001027983 */ /* 0x001ee20000300800 */
[--C-:B------:R-:W-:Y:S01]  /*5ff0*/  @!P2 IMAD.IADD R11, R11, 0x1, -R29.reuse ;  /* 0x000000010b0ba824 */ /* 0x100fe200078e0a1d */
[C---:B------:R-:W-:Y:S02]  /*6000*/  ISETP.GT.U32.AND P1, PT, R29.reuse, R15, PT ;  /* 0x0000000f1d00720c */ /* 0x040fe40003f24070 */
[----:B------:R-:W-:Y:S01]  /*6010*/  ISETP.GT.U32.AND P5, PT, R29, R14, PT ;  /* 0x0000000e1d00720c */ /* 0x000fe20003fa4070 */
[----:B------:R-:W-:-:S06]  /*6020*/  @!P3 IMAD.IADD R10, R10, 0x1, -R29 ;  /* 0x000000010a0ab824 */ /* 0x000fcc00078e0a1d */
[--C-:B------:R-:W-:Y:S01]  /*6030*/  @!P0 IMAD.IADD R16, R16, 0x1, -R29.reuse ;  /* 0x0000000110108824 */ /* 0x100fe200078e0a1d */
[----:B------:R0:W-:Y:S04]  /*6040*/  STL [R1+0xd0], R19 ;  /* 0x0000d01301007387 */ /* 0x0001e80000100800 */
[----:B------:R1:W-:Y:S01]  /*6050*/  STL [R1+0xd4], R18 ;  /* 0x0000d41201007387 */ /* 0x0003e20000100800 */
[----:B------:R-:W-:-:S03]  /*6060*/  @!P1 IMAD.IADD R15, R15, 0x1, -R29 ;  /* 0x000000010f0f9824 */ /* 0x000fc600078e0a1d */
        /* <DEDUP_REMOVED lines=8> */
[----:B------:R1:W-:Y:S04]  /*60f0*/  STL [R1+0xc4], R13 ;  /* 0x0000c40d01007387 */ /* 0x0003e80000100800 */
[----:B------:R-:W3:Y:S04]  /*6100*/  LDL.LU R16, [R1+0x1bc] ;  /* 0x0001bc0001107983 */ /* 0x000ee80000300800 */
[----:B------:R-:W3:Y:S01]  /*6110*/  LDL.LU R15, [R1+0x88] ;  /* 0x00008800010f7983 */ /* 0x000ee20000300800 */
[----:B----4-:R-:W-:-:S02]  /*6120*/  ISETP.GT.U32.AND P6, PT, R29, R22, PT ;  /* 0x000000161d00720c */ /* 0x010fc40003fc4070 */
[C---:B--2---:R-:W-:Y:S02]  /*6130*/  ISETP.GT.U32.AND P4, PT, R29.reuse, R21, PT ;  /* 0x000000151d00720c */ /* 0x044fe40003f84070 */
[----:B---3--:R-:W-:-:S09]  /*6140*/  ISETP.GT.U32.AND P2, PT, R29, R20, PT ;  /* 0x000000141d00720c */ /* 0x008fd20003f44070 */
[--C-:B------:R-:W-:Y:S01]  /*6150*/  @!P6 IMAD.IADD R22, R22, 0x1, -R29.reuse ;  /* 0x000000011616e824 */ /* 0x100fe200078e0a1d */
[----:B------:R-:W-:Y:S01]  /*6160*/  ISETP.GT.U32.AND P6, PT, R29, R12, PT ;  /* 0x0000000c1d00720c */ /* 0x000fe20003fc4070 */
[--C-:B------:R-:W-:Y:S01]  /*6170*/  @!P4 IMAD.IADD R21, R21, 0x1, -R29.reuse ;  /* 0x000000011515c824 */ /* 0x100fe200078e0a1d */
[C---:B------:R-:W-:Y:S01]  /*6180*/  ISETP.GT.U32.AND P4, PT, R29.reuse, R11, PT ;  /* 0x0000000b1d00720c */ /* 0x040fe20003f84070 */
[----:B------:R-:W-:Y:S01]  /*6190*/  @!P2 IMAD.IADD R20, R20, 0x1, -R29 ;  /* 0x000000011414a824 */ /* 0x000fe200078e0a1d */
[----:B------:R-:W-:-:S09]  /*61a0*/  ISETP.GT.U32.AND P2, PT, R29, R10, PT ;  /* 0x0000000a1d00720c */ /* 0x000fd20003f44070 */
[----:B------:R-:W-:-:S05]  /*61b0*/  @!P6 IMAD.IADD R12, R12, 0x1, -R29 ;  /* 0x000000010c0ce824 */ /* 0x000fca00078e0a1d */
[----:B------:R2:W-:Y:S01]  /*61c0*/  STL [R1+0xcc], R12 ;  /* 0x0000cc0c01007387 */ /* 0x0005e20000100800 */
[----:B------:R-:W-:-:S03]  /*61d0*/  @!P4 IMAD.IADD R11, R11, 0x1, -R29 ;  /* 0x000000010b0bc824 */ /* 0x000fc600078e0a1d */
[----:B------:R-:W3:Y:S01]  /*61e0*/  LDL.LU R0, [R1+0x19c] ;  /* 0x00019c0001007983 */ /* 0x000ee20000300800 */
[----:B------:R-:W-:-:S03]  /*61f0*/  @!P2 IMAD.IADD R10, R10, 0x1, -R29 ;  /* 0x000000010a0aa824 */ /* 0x000fc600078e0a1d */
[----:B------:R4:W-:Y:S04]  /*6200*/  STL [R1+0xc8], R11 ;  /* 0x0000c80b01007387 */ /* 0x0009e80000100800 */
[----:B0-----:R-:W3:Y:S04]  /*6210*/  LDL.LU R14, [R1+0x1a0] ;  /* 0x0001a000010e7983 */ /* 0x001ee80000300800 */
[----:B------:R0:W-:Y:S04]  /*6220*/  STL [R1+0xa8], R10 ;  /* 0x0000a80a01007387 */ /* 0x0001e80000100800 */
[----:B-1----:R-:W3:Y:S04]  /*6230*/  LDL.LU R13, [R1+0x1b0] ;  /* 0x0001b000010d7983 */ /* 0x002ee80000300800 */
[----:B--2---:R-:W2:Y:S01]  /*6240*/  LDL.LU R12, [R1+0x1a4] ;  /* 0x0001a400010c7983 */ /* 0x004ea20000300800 */
[----:B------:R-:W-:-:S02]  /*6250*/  ISETP.GT.U32.AND P0, PT, R29, R9, PT ;  /* 0x000000091d00720c */ /* 0x000fc40003f04070 */
[C---:B------:R-:W-:Y:S02]  /*6260*/  ISETP.GT.U32.AND P1, PT, R29.reuse, R6, PT ;  /* 0x000000061d00720c */ /* 0x040fe40003f24070 */
[C---:B------:R-:W-:Y:S02]  /*6270*/  ISETP.GT.U32.AND P5, PT, R29.reuse, R8, PT ;  /* 0x000000081d00720c */ /* 0x040fe40003fa4070 */
[----:B------:R-:W-:-:S07]  /*6280*/  ISETP.GT.U32.AND P3, PT, R29, R7, PT ;  /* 0x000000071d00720c */ /* 0x000fce0003f64070 */
[--C-:B------:R-:W-:Y:S01]  /*6290*/  @!P0 IMAD.IADD R9, R9, 0x1, -R29.reuse ;  /* 0x0000000109098824 */ /* 0x100fe200078e0a1d */
[C---:B------:R-:W-:Y:S01]  /*62a0*/  ISETP.GT.U32.AND P0, PT, R29.reuse, R5, PT ;  /* 0x000000051d00720c */ /* 0x040fe20003f04070 */
[--C-:B------:R-:W-:Y:S02]  /*62b0*/  @!P1 IMAD.IADD R6, R6, 0x1, -R29.reuse ;  /* 0x0000000106069824 */ /* 0x100fe400078e0a1d */
[--C-:B------:R-:W-:Y:S01]  /*62c0*/  @!P5 IMAD.IADD R8, R8, 0x1, -R29.reuse ;  /* 0x000000010808d824 */ /* 0x100fe200078e0a1d */
[----:B------:R-:W-:Y:S01]  /*62d0*/  ISETP.GT.U32.AND P1, PT, R29, R4, PT ;  /* 0x000000041d00720c */ /* 0x000fe20003f24070 */
[----:B------:R-:W-:Y:S01]  /*62e0*/  @!P3 IMAD.IADD R7, R7, 0x1, -R29 ;  /* 0x000000010707b824 */ /* 0x000fe200078e0a1d */
[C---:B------:R-:W-:Y:S02]  /*62f0*/  ISETP.GT.U32.AND P3, PT, R29.reuse, R9, PT ;  /* 0x000000091d00720c */ /* 0x040fe40003f64070 */
[----:B------:R-:W-:-:S05]  /*6300*/  ISETP.GT.U32.AND P5, PT, R29, R2, PT ;  /* 0x000000021d00720c */ /* 0x000fca0003fa4070 */
[----:B------:R-:W-:Y:S01]  /*6310*/  @!P0 IMAD.IADD R5, R5, 0x1, -R29 ;  /* 0x0000000105058824 */ /* 0x000fe200078e0a1d */
[----:B------:R-:W-:-:S03]  /*6320*/  ISETP.GT.U32.AND P0, PT, R29, R6, PT ;  /* 0x000000061d00720c */ /* 0x000fc60003f04070 */
[----:B------:R-:W-:Y:S01]  /*6330*/  @!P1 IMAD.IADD R4, R4, 0x1, -R29 ;  /* 0x0000000104049824 */ /* 0x000fe200078e0a1d */
[----:B------:R-:W-:-:S03]  /*6340*/  ISETP.GT.U32.AND P1, PT, R29, R8, PT ;  /* 0x000000081d00720c */ /* 0x000fc60003f24070 */
[--C-:B------:R-:W-:Y:S01]  /*6350*/  @!P5 IMAD.IADD R2, R2, 0x1, -R29.reuse ;  /* 0x000000010202d824 */ /* 0x100fe200078e0a1d */
[----:B------:R-:W-:Y:S01]  /*6360*/  ISETP.GT.U32.AND P5, PT, R29, R22, PT ;  /* 0x000000161d00720c */ /* 0x000fe20003fa4070 */
[----:B------:R-:W-:Y:S01]  /*6370*/  @!P3 IMAD.IADD R9, R9, 0x1, -R29 ;  /* 0x000000010909b824 */ /* 0x000fe200078e0a1d */
[----:B------:R-:W-:-:S03]  /*6380*/  ISETP.GT.U32.AND P4, PT, R29, R21, PT ;  /* 0x000000151d00720c */ /* 0x000fc60003f84070 */
[----:B------:R-:W-:Y:S01]  /*6390*/  @!P0 IMAD.IADD R6, R6, 0x1, -R29 ;  /* 0x0000000106068824 */ /* 0x000fe200078e0a1d */
[----:B------:R-:W-:-:S03]  /*63a0*/  ISETP.GT.U32.AND P6, PT, R29, R2, PT ;  /* 0x000000021d00720c */ /* 0x000fc60003fc4070 */
[--C-:B------:R-:W-:Y:S01]  /*63b0*/  @!P1 IMAD.IADD R8, R8, 0x1, -R29.reuse ;  /* 0x0000000108089824 */ /* 0x100fe200078e0a1d */
[----:B------:R1:W-:Y:S04]  /*63c0*/  STL [R1+0xac], R9 ;  /* 0x0000ac0901007387 */ /* 0x0003e80000100800 */
[----:B----4-:R-:W4:Y:S01]  /*63d0*/  LDL.LU R11, [R1+0x168] ;  /* 0x00016800010b7983 */ /* 0x010f220000300800 */
[----:B------:R-:W-:Y:S01]  /*63e0*/  @!P5 IMAD.IADD R22, R22, 0x1, -R29 ;  /* 0x000000011616d824 */ /* 0x000fe200078e0a1d */
[C---:B------:R-:W-:Y:S02]  /*63f0*/  ISETP.GT.U32.AND P5, PT, R29.reuse, R19, PT ;  /* 0x000000131d00720c */ /* 0x040fe40003fa4070 */
[----:B0-----:R-:W4:Y:S04]  /*6400*/  LDL.LU R10, [R1+0x16c] ;  /* 0x00016c00010a7983 */ /* 0x001f280000300800 */
[----:B-1----:R-:W4:Y:S01]  /*6410*/  LDL.LU R9, [R1+0x170] ;  /* 0x0001700001097983 */ /* 0x002f220000300800 */
[----:B------:R-:W-:-:S03]  /*6420*/  ISETP.GT.U32.AND P2, PT, R29, R20, PT ;  /* 0x000000141d00720c */ /* 0x000fc60003f44070 */
[----:B------:R-:W-:Y:S04]  /*6430*/  STL [R1+0xb0], R6 ;  /* 0x0000b00601007387 */ /* 0x000fe80000100800 */
[----:B------:R0:W-:Y:S01]  /*6440*/  STL [R1+0xb8], R8 ;  /* 0x0000b80801007387 */ /* 0x0001e20000100800 */
[--C-:B------:R-:W-:Y:S01]  /*6450*/  @!P4 IMAD.IADD R21, R21, 0x1, -R29.reuse ;  /* 0x000000011515c824 */ /* 0x100fe200078e0a1d */
[C---:B------:R-:W-:Y:S01]  /*6460*/  ISETP.GT.U32.AND P4, PT, R29.reuse, R18, PT ;  /* 0x000000121d00720c */ /* 0x040fe20003f84070 */
[--C-:B------:R-:W-:Y:S01]  /*6470*/  @!P6 IMAD.IADD R2, R2, 0x1, -R29.reuse ;  /* 0x000000010202e824 */ /* 0x100fe200078e0a1d */
[----:B0-----:R-:W4:Y:S01]  /*6480*/  LDL.LU R8, [R1+0x190] ;  /* 0x0001900001087983 */ /* 0x001f220000300800 */
[----:B------:R-:W-:Y:S01]  /*6490*/  ISETP.GT.U32.AND P3, PT, R29, R7, PT ;  /* 0x000000071d00720c */ /* 0x000fe20003f64070 */
[----:B------:R-:W-:Y:S01]  /*64a0*/  @!P5 IMAD.IADD R19, R19, 0x1, -R29 ;  /* 0x000000011313d824 */ /* 0x000fe200078e0a1d */
[----:B------:R-:W-:-:S02]  /*64b0*/  ISETP.GT.U32.AND P0, PT, R29, R5, PT ;  /* 0x000000051d00720c */ /* 0x000fc40003f04070 */
[C---:B------:R-:W-:Y:S01]  /*64c0*/  ISETP.GT.U32.AND P1, PT, R29.reuse, R4, PT ;  /* 0x000000041d00720c */ /* 0x040fe20003f24070 */
[----:B------:R-:W-:Y:S01]  /*64d0*/  @!P2 IMAD.IADD R20, R20, 0x1, -R29 ;  /* 0x000000011414a824 */ /* 0x000fe200078e0a1d */
[----:B------:R-:W-:-:S04]  /*64e0*/  ISETP.GT.U32.AND P2, PT, R29, R17, PT ;  /* 0x000000111d00720c */ /* 0x000fc80003f44070 */
[--C-:B------:R-:W-:Y:S01]  /*64f0*/  @!P4 IMAD.IADD R18, R18, 0x1, -R29.reuse ;  /* 0x000000011212c824 */ /* 0x100fe200078e0a1d */
[----:B------:R-:W-:Y:S02]  /*6500*/  STL [R1+0xb4], R22 ;  /* 0x0000b41601007387 */ /* 0x000fe40000100800 */
[--C-:B------:R-:W-:Y:S02]  /*6510*/  @!P3 IMAD.IADD R7, R7, 0x1, -R29.reuse ;  /* 0x000000010707b824 */ /* 0x100fe400078e0a1d */
[--C-:B------:R-:W-:Y:S01]  /*6520*/  @!P0 IMAD.IADD R5, R5, 0x1, -R29.reuse ;  /* 0x0000000105058824 */ /* 0x100fe200078e0a1d */
[----:B------:R-:W-:Y:S01]  /*6530*/  STL [R1+0x98], R21 ;  /* 0x0000981501007387 */ /* 0x000fe20000100800 */
[----:B------:R-:W-:-:S03]  /*6540*/  @!P1 IMAD.IADD R4, R4, 0x1, -R29 ;  /* 0x0000000104049824 */ /* 0x000fc600078e0a1d */
[----:B------:R-:W-:Y:S01]  /*6550*/  STL [R1+0x9c], R20 ;  /* 0x00009c1401007387 */ /* 0x000fe20000100800 */
[----:B------:R-:W-:-:S03]  /*6560*/  IMAD.HI.U32 R3, R3, R28, RZ ;  /* 0x0000001c03037227 */ /* 0x000fc600078e00ff */
[----:B------:R-:W-:Y:S01]  /*6570*/  STL [R1+0xa0], R7 ;  /* 0x0000a00701007387 */ /* 0x000fe20000100800 */
[----:B------:R-:W-:-:S03]  /*6580*/  @!P2 IMAD.IADD R17, R17, 0x1, -R29 ;  /* 0x000000011111a824 */ /* 0x000fc600078e0a1d */
[----:B------:R-:W-:Y:S04]  /*6590*/  STL [R1+0xa4], R5 ;  /* 0x0000a40501007387 */ /* 0x000fe80000100800 */
[----:B------:R0:W-:Y:S01]  /*65a0*/  STL [R1+0x1d0], R4 ;  /* 0x0001d00401007387 */ /* 0x0001e20000100800 */
[----:B------:R-:W-:-:S03]  /*65b0*/  IMAD.MOV R3, RZ, RZ, -R3 ;  /* 0x000000ffff037224 */ /* 0x000fc600078e0a03 */
[----:B0-----:R-:W4:Y:S04]  /*65c0*/  LDL.LU R4, [R1+0x178] ;  /* 0x0001780001047983 */ /* 0x001f280000300800 */
[----:B------:R0:W-:Y:S01]  /*65d0*/  STL [R1+0x8c], R2 ;  /* 0x00008c0201007387 */ /* 0x0001e20000100800 */
[----:B------:R-:W-:-:S03]  /*65e0*/  IMAD R28, R29, R3, R28 ;  /* 0x000000031d1c7224 */ /* 0x000fc600078e021c */
[----:B0-----:R-:W4:Y:S04]  /*65f0*/  LDL.LU R2, [R1+0x12c] ;  /* 0x00012c0001027983 */ /* 0x001f280000300800 */
[----:B------:R-:W4:Y:S04]  /*6600*/  LDL.LU R5, [R1+0x130] ;  /* 0x0001300001057983 */ /* 0x000f280000300800 */
[----:B------:R-:W4:Y:S04]  /*6610*/  LDL.LU R7, [R1+0x138] ;  /* 0x0001380001077983 */ /* 0x000f280000300800 */
[----:B------:R-:W4:Y:S04]  /*6620*/  LDL.LU R22, [R1+0x150] ;  /* 0x0001500001167983 */ /* 0x000f280000300800 */
[----:B------:R-:W4:Y:S01]  /*6630*/  LDL.LU R3, [R1+0x140] ;  /* 0x0001400001037983 */ /* 0x000f220000300800 */
[----:B---3--:R-:W-:-:S02]  /*6640*/  ISETP.GT.U32.AND P6, PT, R29, R14, PT ;  /* 0x0000000e1d00720c */ /* 0x008fc40003fc4070 */
[C---:B------:R-:W-:Y:S02]  /*6650*/  ISETP.GT.U32.AND P5, PT, R29.reuse, R13, PT ;  /* 0x0000000d1d00720c */ /* 0x040fe40003fa4070 */
[----:B--2---:R-:W-:-:S09]  /*6660*/  ISETP.GT.U32.AND P4, PT, R29, R12, PT ;  /* 0x0000000c1d00720c */ /* 0x004fd20003f84070 */
        /* <DEDUP_REMOVED lines=9> */
[----:B------:R-:W2:Y:S04]  /*6700*/  LDL.LU R21, [R1+0xf0] ;  /* 0x0000f00001157983 */ /* 0x000ea80000300800 */
[----:B------:R1:W-:Y:S04]  /*6710*/  STL [R1+0x94], R18 ;  /* 0x0000941201007387 */ /* 0x0003e80000100800 */
[----:B------:R-:W3:Y:S01]  /*6720*/  LDL.LU R20, [R1+0xf4] ;  /* 0x0000f40001147983 */ /* 0x000ee20000300800 */
[----:B------:R-:W-:-:S03]  /*6730*/  @!P4 IMAD.IADD R17, R17, 0x1, -R29 ;  /* 0x000000011111c824 */ /* 0x000fc600078e0a1d */
[----:B0-----:R-:W3:Y:S04]  /*6740*/  LDL.LU R19, [R1+0xf8] ;  /* 0x0000f80001137983 */ /* 0x001ee80000300800 */
[----:B------:R0:W-:Y:S04]  /*6750*/  STL [R1+0x1c4], R17 ;  /* 0x0001c41101007387 */ /* 0x0001e80000100800 */
[----:B-1----:R-:W3:Y:S01]  /*6760*/  LDL.LU R18, [R1+0x118] ;  /* 0x0001180001127983 */ /* 0x002ee20000300800 */
[C---:B------:R-:W-:Y:S02]  /*6770*/  ISETP.GT.U32.AND P1, PT, R29.reuse, R0, PT ;  /* 0x000000001d00720c */ /* 0x040fe40003f24070 */
[----:B------:R-:W-:-:S02]  /*6780*/  ISETP.GT.U32.AND P3, PT, R29, R16, PT ;  /* 0x000000101d00720c */ /* 0x000fc40003f64070 */
[C---:B------:R-:W-:Y:S01]  /*6790*/  ISETP.GT.U32.AND P0, PT, R29.reuse, R15, PT ;  /* 0x0000000f1d00720c */ /* 0x040fe20003f04070 */
[----:B0-----:R-:W3:Y:S01]  /*67a0*/  LDL.LU R17, [R1+0xfc] ;  /* 0x0000fc0001117983 */ /* 0x001ee20000300800 */
[----:B----4-:R-:W-:-:S07]  /*67b0*/  ISETP.GT.U32.AND P2, PT, R29, R11, PT ;  /* 0x0000000b1d00720c */ /* 0x010fce0003f44070 */
[--C-:B------:R-:W-:Y:S02]  /*67c0*/  @!P1 IMAD.IADD R0, R0, 0x1, -R29.reuse ;  /* 0x0000000100009824 */ /* 0x100fe400078e0a1d */
[--C-:B------:R-:W-:Y:S01]  /*67d0*/  @!P3 IMAD.IADD R16, R16, 0x1, -R29.reuse ;  /* 0x000000011010b824 */ /* 0x100fe200078e0a1d */
[----:B------:R-:W-:Y:S01]  /*67e0*/  ISETP.GT.U32.AND P3, PT, R29, R10, PT ;  /* 0x0000000a1d00720c */ /* 0x000fe20003f64070 */
[--C-:B------:R-:W-:Y:S02]  /*67f0*/  @!P0 IMAD.IADD R15, R15, 0x1, -R29.reuse ;  /* 0x000000010f0f8824 */ /* 0x100fe400078e0a1d */
[----:B------:R-:W-:Y:S01]  /*6800*/  @!P2 IMAD.IADD R11, R11, 0x1, -R29 ;  /* 0x000000010b0ba824 */ /* 0x000fe200078e0a1d */
[C---:B------:R-:W-:Y:S02]  /*6810*/  ISETP.GT.U32.AND P1, PT, R29.reuse, R8, PT ;  /* 0x000000081d00720c */ /* 0x040fe40003f24070 */
[----:B------:R-:W-:-:S07]  /*6820*/  ISETP.GT.U32.AND P2, PT, R29, R16, PT ;  /* 0x000000101d00720c */ /* 0x000fce0003f44070 */
[--C-:B------:R-:W-:Y:S01]  /*6830*/  @!P3 IMAD.IADD R10, R10, 0x1, -R29.reuse ;  /* 0x000000010a0ab824 */ /* 0x100fe200078e0a1d */
[C---:B------:R-:W-:Y:S02]  /*6840*/  ISETP.GT.U32.AND P3, PT, R29.reuse, R15, PT ;  /* 0x0000000f1d00720c */ /* 0x040fe40003f64070 */
[C---:B------:R-:W-:Y:S01]  /*6850*/  ISETP.GT.U32.AND P0, PT, R29.reuse, R9, PT ;  /* 0x000000091d00720c */ /* 0x040fe20003f04070 */
[--C-:B------:R-:W-:Y:S01]  /*6860*/  @!P1 IMAD.IADD R8, R8, 0x1, -R29.reuse ;  /* 0x0000000108089824 */ /* 0x100fe200078e0a1d */
[C---:B------:R-:W-:Y:S02]  /*6870*/  ISETP.GT.U32.AND P1, PT, R29.reuse, R14, PT ;  /* 0x0000000e1d00720c */ /* 0x040fe40003f24070 */
[C---:B------:R-:W-:Y:S02]  /*6880*/  ISETP.GT.U32.AND P6, PT, R29.reuse, R13, PT ;  /* 0x0000000d1d00720c */ /* 0x040fe40003fc4070 */
[C---:B------:R-:W-:Y:S01]  /*6890*/  ISETP.GT.U32.AND P5, PT, R29.reuse, R12, PT ;  /* 0x0000000c1d00720c */ /* 0x040fe20003fa4070 */
[----:B------:R-:W-:Y:S01]  /*68a0*/  @!P2 IMAD.IADD R16, R16, 0x1, -R29 ;  /* 0x000000011010a824 */ /* 0x000fe200078e0a1d */
[----:B------:R-:W-:-:S03]  /*68b0*/  ISETP.GT.U32.AND P4, PT, R29, R8, PT ;  /* 0x000000081d00720c */ /* 0x000fc60003f84070 */
[----:B------:R-:W-:-:S04]  /*68c0*/  @!P3 IMAD.IADD R15, R15, 0x1, -R29 ;  /* 0x000000010f0fb824 */ /* 0x000fc800078e0a1d */
[--C-:B------:R-:W-:Y:S01]  /*68d0*/  @!P1 IMAD.IADD R14, R14, 0x1, -R29.reuse ;  /* 0x000000010e0e9824 */ /* 0x100fe200078e0a1d */
[----:B------:R0:W-:Y:S01]  /*68e0*/  STL [R1+0x1bc], R16 ;  /* 0x0001bc1001007387 */ /* 0x0001e20000100800 */
[--C-:B------:R-:W-:Y:S01]  /*68f0*/  @!P0 IMAD.IADD R9, R9, 0x1, -R29.reuse ;  /* 0x0000000109098824 */ /* 0x100fe200078e0a1d */
[----:B------:R-:W-:Y:S01]  /*6900*/  ISETP.GT.U32.AND P0, PT, R29, R0, PT ;  /* 0x000000001d00720c */ /* 0x000fe20003f04070 */
[--C-:B------:R-:W-:Y:S01]  /*6910*/  @!P6 IMAD.IADD R13, R13, 0x1, -R29.reuse ;  /* 0x000000010d0de824 */ /* 0x100fe200078e0a1d */
[C---:B------:R-:W-:Y:S01]  /*6920*/  ISETP.GT.U32.AND P2, PT, R29.reuse, R11, PT ;  /* 0x0000000b1d00720c */ /* 0x040fe20003f44070 */
[----:B------:R-:W-:Y:S01]  /*6930*/  @!P5 IMAD.IADD R12, R12, 0x1, -R29 ;  /* 0x000000010c0cd824 */ /* 0x000fe200078e0a1d */
[----:B0-----:R-:W4:Y:S01]  /*6940*/  LDL.LU R16, [R1+0x38] ;  /* 0x0000380001107983 */ /* 0x001f220000300800 */
[----:B------:R-:W-:-:S03]  /*6950*/  ISETP.GT.U32.AND P1, PT, R29, R4, PT ;  /* 0x000000041d00720c */ /* 0x000fc60003f24070 */
[----:B------:R0:W-:Y:S01]  /*6960*/  STL [R1+0x88], R15 ;  /* 0x0000880f01007387 */ /* 0x0001e20000100800 */
[----:B------:R-:W-:Y:S01]  /*6970*/  @!P4 IMAD.IADD R8, R8, 0x1, -R29 ;  /* 0x000000010808c824 */ /* 0x000fe200078e0a1d */
[C---:B------:R-:W-:Y:S02]  /*6980*/  ISETP.GT.U32.AND P3, PT, R29.reuse, R10, PT ;  /* 0x0000000a1d00720c */ /* 0x040fe40003f64070 */
[----:B0-----:R-:W4:Y:S01]  /*6990*/  LDL.LU R15, [R1+0x34] ;  /* 0x00003400010f7983 */ /* 0x001f220000300800 */
[----:B------:R-:W-:-:S05]  /*69a0*/  ISETP.GT.U32.AND P6, PT, R29, R2, PT ;  /* 0x000000021d00720c */ /* 0x000fca0003fc4070 */
[--C-:B------:R-:W-:Y:S01]  /*69b0*/  @!P1 IMAD.IADD R4, R4, 0x1, -R29.reuse ;  /* 0x0000000104049824 */ /* 0x100fe200078e0a1d */
[C---:B------:R-:W-:Y:S01]  /*69c0*/  ISETP.GT.U32.AND P5, PT, R29.reuse, R5, PT ;  /* 0x000000051d00720c */ /* 0x040fe20003fa4070 */
[----:B------:R-:W0:Y:S01]  /*69d0*/  S2R R6, SR_TID.X ;  /* 0x0000000000067919 */ /* 0x000e220000002100 */
[--C-:B------:R-:W-:Y:S01]  /*69e0*/  @!P0 IMAD.IADD R0, R0, 0x1, -R29.reuse ;  /* 0x0000000100008824 */ /* 0x100fe200078e0a1d */
[----:B------:R-:W-:Y:S01]  /*69f0*/  ISETP.GT.U32.AND P0, PT, R29, R9, PT ;  /* 0x000000091d00720c */ /* 0x000fe20003f04070 */
[--C-:B------:R-:W-:Y:S01]  /*6a00*/  @!P2 IMAD.IADD R11, R11, 0x1, -R29.reuse ;  /* 0x000000010b0ba824 */ /* 0x100fe200078e0a1d */
[----:B------:R-:W-:Y:S02]  /*6a10*/  ISETP.GT.U32.AND P2, PT, R29, R7, PT ;  /* 0x000000071d00720c */ /* 0x000fe40003f44070 */
[----:B------:R-:W-:-:S06]  /*6a20*/  @!P6 IMAD.IADD R2, R2, 0x1, -R29 ;  /* 0x000000010202e824 */ /* 0x000fcc00078e0a1d */
[--C-:B------:R-:W-:Y:S01]  /*6a30*/  @!P5 IMAD.IADD R5, R5, 0x1, -R29.reuse ;  /* 0x000000010505d824 */ /* 0x100fe200078e0a1d */
[----:B------:R-:W-:Y:S01]  /*6a40*/  STL [R1+0x19c], R0 ;  /* 0x00019c0001007387 */ /* 0x000fe20000100800 */
[--C-:B------:R-:W-:Y:S02]  /*6a50*/  @!P3 IMAD.IADD R10, R10, 0x1, -R29.reuse ;  /* 0x000000010a0ab824 */ /* 0x100fe400078e0a1d */
[--C-:B------:R-:W-:Y:S01]  /*6a60*/  @!P0 IMAD.IADD R9, R9, 0x1, -R29.reuse ;  /* 0x0000000109098824 */ /* 0x100fe200078e0a1d */
[----:B------:R1:W-:Y:S01]  /*6a70*/  STL [R1+0x1a0], R14 ;  /* 0x0001a00e01007387 */ /* 0x0003e20000100800 */
[----:B------:R-:W-:-:S03]  /*6a80*/  @!P2 IMAD.IADD R7, R7, 0x1, -R29 ;  /* 0x000000010707a824 */ /* 0x000fc600078e0a1d */
[----:B------:R0:W-:Y:S04]  /*6a90*/  STL [R1+0x1b0], R13 ;  /* 0x0001b00d01007387 */ /* 0x0001e80000100800 */
[----:B------:R0:W-:Y:S04]  /*6aa0*/  STL [R1+0x1a4], R12 ;  /* 0x0001a40c01007387 */ /* 0x0001e80000100800 */
[----:B------:R0:W-:Y:S04]  /*6ab0*/  STL [R1+0x168], R11 ;  /* 0x0001680b01007387 */ /* 0x0001e80000100800 */
[----:B------:R0:W-:Y:S04]  /*6ac0*/  STL [R1+0x16c], R10 ;  /* 0x00016c0a01007387 */ /* 0x0001e80000100800 */
[----:B-1----:R-:W4:Y:S01]  /*6ad0*/  LDL.LU R14, [R1+0x30] ;  /* 0x00003000010e7983 */ /* 0x002f220000300800 */
[----:B0-----:R-:W-:-:S03]  /*6ae0*/  IMAD.SHL.U32 R0, R6, 0x20, RZ ;  /* 0x0000002006007824 */ /* 0x001fc600078e00ff */
[----:B------:R0:W-:Y:S04]  /*6af0*/  STL [R1+0x170], R9 ;  /* 0x0001700901007387 */ /* 0x0001e80000100800 */
[----:B------:R-:W-:Y:S04]  /*6b00*/  STL [R1+0x190], R8 ;  /* 0x0001900801007387 */ /* 0x000fe80000100800 */
[----:B------:R-:W4:Y:S04]  /*6b10*/  LDL.LU R13, [R1+0x2c] ;  /* 0x00002c00010d7983 */ /* 0x000f280000300800 */
[----:B------:R-:W4:Y:S04]  /*6b20*/  LDL.LU R12, [R1+0x28] ;  /* 0x00002800010c7983 */ /* 0x000f280000300800 */
[----:B------:R-:W4:Y:S04]  /*6b30*/  LDL.LU R11, [R1+0x24] ;  /* 0x00002400010b7983 */ /* 0x000f280000300800 */
[----:B------:R-:W4:Y:S04]  /*6b40*/  LDL.LU R10, [R1+0x20] ;  /* 0x00002000010a7983 */ /* 0x000f280000300800 */
[----:B0-----:R-:W4:Y:S01]  /*6b50*/  LDL.LU R9, [R1+0x1c] ;  /* 0x00001c0001097983 */ /* 0x001f220000300800 */
[----:B--2---:R-:W-:-:S02]  /*6b60*/  ISETP.GT.U32.AND P4, PT, R29, R21, PT ;  /* 0x000000151d00720c */ /* 0x004fc40003f84070 */
[C---:B---3--:R-:W-:Y:S02]  /*6b70*/  ISETP.GT.U32.AND P1, PT, R29.reuse, R20, PT ;  /* 0x000000141d00720c */ /* 0x048fe40003f24070 */
[----:B------:R-:W-:-:S09]  /*6b80*/  ISETP.GT.U32.AND P6, PT, R29, R19, PT ;  /* 0x000000131d00720c */ /* 0x000fd20003fc4070 */
[--C-:B------:R-:W-:Y:S01]  /*6b90*/  @!P4 IMAD.IADD R21, R21, 0x1, -R29.reuse ;  /* 0x000000011515c824 */ /* 0x100fe200078e0a1d */
[C---:B------:R-:W-:Y:S02]  /*6ba0*/  ISETP.GT.U32.AND P4, PT, R29.reuse, R4, PT ;  /* 0x000000041d00720c */ /* 0x040fe40003f84070 */
[C---:B------:R-:W-:Y:S01]  /*6bb0*/  ISETP.GT.U32.AND P5, PT, R29.reuse, R18, PT ;  /* 0x000000121d00720c */ /* 0x040fe20003fa4070 */
[--C-:B------:R-:W-:Y:S01]  /*6bc0*/  @!P1 IMAD.IADD R20, R20, 0x1, -R29.reuse ;  /* 0x0000000114149824 */ /* 0x100fe200078e0a1d */
[----:B------:R-:W-:Y:S01]  /*6bd0*/  ISETP.GT.U32.AND P1, PT, R29, R2, PT ;  /* 0x000000021d00720c */ /* 0x000fe20003f24070 */
[----:B------:R-:W-:Y:S01]  /*6be0*/  @!P6 IMAD.IADD R19, R19, 0x1, -R29 ;  /* 0x000000011313e824 */ /* 0x000fe200078e0a1d */
[----:B------:R-:W-:-:S07]  /*6bf0*/  ISETP.GT.U32.AND P6, PT, R29, R5, PT ;  /* 0x000000051d00720c */ /* 0x000fce0003fc4070 */
[--C-:B------:R-:W-:Y:S02]  /*6c00*/  @!P4 IMAD.IADD R4, R4, 0x1, -R29.reuse ;  /* 0x000000010404c824 */ /* 0x100fe400078e0a1d */
[--C-:B------:R-:W-:Y:S01]  /*6c10*/  @!P5 IMAD.IADD R18, R18, 0x1, -R29.reuse ;  /* 0x000000011212d824 */ /* 0x100fe200078e0a1d */
[----:B------:R-:W-:Y:S01]  /*6c20*/  ISETP.GT.U32.AND P5, PT, R29, R7, PT ;  /* 0x000000071d00720c */ /* 0x000fe20003fa4070 */
[--C-:B------:R-:W-:Y:S01]  /*6c30*/  @!P1 IMAD.IADD R2, R2, 0x1, -R29.reuse ;  /* 0x0000000102029824 */ /* 0x100fe200078e0a1d */
[----:B------:R-:W-:Y:S04]  /*6c40*/  STL [R1+0x178], R4 ;  /* 0x0001780401007387 */ /* 0x000fe80000100800 */
[----:B------:R-:W-:Y:S01]  /*6c50*/  STL [R1+0x7c0], R0 ;  /* 0x0007c00001007387 */ /* 0x000fe20000100800 */
[----:B------:R-:W-:-:S03]  /*6c60*/  @!P6 IMAD.IADD R5, R5, 0x1, -R29 ;  /* 0x000000010505e824 */ /* 0x000fc600078e0a1d */
[----:B------:R0:W-:Y:S03]  /*6c70*/  STL [R1+0x12c], R2 ;  /* 0x00012c0201007387 */ /* 0x0001e60000100800 */
[----:B------:R-:W-:Y:S01]  /*6c80*/  @!P5 IMAD.IADD R7, R7, 0x1, -R29 ;  /* 0x000000010707d824 */ /* 0x000fe200078e0a1d */
[----:B0-----:R-:W2:Y:S04]  /*6c90*/  LDL.LU R2, [R1+0x18] ;  /* 0x0000180001027983 */ /* 0x001ea80000300800 */
[----:B------:R-:W3:Y:S04]  /*6ca0*/  LDL.LU R4, [R1+0x14] ;  /* 0x0000140001047983 */ /* 0x000ee80000300800 */
[----:B------:R0:W-:Y:S04]  /*6cb0*/  STL [R1+0x130], R5 ;  /* 0x0001300501007387 */ /* 0x0001e80000100800 */
[----:B0-----:R-:W3:Y:S04]  /*6cc0*/  LDL.LU R5, [R1+0x10] ;  /* 0x0000100001057983 */ /* 0x001ee80000300800 */
[----:B------:R-:W3:Y:S04]  /*6cd0*/  LDL.LU R6, [R1+0xc] ;  /* 0x00000c0001067983 */ /* 0x000ee80000300800 */
[----:B------:R0:W-:Y:S04]  /*6ce0*/  STL [R1+0x138], R7 ;  /* 0x0001380701007387 */ /* 0x0001e80000100800 */
[----:B0-----:R-:W3:Y:S04]  /*6cf0*/  LDL.LU R7, [R1+0x8] ;  /* 0x0000080001077983 */ /* 0x001ee80000300800 */
[----:B------:R-:W3:Y:S01]  /*6d00*/  LDL.LU R8, [R1+0x4] ;  /* 0x0000040001087983 */ /* 0x000ee20000300800 */
[----:B------:R-:W-:-:S02]  /*6d10*/  ISETP.GT.U32.AND P3, PT, R29, R22, PT ;  /* 0x000000161d00720c */ /* 0x000fc40003f64070 */
[C---:B------:R-:W-:Y:S02]  /*6d20*/  ISETP.GT.U32.AND P0, PT, R29.reuse, R3, PT ;  /* 0x000000031d00720c */ /* 0x040fe40003f04070 */
[----:B------:R-:W-:-:S09]  /*6d30*/  ISETP.GT.U32.AND P2, PT, R29, R17, PT ;  /* 0x000000111d00720c */ /* 0x000fd20003f44070 */
[--C-:B------:R-:W-:Y:S01]  /*6d40*/  @!P3 IMAD.IADD R22, R22, 0x1, -R29.reuse ;  /* 0x000000011616b824 */ /* 0x100fe200078e0a1d */
[----:B----4-:R-:W-:Y:S01]  /*6d50*/  ISETP.GT.U32.AND P3, PT, R29, R16, PT ;  /* 0x000000101d00720c */ /* 0x010fe20003f64070 */
[--C-:B------:R-:W-:Y:S01]  /*6d60*/  @!P0 IMAD.IADD R3, R3, 0x1, -R29.reuse ;  /* 0x0000000103038824 */ /* 0x100fe200078e0a1d */
[----:B------:R-:W-:Y:S01]  /*6d70*/  ISETP.GT.U32.AND P0, PT, R29, R15, PT ;  /* 0x0000000f1d00720c */ /* 0x000fe20003f04070 */
[----:B------:R-:W-:Y:S01]  /*6d80*/  @!P2 IMAD.IADD R17, R17, 0x1, -R29 ;  /* 0x000000011111a824 */ /* 0x000fe200078e0a1d */
[----:B------:R-:W-:-:S09]  /*6d90*/  ISETP.GT.U32.AND P2, PT, R29, R22, PT ;  /* 0x000000161d00720c */ /* 0x000fd20003f44070 */
[--C-:B------:R-:W-:Y:S01]  /*6da0*/  @!P3 IMAD.IADD R16, R16, 0x1, -R29.reuse ;  /* 0x000000011010b824 */ /* 0x100fe200078e0a1d */
[----:B------:R-:W-:Y:S01]  /*6db0*/  ISETP.GT.U32.AND P3, PT, R29, R3, PT ;  /* 0x000000031d00720c */ /* 0x000fe20003f64070 */
[--C-:B------:R-:W-:Y:S01]  /*6dc0*/  @!P0 IMAD.IADD R15, R15, 0x1, -R29.reuse ;  /* 0x000000010f0f8824 */ /* 0x100fe200078e0a1d */
[C---:B------:R-:W-:Y:S02]  /*6dd0*/  ISETP.GT.U32.AND P0, PT, R29.reuse, R21, PT ;  /* 0x000000151d00720c */ /* 0x040fe40003f04070 */
[C---:B------:R-:W-:Y:S02]  /*6de0*/  ISETP.GT.U32.AND P1, PT, R29.reuse, R20, PT ;  /* 0x000000141d00720c */ /* 0x040fe40003f24070 */
[C---:B------:R-:W-:Y:S01]  /*6df0*/  ISETP.GT.U32.AND P4, PT, R29.reuse, R19, PT ;  /* 0x000000131d00720c */ /* 0x040fe20003f84070 */
[----:B------:R-:W-:Y:S01]  /*6e00*/  @!P2 IMAD.IADD R22, R22, 0x1, -R29 ;  /* 0x000000011616a824 */ /* 0x000fe200078e0a1d */
[C---:B------:R-:W-:Y:S02]  /*6e10*/  ISETP.GT.U32.AND P5, PT, R29.reuse, R18, PT ;  /* 0x000000121d00720c */ /* 0x040fe40003fa4070 */
[----:B------:R-:W-:-:S03]  /*6e20*/  ISETP.GT.U32.AND P2, PT, R29, R17, PT ;  /* 0x000000111d00720c */ /* 0x000fc60003f44070 */
[--C-:B------:R-:W-:Y:S01]  /*6e30*/  @!P3 IMAD.IADD R3, R3, 0x1, -R29.reuse ;  /* 0x000000010303b824 */ /* 0x100fe200078e0a1d */
[----:B------:R-:W-:Y:S01]  /*6e40*/  ISETP.GT.U32.AND P3, PT, R29, R15, PT ;  /* 0x0000000f1d00720c */ /* 0x000fe20003f64070 */
[--C-:B------:R-:W-:Y:S02]  /*6e50*/  @!P0 IMAD.IADD R21, R21, 0x1, -R29.reuse ;  /* 0x0000000115158824 */ /* 0x100fe400078e0a1d */
[--C-:B------:R-:W-:Y:S01]  /*6e60*/  @!P1 IMAD.IADD R20, R20, 0x1, -R29.reuse ;  /* 0x0000000114149824 */ /* 0x100fe200078e0a1d */
[----:B------:R-:W-:Y:S01]  /*6e70*/  ISETP.GT.U32.AND P6, PT, R29, R16, PT ;  /* 0x000000101d00720c */ /* 0x000fe20003fc4070 */
[--C-:B------:R-:W-:Y:S02]  /*6e80*/  @!P4 IMAD.IADD R19, R19, 0x1, -R29.reuse ;  /* 0x000000011313c824 */ /* 0x100fe400078e0a1d */
[--C-:B------:R-:W-:Y:S02]  /*6e90*/  @!P5 IMAD.IADD R18, R18, 0x1, -R29.reuse ;  /* 0x000000011212d824 */ /* 0x100fe400078e0a1d */
[----:B------:R-:W-:Y:S01]  /*6ea0*/  @!P2 IMAD.IADD R17, R17, 0x1, -R29 ;  /* 0x000000011111a824 */ /* 0x000fe200078e0a1d */
[----:B------:R-:W-:-:S03]  /*6eb0*/  ISETP.GT.U32.AND P0, PT, R29, R14, PT ;  /* 0x0000000e1d00720c */ /* 0x000fc60003f04070 */
[----:B------:R-:W-:Y:S01]  /*6ec0*/  @!P3 IMAD.IADD R15, R15, 0x1, -R29 ;  /* 0x000000010f0fb824 */ /* 0x000fe200078e0a1d */
[C---:B------:R-:W-:Y:S02]  /*6ed0*/  ISETP.GT.U32.AND P1, PT, R29.reuse, R13, PT ;  /* 0x0000000d1d00720c */ /* 0x040fe40003f24070 */
[C---:B------:R-:W-:Y:S02]  /*6ee0*/  ISETP.GT.U32.AND P4, PT, R29.reuse, R12, PT ;  /* 0x0000000c1d00720c */ /* 0x040fe40003f84070 */
[C---:B------:R-:W-:Y:S02]  /*6ef0*/  ISETP.GT.U32.AND P5, PT, R29.reuse, R11, PT ;  /* 0x0000000b1d00720c */ /* 0x040fe40003fa4070 */
[----:B------:R-:W-:-:S03]  /*6f00*/  ISETP.GT.U32.AND P2, PT, R29, R10, PT ;  /* 0x0000000a1d00720c */ /* 0x000fc60003f44070 */
[----:B------:R-:W-:-:S04]  /*6f10*/  @!P0 IMAD.IADD R14, R14, 0x1, -R29 ;  /* 0x000000010e0e8824 */ /* 0x000fc800078e0a1d */
[--C-:B------:R-:W-:Y:S02]  /*6f20*/  @!P1 IMAD.IADD R13, R13, 0x1, -R29.reuse ;  /* 0x000000010d0d9824 */ /* 0x100fe400078e0a1d */
[--C-:B------:R-:W-:Y:S01]  /*6f30*/  @!P6 IMAD.IADD R16, R16, 0x1, -R29.reuse ;  /* 0x000000011010e824 */ /* 0x100fe200078e0a1d */
[----:B------:R-:W-:Y:S01]  /*6f40*/  ISETP.GT.U32.AND P6, PT, R29, R9, PT ;  /* 0x000000091d00720c */ /* 0x000fe20003fc4070 */
[--C-:B------:R-:W-:Y:S02]  /*6f50*/  @!P4 IMAD.IADD R12, R12, 0x1, -R29.reuse ;  /* 0x000000010c0cc824 */ /* 0x100fe400078e0a1d */
[--C-:B------:R-:W-:Y:S02]  /*6f60*/  @!P5 IMAD.IADD R11, R11, 0x1, -R29.reuse ;  /* 0x000000010b0bd824 */ /* 0x100fe400078e0a1d */
[--C-:B------:R-:W-:Y:S01]  /*6f70*/  @!P2 IMAD.IADD R10, R10, 0x1, -R29.reuse ;  /* 0x000000010a0aa824 */ /* 0x100fe200078e0a1d */
[----:B------:R0:W-:Y:S07]  /*6f80*/  STL [R1+0x150], R22 ;  /* 0x0001501601007387 */ /* 0x0001ee0000100800 */
[----:B------:R-:W-:Y:S01]  /*6f90*/  @!P6 IMAD.IADD R9, R9, 0x1, -R29 ;  /* 0x000000010909e824 */ /* 0x000fe200078e0a1d */
[----:B0-----:R-:W4:Y:S04]  /*6fa0*/  LDL.LU R22, [R1+0xbf8] ;  /* 0x000bf80001167983 */ /* 0x001f280000300800 */
[----:B------:R0:W-:Y:S04]  /*6fb0*/  STL [R1+0x140], R3 ;  /* 0x0001400301007387 */ /* 0x0001e80000100800 */
[----:B0-----:R-:W4:Y:S04]  /*6fc0*/  LDL.LU R3, [R1] ;  /* 0x0000000001037983 */ /* 0x001f280000300800 */
[----:B------:R0:W-:Y:S04]  /*6fd0*/  STL [R1+0xf0], R21 ;  /* 0x0000f01501007387 */ /* 0x0001e80000100800 */
[----:B0-----:R-:W4:Y:S04]  /*6fe0*/  LDL.LU R21, [R1+0xbf4] ;  /* 0x000bf40001157983 */ /* 0x001f280000300800 */
        /* <DEDUP_REMOVED lines=11> */
[----:B0-----:R-:W4:Y:S01]  /*70a0*/  LDL.LU R15, [R1+0xbdc] ;  /* 0x000bdc00010f7983 */ /* 0x001f220000300800 */
[----:B--2---:R-:W-:-:S02]  /*70b0*/  ISETP.GT.U32.AND P3, PT, R29, R2, PT ;  /* 0x000000021d00720c */ /* 0x004fc40003f64070 */
[C---:B---3--:R-:W-:Y:S02]  /*70c0*/  ISETP.GT.U32.AND P0, PT, R29.reuse, R4, PT ;  /* 0x000000041d00720c */ /* 0x048fe40003f04070 */
[C---:B------:R-:W-:Y:S02]  /*70d0*/  ISETP.GT.U32.AND P1, PT, R29.reuse, R5, PT ;  /* 0x000000051d00720c */ /* 0x040fe40003f24070 */
[----:B------:R-:W-:-:S07]  /*70e0*/  ISETP.GT.U32.AND P4, PT, R29, R6, PT ;  /* 0x000000061d00720c */ /* 0x000fce0003f84070 */
[--C-:B------:R-:W-:Y:S01]  /*70f0*/  @!P3 IMAD.IADD R2, R2, 0x1, -R29.reuse ;  /* 0x000000010202b824 */ /* 0x100fe200078e0a1d */
[C---:B------:R-:W-:Y:S01]  /*7100*/  ISETP.GT.U32.AND P3, PT, R29.reuse, R14, PT ;  /* 0x0000000e1d00720c */ /* 0x040fe20003f64070 */
[--C-:B------:R-:W-:Y:S01]  /*7110*/  @!P0 IMAD.IADD R4, R4, 0x1, -R29.reuse ;  /* 0x0000000104048824 */ /* 0x100fe200078e0a1d */
[C---:B------:R-:W-:Y:S02]  /*7120*/  ISETP.GT.U32.AND P0, PT, R29.reuse, R13, PT ;  /* 0x0000000d1d00720c */ /* 0x040fe40003f04070 */
[C---:B------:R-:W-:Y:S02]  /*7130*/  ISETP.GT.U32.AND P5, PT, R29.reuse, R7, PT ;  /* 0x000000071d00720c */ /* 0x040fe40003fa4070 */
[----:B------:R-:W-:Y:S01]  /*7140*/  ISETP.GT.U32.AND P2, PT, R29, R8, PT ;  /* 0x000000081d00720c */ /* 0x000fe20003f44070 */
[--C-:B------:R-:W-:Y:S01]  /*7150*/  @!P1 IMAD.IADD R5, R5, 0x1, -R29.reuse ;  /* 0x0000000105059824 */ /* 0x100fe200078e0a1d */
[C---:B------:R-:W-:Y:S01]  /*7160*/  ISETP.GT.U32.AND P1, PT, R29.reuse, R12, PT ;  /* 0x0000000c1d00720c */ /* 0x040fe20003f24070 */
[----:B------:R-:W-:Y:S01]  /*7170*/  @!P4 IMAD.IADD R6, R6, 0x1, -R29 ;  /* 0x000000010606c824 */ /* 0x000fe200078e0a1d */
[----:B------:R-:W-:-:S03]  /*7180*/  ISETP.GT.U32.AND P4, PT, R29, R11, PT ;  /* 0x0000000b1d00720c */ /* 0x000fc60003f84070 */
[----:B------:R-:W-:-:S04]  /*7190*/  @!P3 IMAD.IADD R14, R14, 0x1, -R29 ;  /* 0x000000010e0eb824 */ /* 0x000fc800078e0a1d */
[--C-:B------:R-:W-:Y:S01]  /*71a0*/  @!P5 IMAD.IADD R7, R7, 0x1, -R29.reuse ;  /* 0x000000010707d824 */ /* 0x100fe200078e0a1d */
[C---:B------:R-:W-:Y:S01]  /*71b0*/  ISETP.GT.U32.AND P5, PT, R29.reuse, R10, PT ;  /* 0x0000000a1d00720c */ /* 0x040fe20003fa4070 */
[--C-:B------:R-:W-:Y:S01]  /*71c0*/  @!P2 IMAD.IADD R8, R8, 0x1, -R29.reuse ;  /* 0x000000010808a824 */ /* 0x100fe200078e0a1d */
[C---:B------:R-:W-:Y:S02]  /*71d0*/  ISETP.GT.U32.AND P2, PT, R29.reuse, R9, PT ;  /* 0x000000091d00720c */ /* 0x040fe40003f44070 */
[----:B------:R-:W-:Y:S01]  /*71e0*/  ISETP.GT.U32.AND P3, PT, R29, R2, PT ;  /* 0x000000021d00720c */ /* 0x000fe20003f64070 */
[--C-:B------:R-:W-:Y:S01]  /*71f0*/  @!P0 IMAD.IADD R13, R13, 0x1, -R29.reuse ;  /* 0x000000010d0d8824 */ /* 0x100fe200078e0a1d */
[----:B------:R0:W-:Y:S01]  /*7200*/  STL [R1+0x30], R14 ;  /* 0x0000300e01007387 */ /* 0x0001e20000100800 */
[--C-:B------:R-:W-:Y:S01]  /*7210*/  @!P1 IMAD.IADD R12, R12, 0x1, -R29.reuse ;  /* 0x000000010c0c9824 */ /* 0x100fe200078e0a1d */
[----:B------:R-:W-:Y:S01]  /*7220*/  ISETP.GT.U32.AND P0, PT, R29, R4, PT ;  /* 0x000000041d00720c */ /* 0x000fe20003f04070 */
[----:B------:R-:W-:Y:S01]  /*7230*/  @!P4 IMAD.IADD R11, R11, 0x1, -R29 ;  /* 0x000000010b0bc824 */ /* 0x000fe200078e0a1d */
[----:B------:R-:W-:-:S03]  /*7240*/  ISETP.GT.U32.AND P1, PT, R29, R5, PT ;  /* 0x000000051d00720c */ /* 0x000fc60003f24070 */
[--C-:B------:R-:W-:Y:S01]  /*7250*/  @!P5 IMAD.IADD R10, R10, 0x1, -R29.reuse ;  /* 0x000000010a0ad824 */ /* 0x100fe200078e0a1d */
[----:B0-----:R-:W2:Y:S01]  /*7260*/  LDL.LU R14, [R1+0xbd8] ;  /* 0x000bd800010e7983 */ /* 0x001ea20000300800 */
[----:B------:R-:W-:-:S03]  /*7270*/  @!P2 IMAD.IADD R9, R9, 0x1, -R29 ;  /* 0x000000010909a824 */ /* 0x000fc600078e0a1d */
[----:B------:R0:W-:Y:S01]  /*7280*/  STL [R1+0x2c], R13 ;  /* 0x00002c0d01007387 */ /* 0x0001e20000100800 */
[----:B------:R-:W-:Y:S01]  /*7290*/  @!P3 IMAD.IADD R2, R2, 0x1, -R29 ;  /* 0x000000010202b824 */ /* 0x000fe200078e0a1d */
[C---:B------:R-:W-:Y:S02]  /*72a0*/  ISETP.GT.U32.AND P4, PT, R29.reuse, R6, PT ;  /* 0x000000061d00720c */ /* 0x040fe40003f84070 */
[----:B0-----:R-:W3:Y:S04]  /*72b0*/  LDL.LU R13, [R1+0xbd4] ;  /* 0x000bd400010d7983 */ /* 0x001ee80000300800 */
[----:B------:R0:W-:Y:S01]  /*72c0*/  STL [R1+0x28], R12 ;  /* 0x0000280c01007387 */ /* 0x0001e20000100800 */
[----:B------:R-:W-:-:S03]  /*72d0*/  ISETP.GT.U32.AND P5, PT, R29, R7, PT ;  /* 0x000000071d00720c */ /* 0x000fc60003fa4070 */
[----:B0-----:R-:W2:Y:S04]  /*72e0*/  LDL.LU R12, [R1+0xbd0] ;  /* 0x000bd000010c7983 */ /* 0x001ea80000300800 */
[----:B------:R0:W-:Y:S01]  /*72f0*/  STL [R1+0x24], R11 ;  /* 0x0000240b01007387 */ /* 0x0001e20000100800 */
[----:B------:R-:W-:Y:S01]  /*7300*/  ISETP.GT.U32.AND P2, PT, R29, R8, PT ;  /* 0x000000081d00720c */ /* 0x000fe20003f44070 */
[--C-:B------:R-:W-:Y:S02]  /*7310*/  @!P0 IMAD.IADD R4, R4, 0x1, -R29.reuse ;  /* 0x0000000104048824 */ /* 0x100fe400078e0a1d */
[----:B0-----:R-:W2:Y:S04]  /*7320*/  LDL.LU R11, [R1+0xbcc] ;  /* 0x000bcc00010b7983 */ /* 0x001ea80000300800 */
[----:B------:R0:W-:Y:S01]  /*7330*/  STL [R1+0x20], R10 ;  /* 0x0000200a01007387 */ /* 0x0001e20000100800 */
[----:B------:R-:W-:-:S03]  /*7340*/  @!P1 IMAD.IADD R5, R5, 0x1, -R29 ;  /* 0x0000000105059824 */ /* 0x000fc600078e0a1d */
[----:B0-----:R-:W2:Y:S04]  /*7350*/  LDL.LU R10, [R1+0xbc8] ;  /* 0x000bc800010a7983 */ /* 0x001ea80000300800 */
[----:B------:R0:W-:Y:S04]  /*7360*/  STL [R1+0x1c], R9 ;  /* 0x00001c0901007387 */ /* 0x0001e80000100800 */
[----:B0-----:R-:W2:Y:S04]  /*7370*/  LDL.LU R9, [R1+0xbc4] ;  /* 0x000bc40001097983 */ /* 0x001ea80000300800 */
[----:B------:R0:W-:Y:S01]  /*7380*/  STL [R1+0x18], R2 ;  /* 0x0000180201007387 */ /* 0x0001e20000100800 */
[----:B------:R-:W-:-:S03]  /*7390*/  @!P4 IMAD.IADD R6, R6, 0x1, -R29 ;  /* 0x000000010606c824 */ /* 0x000fc600078e0a1d */
[----:B0-----:R-:W3:Y:S04]  /*73a0*/  LDL.LU R2, [R1+0xbc0] ;  /* 0x000bc00001027983 */ /* 0x001ee80000300800 */
[----:B------:R0:W-:Y:S01]  /*73b0*/  STL [R1+0x14], R4 ;  /* 0x0000140401007387 */ /* 0x0001e20000100800 */
[--C-:B------:R-:W-:Y:S02]  /*73c0*/  @!P5 IMAD.IADD R7, R7, 0x1, -R29.reuse ;  /* 0x000000010707d824 */ /* 0x100fe400078e0a1d */
[----:B------:R-:W-:Y:S01]  /*73d0*/  @!P2 IMAD.IADD R8, R8, 0x1, -R29 ;  /* 0x000000010808a824 */ /* 0x000fe200078e0a1d */
[----:B0-----:R-:W3:Y:S04]  /*73e0*/  LDL.LU R4, [R1+0xbbc] ;  /* 0x000bbc0001047983 */ /* 0x001ee80000300800 */
[----:B------:R0:W-:Y:S04]  /*73f0*/  STL [R1+0x10], R5 ;  /* 0x0000100501007387 */ /* 0x0001e80000100800 */
[----:B0-----:R-:W3:Y:S04]  /*7400*/  LDL.LU R5, [R1+0xbb8] ;  /* 0x000bb80001057983 */ /* 0x001ee80000300800 */
[----:B------:R0:W-:Y:S04]  /*7410*/  STL [R1+0xc], R6 ;  /* 0x00000c0601007387 */ /* 0x0001e80000100800 */
[----:B0-----:R-:W3:Y:S04]  /*7420*/  LDL.LU R6, [R1+0xbb4] ;  /* 0x000bb40001067983 */ /* 0x001ee80000300800 */
[----:B------:R0:W-:Y:S04]  /*7430*/  STL [R1+0x8], R7 ;  /* 0x0000080701007387 */ /* 0x0001e80000100800 */
[----:B0-----:R-:W3:Y:S04]  /*7440*/  LDL.LU R7, [R1+0xbb0] ;  /* 0x000bb00001077983 */ /* 0x001ee80000300800 */
[----:B------:R0:W-:Y:S04]  /*7450*/  STL [R1+0x4], R8 ;  /* 0x0000040801007387 */ /* 0x0001e80000100800 */
[----:B0-----:R-:W3:Y:S01]  /*7460*/  LDL.LU R8, [R1+0xbac] ;  /* 0x000bac0001087983 */ /* 0x001ee20000300800 */
[----:B----4-:R-:W-:-:S13]  /*7470*/  ISETP.GT.U32.AND P6, PT, R29, R3, PT ;  /* 0x000000031d00720c */ /* 0x010fda0003fc4070 */
[----:B------:R-:W-:-:S05]  /*7480*/  @!P6 IMAD.IADD R3, R3, 0x1, -R29 ;  /* 0x000000010303e824 */ /* 0x000fca00078e0a1d */
[----:B------:R-:W-:-:S13]  /*7490*/  ISETP.GT.U32.AND P6, PT, R29, R3, PT ;  /* 0x000000031d00720c */ /* 0x000fda0003fc4070 */
[----:B------:R-:W-:-:S05]  /*74a0*/  @!P6 IMAD.IADD R3, R3, 0x1, -R29 ;  /* 0x000000010303e824 */ /* 0x000fca00078e0a1d */
[----:B------:R0:W-:Y:S04]  /*74b0*/  STL [R1], R3 ;  /* 0x0000000301007387 */ /* 0x0001e80000100800 */
[----:B0-----:R-:W0:Y:S02]  /*74c0*/  S2R R3, SR_TID.X ;  /* 0x0000000000037919 */ /* 0x001e240000002100 */
[----:B0-----:R-:W-:-:S05]  /*74d0*/  LOP3.LUT R3, R3, 0x7, RZ, 0xc0, !PT ;  /* 0x0000000703037812 */ /* 0x001fca00078ec0ff */
[----:B------:R-:W-:Y:S01]  /*74e0*/  IMAD.SHL.U32 R3, R3, 0x10, RZ ;  /* 0x0000001003037824 */ /* 0x000fe200078e00ff */
[C---:B--2---:R-:W-:Y:S02]  /*74f0*/  ISETP.GT.U32.AND P6, PT, R29.reuse, R9, PT ;  /* 0x000000091d00720c */ /* 0x044fe40003fc4070 */
[----:B---3--:R-:W-:-:S11]  /*7500*/  ISETP.GT.U32.AND P3, PT, R29, R2, PT ;  /* 0x000000021d00720c */ /* 0x008fd60003f64070 */
[--C-:B------:R-:W-:Y:S01]  /*7510*/  @!P6 IMAD.IADD R9, R9, 0x1, -R29.reuse ;  /* 0x000000010909e824 */ /* 0x100fe200078e0a1d */
[C---:B------:R-:W-:Y:S01]  /*7520*/  ISETP.GT.U32.AND P0, PT, R29.reuse, R4, PT ;  /* 0x000000041d00720c */ /* 0x040fe20003f04070 */
[----:B------:R-:W-:Y:S01]  /*7530*/  @!P3 IMAD.IADD R2, R2, 0x1, -R29 ;  /* 0x000000010202b824 */ /* 0x000fe200078e0a1d */
[----:B------:R-:W-:-:S04]  /*7540*/  ISETP.GT.U32.AND P3, PT, R29, R10, PT ;  /* 0x0000000a1d00720c */ /* 0x000fc80003f64070 */
[C---:B------:R-:W-:Y:S02]  /*7550*/  ISETP.GT.U32.AND P6, PT, R29.reuse, R2, PT ;  /* 0x000000021d00720c */ /* 0x040fe40003fc4070 */
[----:B------:R-:W-:-:S05]  /*7560*/  ISETP.GT.U32.AND P1, PT, R29, R5, PT ;  /* 0x000000051d00720c */ /* 0x000fca0003f24070 */
[----:B------:R-:W-:Y:S01]  /*7570*/  @!P0 IMAD.IADD R4, R4, 0x1, -R29 ;  /* 0x0000000104048824 */ /* 0x000fe200078e0a1d */
[C---:B------:R-:W-:Y:S02]  /*7580*/  ISETP.GT.U32.AND P0, PT, R29.reuse, R11, PT ;  /* 0x0000000b1d00720c */ /* 0x040fe40003f04070 */
[----:B------:R-:W-:-:S05]  /*7590*/  ISETP.GT.U32.AND P4, PT, R29, R6, PT ;  /* 0x000000061d00720c */ /* 0x000fca0003f84070 */
[----:B------:R-:W-:Y:S01]  /*75a0*/  @!P1 IMAD.IADD R5, R5, 0x1, -R29 ;  /* 0x0000000105059824 */ /* 0x000fe200078e0a1d */
[C---:B------:R-:W-:Y:S02]  /*75b0*/  ISETP.GT.U32.AND P1, PT, R29.reuse, R12, PT ;  /* 0x0000000c1d00720c */ /* 0x040fe40003f24070 */
[----:B------:R-:W-:-:S05]  /*75c0*/  ISETP.GT.U32.AND P5, PT, R29, R7, PT ;  /* 0x000000071d00720c */ /* 0x000fca0003fa4070 */
[--C-:B------:R-:W-:Y:S01]  /*75d0*/  @!P4 IMAD.IADD R6, R6, 0x1, -R29.reuse ;  /* 0x000000010606c824 */ /* 0x100fe200078e0a1d */
[C---:B------:R-:W-:Y:S01]  /*75e0*/  ISETP.GT.U32.AND P4, PT, R29.reuse, R13, PT ;  /* 0x0000000d1d00720c */ /* 0x040fe20003f84070 */
[----:B------:R-:W-:Y:S01]  /*75f0*/  @!P6 IMAD.IADD R2, R2, 0x1, -R29 ;  /* 0x000000010202e824 */ /* 0x000fe200078e0a1d */
[----:B------:R-:W-:-:S05]  /*7600*/  ISETP.GT.U32.AND P2, PT, R29, R8, PT ;  /* 0x000000081d00720c */ /* 0x000fca0003f44070 */
[--C-:B------:R-:W-:Y:S01]  /*7610*/  @!P5 IMAD.IADD R7, R7, 0x1, -R29.reuse ;  /* 0x000000010707d824 */ /* 0x100fe200078e0a1d */
[C---:B------:R-:W-:Y:S01]  /*7620*/  ISETP.GT.U32.AND P5, PT, R29.reuse, R14, PT ;  /* 0x0000000e1d00720c */ /* 0x040fe20003fa4070 */
[--C-:B------:R-:W-:Y:S01]  /*7630*/  @!P3 IMAD.IADD R10, R10, 0x1, -R29.reuse ;  /* 0x000000010a0ab824 */ /* 0x100fe200078e0a1d */
[----:B------:R-:W-:Y:S01]  /*7640*/  ISETP.GT.U32.AND P3, PT, R29, R4, PT ;  /* 0x000000041d00720c */ /* 0x000fe20003f64070 */
[--C-:B------:R-:W-:Y:S01]  /*7650*/  @!P0 IMAD.IADD R11, R11, 0x1, -R29.reuse ;  /* 0x000000010b0b8824 */ /* 0x100fe200078e0a1d */
[----:B------:R0:W-:Y:S01]  /*7660*/  STL [R1+0xb84], R2 ;  /* 0x000b840201007387 */ /* 0x0001e20000100800 */
[C---:B------:R-:W-:Y:S01]  /*7670*/  ISETP.GT.U32.AND P0, PT, R29.reuse, R5, PT ;  /* 0x000000051d00720c */ /* 0x040fe20003f04070 */
[--C-:B------:R-:W-:Y:S02]  /*7680*/  @!P1 IMAD.IADD R12, R12, 0x1, -R29.reuse ;  /* 0x000000010c0c9824 */ /* 0x100fe400078e0a1d */
[--C-:B------:R-:W-:Y:S01]  /*7690*/  @!P2 IMAD.IADD R8, R8, 0x1, -R29.reuse ;  /* 0x000000010808a824 */ /* 0x100fe200078e0a1d */
[C---:B------:R-:W-:Y:S01]  /*76a0*/  ISETP.GT.U32.AND P2, PT, R29.reuse, R15, PT ;  /* 0x0000000f1d00720c */ /* 0x040fe20003f44070 */
[----:B0-----:R-:W0:Y:S01]  /*76b0*/  S2R R2, SR_TID.X ;  /* 0x0000000000027919 */ /* 0x001e220000002100 */
[----:B------:R-:W-:Y:S01]  /*76c0*/  ISETP.GT.U32.AND P1, PT, R29, R6, PT ;  /* 0x000000061d00720c */ /* 0x000fe20003f24070 */
[--C-:B------:R-:W-:Y:S01]  /*76d0*/  @!P4 IMAD.IADD R13, R13, 0x1, -R29.reuse ;  /* 0x000000010d0dc824 */ /* 0x100fe200078e0a1d */
[C---:B------:R-:W-:Y:S01]  /*76e0*/  ISETP.GT.U32.AND P4, PT, R29.reuse, R7, PT ;  /* 0x000000071d00720c */ /* 0x040fe20003f84070 */
[--C-:B------:R-:W-:Y:S01]  /*76f0*/  @!P5 IMAD.IADD R14, R14, 0x1, -R29.reuse ;  /* 0x000000010e0ed824 */ /* 0x100fe200078e0a1d */
[C---:B------:R-:W-:Y:S01]  /*7700*/  ISETP.GT.U32.AND P5, PT, R29.reuse, R8, PT ;  /* 0x000000081d00720c */ /* 0x040fe20003fa4070 */
[--C-:B------:R-:W-:Y:S01]  /*7710*/  @!P3 IMAD.IADD R4, R4, 0x1, -R29.reuse ;  /* 0x000000010404b824 */ /* 0x100fe200078e0a1d */
[----:B------:R-:W-:Y:S01]  /*7720*/  ISETP.GT.U32.AND P3, PT, R29, R10, PT ;  /* 0x0000000a1d00720c */ /* 0x000fe20003f64070 */
[----:B------:R-:W-:-:S04]  /*7730*/  @!P0 IMAD.IADD R5, R5, 0x1, -R29 ;  /* 0x0000000105058824 */ /* 0x000fc800078e0a1d */
[--C-:B------:R-:W-:Y:S01]  /*7740*/  @!P2 IMAD.IADD R15, R15, 0x1, -R29.reuse ;  /* 0x000000010f0fa824 */ /* 0x100fe200078e0a1d */
[C---:B------:R-:W-:Y:S02]  /*7750*/  ISETP.GT.U32.AND P2, PT, R29.reuse, R9, PT ;  /* 0x000000091d00720c */ /* 0x040fe40003f44070 */
[C---:B------:R-:W-:Y:S01]  /*7760*/  ISETP.GT.U32.AND P0, PT, R29.reuse, R11, PT ;  /* 0x0000000b1d00720c */ /* 0x040fe20003f04070 */
[--C-:B------:R-:W-:Y:S01]  /*7770*/  @!P1 IMAD.IADD R6, R6, 0x1, -R29.reuse ;  /* 0x0000000106069824 */ /* 0x100fe200078e0a1d */
[----:B------:R-:W-:Y:S01]  /*7780*/  ISETP.GT.U32.AND P1, PT, R29, R12, PT ;  /* 0x0000000c1d00720c */ /* 0x000fe20003f24070 */
[--C-:B------:R-:W-:Y:S01]  /*7790*/  @!P4 IMAD.IADD R7, R7, 0x1, -R29.reuse ;  /* 0x000000010707c824 */ /* 0x100fe200078e0a1d */
[----:B------:R-:W-:Y:S01]  /*77a0*/  STL [R1+0xb88], R4 ;  /* 0x000b880401007387 */ /* 0x000fe20000100800 */
[----:B------:R-:W-:-:S03]  /*77b0*/  @!P5 IMAD.IADD R8, R8, 0x1, -R29 ;  /* 0x000000010808d824 */ /* 0x000fc600078e0a1d */
[----:B------:R-:W-:Y:S01]  /*77c0*/  STL [R1+0xb80], R5 ;  /* 0x000b800501007387 */ /* 0x000fe20000100800 */
[----:B0-----:R-:W-:-:S03]  /*77d0*/  IMAD.SHL.U32 R2, R2, 0x2, RZ ;  /* 0x0000000202027824 */ /* 0x001fc600078e00ff */
[----:B------:R-:W-:Y:S01]  /*77e0*/  STL [R1+0xb8c], R6 ;  /* 0x000b8c0601007387 */ /* 0x000fe20000100800 */
[----:B------:R-:W-:-:S03]  /*77f0*/  @!P2 IMAD.IADD R9, R9, 0x1, -R29 ;  /* 0x000000010909a824 */ /* 0x000fc600078e0a1d */
[----:B------:R0:W-:Y:S01]  /*7800*/  STL [R1+0xb90], R7 ;  /* 0x000b900701007387 */ /* 0x0001e20000100800 */
[--C-:B------:R-:W-:Y:S02]  /*7810*/  @!P3 IMAD.IADD R10, R10, 0x1, -R29.reuse ;  /* 0x000000010a0ab824 */ /* 0x100fe400078e0a1d */
[--C-:B------:R-:W-:Y:S01]  /*7820*/  @!P0 IMAD.IADD R11, R11, 0x1, -R29.reuse ;  /* 0x000000010b0b8824 */ /* 0x100fe200078e0a1d */
[----:B------:R-:W-:Y:S01]  /*7830*/  LOP3.LUT R3, R3, 0x30, R2, 0x78, !PT ;  /* 0x0000003003037812 */ /* 0x000fe200078e7802 */
[----:B------:R-:W-:Y:S01]  /*7840*/  @!P1 IMAD.IADD R12, R12, 0x1, -R29 ;  /* 0x000000010c0c9824 */ /* 0x000fe200078e0a1d */
[----:B0-----:R-:W2:Y:S04]  /*7850*/  LDL R7, [R1+0x35c] ;  /* 0x00035c0001077983 */ /* 0x001ea80000100800 */
[----:B------:R-:W-:Y:S04]  /*7860*/  STL [R1+0xb94], R8 ;  /* 0x000b940801007387 */ /* 0x000fe80000100800 */
[----:B------:R0:W-:Y:S04]  /*7870*/  STL [R1+0xb98], R9 ;  /* 0x000b980901007387 */ /* 0x0001e80000100800 */
[----:B0-----:R-:W3:Y:S04]  /*7880*/  LDL R9, [R1+0x9ac] ;  /* 0x0009ac0001097983 */ /* 0x001ee80000100800 */
[----:B------:R-:W-:Y:S04]  /*7890*/  STL [R1+0xb9c], R10 ;  /* 0x000b9c0a01007387 */ /* 0x000fe80000100800 */
[----:B------:R0:W-:Y:S04]  /*78a0*/  STL [R1+0xba0], R11 ;  /* 0x000ba00b01007387 */ /* 0x0001e80000100800 */
[----:B------:R1:W-:Y:S01]  /*78b0*/  STL [R1+0xba4], R12 ;  /* 0x000ba40c01007387 */ /* 0x0003e20000100800 */
[----:B0-----:R-:W-:-:S03]  /*78c0*/  LOP3.LUT R11, R3, 0x1c00, R0, 0xf8, !PT ;  /* 0x00001c00030b7812 */ /* 0x001fc600078ef800 */
[----:B------:R-:W4:Y:S04]  /*78d0*/  LDL.LU R0, [R1+0xba8] ;  /* 0x000ba80001007983 */ /* 0x000f280000300800 */
[----:B------:R-:W4:Y:S04]  /*78e0*/  LDL R5, [R1+0x9bc] ;  /* 0x0009bc0001057983 */ /* 0x000f280000100800 */
[----:B------:R-:W4:Y:S04]  /*78f0*/  LDL R4, [R1+0x9b4] ;  /* 0x0009b40001047983 */ /* 0x000f280000100800 */
[----:B------:R-:W4:Y:S04]  /*7900*/  LDL R8, [R1+0x9b8] ;  /* 0x0009b80001087983 */ /* 0x000f280000100800 */
[----:B------:R-:W4:Y:S01]  /*7910*/  LDL R6, [R1+0x9b0] ;  /* 0x0009b00001067983 */ /* 0x000f220000100800 */
[----:B------:R-:W-:-:S02]  /*7920*/  ISETP.GT.U32.AND P4, PT, R29, R13, PT ;  /* 0x0000000d1d00720c */ /* 0x000fc40003f84070 */
[C---:B------:R-:W-:Y:S02]  /*7930*/  ISETP.GT.U32.AND P6, PT, R29.reuse, R14, PT ;  /* 0x0000000e1d00720c */ /* 0x040fe40003fc4070 */
[C---:B------:R-:W-:Y:S02]  /*7940*/  ISETP.GT.U32.AND P5, PT, R29.reuse, R15, PT ;  /* 0x0000000f1d00720c */ /* 0x040fe40003fa4070 */
[C---:B------:R-:W-:Y:S02]  /*7950*/  ISETP.GT.U32.AND P2, PT, R29.reuse, R16, PT ;  /* 0x000000101d00720c */ /* 0x040fe40003f44070 */
[C---:B------:R-:W-:Y:S02]  /*7960*/  ISETP.GT.U32.AND P3, PT, R29.reuse, R17, PT ;  /* 0x000000111d00720c */ /* 0x040fe40003f64070 */
[C---:B------:R-:W-:Y:S02]  /*7970*/  ISETP.GT.U32.AND P0, PT, R29.reuse, R18, PT ;  /* 0x000000121d00720c */ /* 0x040fe40003f04070 */
        /* <DEDUP_REMOVED lines=17> */
[----:B------:R-:W0:Y:S01]  /*7a90*/  S2R R10, SR_TID.X ;  /* 0x00000000000a7919 */ /* 0x000e220000002100 */
[----:B------:R-:W-:-:S03]  /*7aa0*/  @!P6 IMAD.IADD R21, R21, 0x1, -R29 ;  /* 0x000000011515e824 */ /* 0x000fc600078e0a1d */
[----:B------:R-:W0:Y:S01]  /*7ab0*/  S2R R3, SR_TID.X ;  /* 0x0000000000037919 */ /* 0x000e220000002100 */
        /* <DEDUP_REMOVED lines=14> */
[----:B-1----:R-:W1:Y:S01]  /*7ba0*/  S2R R12, SR_TID.X ;  /* 0x00000000000c7919 */ /* 0x002e620000002100 */
        /* <DEDUP_REMOVED lines=11> */
[----:B0-----:R-:W-:Y:S01]  /*7c60*/  LOP3.LUT R10, R10, 0xc0, RZ, 0xc0, !PT ;  /* 0x000000c00a0a7812 */ /* 0x001fe200078ec0ff */
[----:B------:R-:W4:Y:S01]  /*7c70*/  LDL R2, [R1+0x9a8] ;  /* 0x0009a80001027983 */ /* 0x000f220000100800 */
[----:B------:R-:W-:-:S02]  /*7c80*/  ISETP.GT.U32.AND P6, PT, R29, R27, PT ;  /* 0x0000001b1d00720c */ /* 0x000fc40003fc4070 */
[----:B------:R-:W-:Y:S02]  /*7c90*/  ISETP.GT.U32.AND P4, PT, R29, R28, PT ;  /* 0x0000001c1d00720c */ /* 0x000fe40003f84070 */
[----:B------:R-:W0:Y:S01]  /*7ca0*/  S2R R29, SR_TID.X ;  /* 0x00000000001d7919 */ /* 0x000e220000002100 */
[----:B------:R-:W-:Y:S01]  /*7cb0*/  IMAD.SHL.U32 R3, R3, 0x2, RZ ;  /* 0x0000000203037824 */ /* 0x000fe200078e00ff */
[----:B------:R-:W-:-:S04]  /*7cc0*/  SHF.R.U32.HI R10, RZ, 0x2, R10 ;  /* 0x00000002ff0a7819 */ /* 0x000fc8000001160a */
[----:B------:R-:W-:-:S05]  /*7cd0*/  LOP3.LUT R3, R10, 0x1fe, R3, 0x78, !PT ;  /* 0x000001fe0a037812 */ /* 0x000fca00078e7803 */
[----:B------:R1:W-:Y:S04]  /*7ce0*/  STL [R1+0xa04], R3 ;  /* 0x000a040301007387 */ /* 0x0003e80000100800 */
[----:B-1----:R-:W1:Y:S01]  /*7cf0*/  S2R R3, SR_TID.X ;  /* 0x0000000000037919 */ /* 0x002e620000002100 */
[----:B------:R-:W-:Y:S02]  /*7d00*/  LOP3.LUT R10, R12, 0x7, RZ, 0xc0, !PT ;  /* 0x000000070c0a7812 */ /* 0x000fe400078ec0ff */
[----:B0-----:R-:W-:-:S03]  /*7d10*/  LOP3.LUT R29, R29, 0x7, RZ, 0xc0, !PT ;  /* 0x000000071d1d7812 */ /* 0x001fc600078ec0ff */
[----:B------:R-:W-:Y:S02]  /*7d20*/  IMAD.SHL.U32 R10, R10, 0x10, RZ ;  /* 0x000000100a0a7824 */ /* 0x000fe400078e00ff */
[----:B------:R-:W-:Y:S01]  /*7d30*/  IMAD.SHL.U32 R29, R29, 0x80, RZ ;  /* 0x000000801d1d7824 */ /* 0x000fe200078e00ff */
[----:B------:R-:W-:-:S03]  /*7d40*/  LOP3.LUT R12, R12, 0x7, RZ, 0xc0, !PT ;  /* 0x000000070c0c7812 */ /* 0x000fc600078ec0ff */
[----:B------:R-:W-:Y:S01]  /*7d50*/  IMAD.IADD R10, R29, 0x1, R10 ;  /* 0x000000011d0a7824 */ /* 0x000fe200078e020a */
[----:B------:R-:W-:Y:S01]  /*7d60*/  IABS R29, c[0x0][0x17c] ;  /* 0x00005f00001d7a13 */ /* 0x000fe20000000000 */
[----:B------:R-:W-:-:S04]  /*7d70*/  IMAD.SHL.U32 R12, R12, 0x80, RZ ;  /* 0x000000800c0c7824 */ /* 0x000fc800078e00ff */
[----:B------:R-:W-:Y:S02]  /*7d80*/  @!P5 IMAD.IADD R22, R22, 0x1, -R29 ;  /* 0x000000011616d824 */ /* 0x000fe400078e0a1d */
[----:B-1----:R-:W-:-:S05]  /*7d90*/  IMAD.SHL.U32 R3, R3, 0x2, RZ ;  /* 0x0000000203037824 */ /* 0x002fca00078e00ff */
[----:B------:R-:W-:Y:S02]  /*7da0*/  LOP3.LUT R3, R10, 0x10, R3, 0x78, !PT ;  /* 0x000000100a037812 */ /* 0x000fe400078e7803 */
[----:B------:R-:W-:Y:S01]  /*7db0*/  LOP3.LUT R3, R11, R12, RZ, 0xfc, !PT ;  /* 0x0000000c0b037212 */ /* 0x000fe200078efcff */
[----:B------:R-:W4:Y:S01]  /*7dc0*/  LDL R10, [R1+0x9a4] ;  /* 0x0009a400010a7983 */ /* 0x000f220000100800 */
[--C-:B------:R-:W-:Y:S02]  /*7dd0*/  @!P2 IMAD.IADD R23, R23, 0x1, -R29.reuse ;  /* 0x000000011717a824 */ /* 0x100fe400078e0a1d */
[--C-:B------:R-:W-:Y:S01]  /*7de0*/  @!P3 IMAD.IADD R24, R24, 0x1, -R29.reuse ;  /* 0x000000011818b824 */ /* 0x100fe200078e0a1d */
[----:B------:R4:W-:Y:S01]  /*7df0*/  STL [R1+0x358], R3 ;  /* 0x0003580301007387 */ /* 0x0009e20000100800 */
[--C-:B------:R-:W-:Y:S02]  /*7e00*/  @!P4 IMAD.IADD R28, R28, 0x1, -R29.reuse ;  /* 0x000000011c1cc824 */ /* 0x100fe400078e0a1d */
[----:B------:R-:W-:Y:S01]  /*7e10*/  @!P1 IMAD.IADD R26, R26, 0x1, -R29 ;  /* 0x000000011a1a9824 */ /* 0x000fe200078e0a1d */
[----:B------:R-:W4:Y:S01]  /*7e20*/  LDL R11, [R1+0x99c] ;  /* 0x00099c00010b7983 */ /* 0x000f220000100800 */
[----:B--2---:R-:W-:-:S03]  /*7e30*/  ISETP.GE.AND P5, PT, R7, RZ, PT ;  /* 0x000000ff0700720c */ /* 0x004fc60003fa6270 */
[----:B------:R-:W2:Y:S01]  /*7e40*/  LDL R7, [R1+0x9a0] ;  /* 0x0009a00001077983 */ /* 0x000ea20000100800 */
[----:B---3--:R-:W-:-:S03]  /*7e50*/  ISETP.GE.AND P2, PT, R9, RZ, PT ;  /* 0x000000ff0900720c */ /* 0x008fc60003f46270 */
[----:B------:R-:W3:Y:S01]  /*7e60*/  LDL R9, [R1+0x994] ;  /* 0x0009940001097983 */ /* 0x000ee20000100800 */
[----:B----4-:R-:W-:Y:S01]  /*7e70*/  IMAD.MOV.U32 R3, RZ, RZ, R0 ;  /* 0x000000ffff037224 */ /* 0x010fe200078e0000 */
[----:B------:R-:W-:Y:S02]  /*7e80*/  ISETP.GE.AND P3, PT, R5, RZ, PT ;  /* 0x000000ff0500720c */ /* 0x000fe40003f66270 */
[----:B------:R-:W4:Y:S01]  /*7e90*/  LDL R5, [R1+0x998] ;  /* 0x0009980001057983 */ /* 0x000f220000100800 */
[----:B------:R-:W-:-:S03]  /*7ea0*/  ISETP.GE.AND P4, PT, R4, RZ, PT ;  /* 0x000000ff0400720c */ /* 0x000fc60003f86270 */
[----:B------:R-:W2:Y:S01]  /*7eb0*/  LDL R4, [R1+0x990] ;  /* 0x0009900001047983 */ /* 0x000ea20000100800 */
[----:B------:R-:W-:Y:S01]  /*7ec0*/  ISETP.GE.AND P1, PT, R8, RZ, PT ;  /* 0x000000ff0800720c */ /* 0x000fe20003f26270 */
[----:B------:R-:W-:Y:S02]  /*7ed0*/  @!P5 IMAD.MOV R3, RZ, RZ, -R3 ;  /* 0x000000ffff03d224 */ /* 0x000fe400078e0a03 */
[----:B------:R-:W2:Y:S01]  /*7ee0*/  LDL.LU R8, [R1+0x78] ;  /* 0x0000780001087983 */ /* 0x000ea20000300800 */
[----:B------:R-:W-:-:S03]  /*7ef0*/  ISETP.GE.AND P5, PT, R6, RZ, PT ;  /* 0x000000ff0600720c */ /* 0x000fc60003fa6270 */
[----:B------:R-:W3:Y:S04]  /*7f00*/  LDL R6, [R1+0x988] ;  /* 0x0009880001067983 */ /* 0x000ee80000100800 */
[----:B------:R-:W3:Y:S01]  /*7f10*/  LDL.LU R0, [R1+0x74] ;  /* 0x0000740001007983 */ /* 0x000ee20000300800 */
[----:B--2---:R-:W-:Y:S01]  /*7f20*/  @!P2 IMAD.MOV R8, RZ, RZ, -R8 ;  /* 0x000000ffff08a224 */ /* 0x004fe200078e0a08 */
[----:B------:R-:W-:Y:S02]  /*7f30*/  ISETP.GE.AND P2, PT, R2, RZ, PT ;  /* 0x000000ff0200720c */ /* 0x000fe40003f46270 */
[----:B------:R-:W2:Y:S04]  /*7f40*/  LDL R2, [R1+0x98c] ;  /* 0x00098c0001027983 */ /* 0x000ea80000100800 */
[----:B------:R0:W-:Y:S01]  /*7f50*/  STL [R1+0x1e8], R8 ;  /* 0x0001e80801007387 */ /* 0x0001e20000100800 */
[----:B---3--:R-:W-:Y:S01]  /*7f60*/  @!P3 IMAD.MOV R0, RZ, RZ, -R0 ;  /* 0x000000ffff00b224 */ /* 0x008fe200078e0a00 */
[----:B------:R-:W-:-:S02]  /*7f70*/  ISETP.GE.AND P3, PT, R10, RZ, PT ;  /* 0x000000ff0a00720c */ /* 0x000fc40003f66270 */
[----:B0-----:R-:W3:Y:S04]  /*7f80*/  LDL.LU R8, [R1+0x70] ;  /* 0x0000700001087983 */ /* 0x001ee80000300800 */
[----:B------:R-:W2:Y:S04]  /*7f90*/  LDL R10, [R1+0x984] ;  /* 0x00098400010a7983 */ /* 0x000ea80000100800 */
[----:B------:R0:W-:Y:S04]  /*7fa0*/  STL [R1+0x1e4], R0 ;  /* 0x0001e40001007387 */ /* 0x0001e80000100800 */
[----:B0-----:R-:W2:Y:S01]  /*7fb0*/  LDL.LU R0, [R1+0x6c] ;  /* 0x00006c0001007983 */ /* 0x001ea20000300800 */
[----:B---3--:R-:W-:Y:S01]  /*7fc0*/  @!P1 IMAD.MOV R8, RZ, RZ, -R8 ;  /* 0x000000ffff089224 */ /* 0x008fe200078e0a08 */
[----:B------:R-:W-:-:S02]  /*7fd0*/  ISETP.GE.AND P1, PT, R7, RZ, PT ;  /* 0x000000ff0700720c */ /* 0x000fc40003f26270 */
[----:B------:R-:W3:Y:S04]  /*7fe0*/  LDL R7, [R1+0x980] ;  /* 0x0009800001077983 */ /* 0x000ee80000100800 */
[----:B------:R0:W-:Y:S04]  /*7ff0*/  STL [R1+0x1e0], R8 ;  /* 0x0001e00801007387 */ /* 0x0001e80000100800 */
[----:B0-----:R-:W3:Y:S01]  /*8000*/  LDL.LU R8, [R1+0x68] ;  /* 0x0000680001087983 */ /* 0x001ee20000300800 */
[----:B--2---:R-:W-:Y:S01]  /*8010*/  @!P4 IMAD.MOV R0, RZ, RZ, -R0 ;  /* 0x000000ffff00c224 */ /* 0x004fe200078e0a00 */
[----:B------:R-:W-:-:S02]  /*8020*/  ISETP.GE.AND P4, PT, R11, RZ, PT ;  /* 0x000000ff0b00720c */ /* 0x000fc40003f86270 */
[----:B------:R-:W2:Y:S04]  /*8030*/  LDL R11, [R1+0x97c] ;  /* 0x00097c00010b7983 */ /* 0x000ea80000100800 */
[----:B------:R0:W-:Y:S04]  /*8040*/  STL [R1+0x1dc], R0 ;  /* 0x0001dc0001007387 */ /* 0x0001e80000100800 */
[----:B0-----:R-:W2:Y:S01]  /*8050*/  LDL.LU R0, [R1+0x64] ;  /* 0x0000640001007983 */ /* 0x001ea20000300800 */
[----:B---3--:R-:W-:Y:S01]  /*8060*/  @!P5 IMAD.MOV R8, RZ, RZ, -R8 ;  /* 0x000000ffff08d224 */ /* 0x008fe200078e0a08 */
[----:B----4-:R-:W-:-:S02]  /*8070*/  ISETP.GE.AND P5, PT, R5, RZ, PT ;  /* 0x000000ff0500720c */ /* 0x010fc40003fa6270 */
[----:B------:R-:W3:Y:S04]  /*8080*/  LDL R5, [R1+0x978] ;  /* 0x0009780001057983 */ /* 0x000ee80000100800 */
[----:B------:R0:W-:Y:S04]  /*8090*/  STL [R1+0x1d8], R8 ;  /* 0x0001d80801007387 */ /* 0x0001e80000100800 */
[----:B0-----:R-:W4:Y:S01]  /*80a0*/  LDL.LU R8, [R1+0x60] ;  /* 0x0000600001087983 */ /* 0x001f220000300800 */
[----:B--2---:R-:W-:Y:S01]  /*80b0*/  @!P2 IMAD.MOV R0, RZ, RZ, -R0 ;  /* 0x000000ffff00a224 */ /* 0x004fe200078e0a00 */
[----:B------:R-:W-:-:S02]  /*80c0*/  ISETP.GE.AND P2, PT, R9, RZ, PT ;  /* 0x000000ff0900720c */ /* 0x000fc40003f46270 */
[----:B------:R-:W2:Y:S04]  /*80d0*/  LDL R9, [R1+0x974] ;  /* 0x0009740001097983 */ /* 0x000ea80000100800 */
[----:B------:R0:W-:Y:S04]  /*80e0*/  STL [R1+0x1d4], R0 ;  /* 0x0001d40001007387 */ /* 0x0001e80000100800 */
[----:B0-----:R-:W2:Y:S01]  /*80f0*/  LDL.LU R0, [R1+0x5c] ;  /* 0x00005c0001007983 */ /* 0x001ea20000300800 */
[----:B----4-:R-:W-:Y:S01]  /*8100*/  @!P3 IMAD.MOV R8, RZ, RZ, -R8 ;  /* 0x000000ffff08b224 */ /* 0x010fe200078e0a08 */
[----:B------:R-:W-:-:S02]  /*8110*/  ISETP.GE.AND P3, PT, R4, RZ, PT ;  /* 0x000000ff0400720c */ /* 0x000fc40003f66270 */
[----:B------:R-:W4:Y:S04]  /*8120*/  LDL R4, [R1+0x970] ;  /* 0x0009700001047983 */ /* 0x000f280000100800 */
        /* <DEDUP_REMOVED lines=338> */
[----:B----4-:R-:W-:-:S04]  /*9650*/  ISETP.GE.AND P5, PT, R7, RZ, PT ;  /* 0x000000ff0700720c */ /* 0x010fc80003fa6270 */
[----:B------:R0:W-:Y:S04]  /*9660*/  STL [R1+0x68], R8 ;  /* 0x0000680801007387 */ /* 0x0001e80000100800 */
[----:B0-----:R-:W3:Y:S01]  /*9670*/  LDL R8, [R1+0x860] ;  /* 0x0008600001087983 */ /* 0x001ee20000100800 */
[----:B--2---:R-:W-:-:S03]  /*9680*/  @!P2 IMAD.MOV R0, RZ, RZ, -R0 ;  /* 0x000000ffff00a224 */ /* 0x004fc600078e0a00 */
[----:B------:R-:W2:Y:S01]  /*9690*/  LDL.LU R7, [R1+0x12c] ;  /* 0x00012c0001077983 */ /* 0x000ea20000300800 */
[----:B------:R-:W-:-:S03]  /*96a0*/  ISETP.GE.AND P2, PT, R11, RZ, PT ;  /* 0x000000ff0b00720c */ /* 0x000fc60003f46270 */
        /* <DEDUP_REMOVED lines=14> */
[----:B------:R-:W-:-:S04]  /*9790*/  ISETP.GE.AND P4, PT, R4, RZ, PT ;  /* 0x000000ff0400720c */ /* 0x000fc80003f86270 */
[----:B------:R0:W-:Y:S04]  /*97a0*/  STL [R1+0x58], R7 ;  /* 0x0000580701007387 */ /* 0x0001e80000100800 */
[----:B0-----:R-:W2:Y:S01]  /*97b0*/  LDL R7, [R1+0x850] ;  /* 0x0008500001077983 */ /* 0x001ea20000100800 */
[----:B---3--:R-:W-:-:S03]  /*97c0*/  @!P5 IMAD.MOV R0, RZ, RZ, -R0 ;  /* 0x000000ffff00d224 */ /* 0x008fc600078e0a00 */
[----:B------:R-:W3:Y:S04]  /*97d0*/  LDL.LU R4, [R1+0x140] ;  /* 0x0001400001047983 */ /* 0x000ee80000300800 */
[----:B------:R0:W-:Y:S04]  /*97e0*/  STL [R1+0x54], R0 ;  /* 0x0000540001007387 */ /* 0x0001e80000100800 */
[----:B0-----:R-:W2:Y:S01]  /*97f0*/  LDL.LU R0, [R1+0xf0] ;  /* 0x0000f00001007983 */ /* 0x001ea20000300800 */
[----:B------:R-:W-:-:S03]  /*9800*/  ISETP.GE.AND P5, PT, R6, RZ, PT ;  /* 0x000000ff0600720c */ /* 0x000fc60003fa6270 */
[----:B------:R-:W4:Y:S01]  /*9810*/  LDL R6, [R1+0x84c] ;  /* 0x00084c0001067983 */ /* 0x000f220000100800 */
[----:B---3--:R-:W-:Y:S01]  /*9820*/  @!P2 IMAD.MOV R4, RZ, RZ, -R4 ;  /* 0x000000ffff04a224 */ /* 0x008fe200078e0a04 */
[----:B------:R-:W-:Y:S02]  /*9830*/  ISETP.GE.AND P2, PT, R2, RZ, PT ;  /* 0x000000ff0200720c */ /* 0x000fe40003f46270 */
[----:B------:R-:W3:Y:S04]  /*9840*/  LDL.LU R2, [R1+0xf4] ;  /* 0x0000f40001027983 */ /* 0x000ee80000300800 */
[----:B------:R0:W-:Y:S01]  /*9850*/  STL [R1+0x50], R4 ;  /* 0x0000500401007387 */ /* 0x0001e20000100800 */
[----:B--2---:R-:W-:-:S03]  /*9860*/  @!P3 IMAD.MOV R0, RZ, RZ, -R0 ;  /* 0x000000ffff00b224 */ /* 0x004fc600078e0a00 */
[----:B0-----:R-:W2:Y:S04]  /*9870*/  LDL R4, [R1+0x848] ;  /* 0x0008480001047983 */ /* 0x001ea80000100800 */
[----:B------:R0:W-:Y:S04]  /*9880*/  STL [R1+0x4c], R0 ;  /* 0x00004c0001007387 */ /* 0x0001e80000100800 */
[----:B0-----:R-:W2:Y:S01]  /*9890*/  LDL.LU R0, [R1+0xf8] ;  /* 0x0000f80001007983 */ /* 0x001ea20000300800 */
[----:B------:R-:W-:Y:S01]  /*98a0*/  ISETP.GE.AND P3, PT, R10, RZ, PT ;  /* 0x000000ff0a00720c */ /* 0x000fe20003f66270 */
[----:B---3--:R-:W-:Y:S01]  /*98b0*/  @!P1 IMAD.MOV R2, RZ, RZ, -R2 ;  /* 0x000000ffff029224 */ /* 0x008fe200078e0a02 */
[----:B------:R-:W-:-:S04]  /*98c0*/  ISETP.GE.AND P1, PT, R8, RZ, PT ;  /* 0x000000ff0800720c */ /* 0x000fc80003f26270 */
[----:B------:R0:W-:Y:S04]  /*98d0*/  STL [R1+0x48], R2 ;  /* 0x0000480201007387 */ /* 0x0001e80000100800 */
[----:B0-----:R-:W3:Y:S04]  /*98e0*/  LDL R2, [R1+0x844] ;  /* 0x0008440001027983 */ /* 0x001ee80000100800 */
[----:B------:R-:W3:Y:S04]  /*98f0*/  LDL.LU R8, [R1+0x118] ;  /* 0x0001180001087983 */ /* 0x000ee80000300800 */
[----:B------:R-:W3:Y:S01]  /*9900*/  LDL R10, [R1+0x840] ;  /* 0x00084000010a7983 */ /* 0x000ee20000100800 */
[----:B--2---:R-:W-:-:S05]  /*9910*/  @!P4 IMAD.MOV R0, RZ, RZ, -R0 ;  /* 0x000000ffff00c224 */ /* 0x004fca00078e0a00 */
[----:B------:R0:W-:Y:S04]  /*9920*/  STL [R1+0x44], R0 ;  /* 0x0000440001007387 */ /* 0x0001e80000100800 */
[----:B0-----:R-:W2:Y:S01]  /*9930*/  LDL.LU R0, [R1+0xfc] ;  /* 0x0000fc0001007983 */ /* 0x001ea20000300800 */
[----:B----4-:R-:W-:-:S03]  /*9940*/  ISETP.GE.AND P4, PT, R11, RZ, PT ;  /* 0x000000ff0b00720c */ /* 0x010fc60003f86270 */
[----:B------:R-:W4:Y:S01]  /*9950*/  LDL R11, [R1+0x83c] ;  /* 0x00083c00010b7983 */ /* 0x000f220000100800 */
[----:B---3--:R-:W-:Y:S01]  /*9960*/  @!P5 IMAD.MOV R8, RZ, RZ, -R8 ;  /* 0x000000ffff08d224 */ /* 0x008fe200078e0a08 */
[----:B------:R-:W-:-:S04]  /*9970*/  ISETP.GE.AND P5, PT, R5, RZ, PT ;  /* 0x000000ff0500720c */ /* 0x000fc80003fa6270 */
[----:B------:R0:W-:Y:S04]  /*9980*/  STL [R1+0x40], R8 ;  /* 0x0000400801007387 */ /* 0x0001e80000100800 */
[----:B0-----:R-:W3:Y:S04]  /*9990*/  LDL.LU R8, [R1+0x38] ;  /* 0x0000380001087983 */ /* 0x001ee80000300800 */
[----:B------:R-:W4:Y:S01]  /*99a0*/  LDL R5, [R1+0x838] ;  /* 0x0008380001057983 */ /* 0x000f220000100800 */
[----:B--2---:R-:W-:-:S05]  /*99b0*/  @!P2 IMAD.MOV R0, RZ, RZ, -R0 ;  /* 0x000000ffff00a224 */ /* 0x004fca00078e0a00 */
[----:B------:R0:W-:Y:S04]  /*99c0*/  STL [R1+0x3c], R0 ;  /* 0x00003c0001007387 */ /* 0x0001e80000100800 */
[----:B0-----:R-:W2:Y:S01]  /*99d0*/  LDL.LU R0, [R1+0x34] ;  /* 0x0000340001007983 */ /* 0x001ea20000300800 */
[----:B------:R-:W-:-:S03]  /*99e0*/  ISETP.GE.AND P2, PT, R9, RZ, PT ;  /* 0x000000ff0900720c */ /* 0x000fc60003f46270 */
[----:B------:R-:W4:Y:S01]  /*99f0*/  LDL R9, [R1+0x834] ;  /* 0x0008340001097983 */ /* 0x000f220000100800 */
[----:B---3--:R-:W-:Y:S01]  /*9a00*/  @!P3 IMAD.MOV R8, RZ, RZ, -R8 ;  /* 0x000000ffff08b224 */ /* 0x008fe200078e0a08 */
[----:B------:R-:W-:-:S04]  /*9a10*/  ISETP.GE.AND P3, PT, R7, RZ, PT ;  /* 0x000000ff0700720c */ /* 0x000fc80003f66270 */
[----:B------:R0:W-:Y:S04]  /*9a20*/  STL [R1+0x38], R8 ;  /* 0x0000380801007387 */ /* 0x0001e80000100800 */
[----:B0-----:R-:W3:Y:S04]  /*9a30*/  LDL R8, [R1+0x830] ;  /* 0x0008300001087983 */ /* 0x001ee80000100800 */
[----:B------:R-:W3:Y:S04]  /*9a40*/  LDL.LU R12, [R1+0x30] ;  /* 0x00003000010c7983 */ /* 0x000ee80000300800 */
[----:B------:R-:W4:Y:S01]  /*9a50*/  LDL R7, [R1+0x82c] ;  /* 0x00082c0001077983 */ /* 0x000f220000100800 */
[----:B--2---:R-:W-:-:S05]  /*9a60*/  @!P1 IMAD.MOV R0, RZ, RZ, -R0 ;  /* 0x000000ffff009224 */ /* 0x004fca00078e0a00 */
[----:B------:R0:W-:Y:S04]  /*9a70*/  STL [R1+0x34], R0 ;  /* 0x0000340001007387 */ /* 0x0001e80000100800 */
[----:B0-----:R-:W2:Y:S01]  /*9a80*/  LDL.LU R0, [R1+0x2c] ;  /* 0x00002c0001007983 */ /* 0x001ea20000300800 */
[----:B------:R-:W-:Y:S01]  /*9a90*/  ISETP.GE.AND P1, PT, R6, RZ, PT ;  /* 0x000000ff0600720c */ /* 0x000fe20003f26270 */
[--C-:B------:R-:W-:Y:S02]  /*9aa0*/  @!P0 IMAD.IADD R25, R25, 0x1, -R29.reuse ;  /* 0x0000000119198824 */ /* 0x100fe400078e0a1d */
[----:B------:R-:W4:Y:S01]  /*9ab0*/  LDL R6, [R1+0x828] ;  /* 0x0008280001067983 */ /* 0x000f220000100800 */
[----:B------:R-:W-:Y:S02]  /*9ac0*/  @!P6 IMAD.IADD R27, R27, 0x1, -R29 ;  /* 0x000000011b1be824 */ /* 0x000fe400078e0a1d */
[----:B---3--:R-:W-:Y:S01]  /*9ad0*/  @!P4 IMAD.MOV R12, RZ, RZ, -R12 ;  /* 0x000000ffff0cc224 */ /* 0x008fe200078e0a0c */
[----:B------:R-:W-:-:S02]  /*9ae0*/  ISETP.GE.AND P4, PT, R4, RZ, PT ;  /* 0x000000ff0400720c */ /* 0x000fc40003f86270 */
[----:B------:R-:W3:Y:S04]  /*9af0*/  LDL R4, [R1+0x824] ;  /* 0x0008240001047983 */ /* 0x000ee80000100800 */
[----:B------:R0:W-:Y:S04]  /*9b00*/  STL [R1+0x30], R12 ;  /* 0x0000300c01007387 */ /* 0x0001e80000100800 */
[----:B0-----:R-:W3:Y:S01]  /*9b10*/  LDL.LU R12, [R1+0x28] ;  /* 0x00002800010c7983 */ /* 0x001ee20000300800 */
[----:B--2---:R-:W-:-:S03]  /*9b20*/  @!P5 IMAD.MOV R0, RZ, RZ, -R0 ;  /* 0x000000ffff00d224 */ /* 0x004fc600078e0a00 */
[----:B------:R-:W2:Y:S04]  /*9b30*/  LDL R29, [R1+0x820] ;  /* 0x00082000011d7983 */ /* 0x000ea80000100800 */
[----:B------:R0:W-:Y:S04]  /*9b40*/  STL [R1+0x2c], R0 ;  /* 0x00002c0001007387 */ /* 0x0001e80000100800 */
[----:B0-----:R-:W2:Y:S01]  /*9b50*/  LDL.LU R0, [R1+0x24] ;  /* 0x0000240001007983 */ /* 0x001ea20000300800 */
[----:B------:R-:W-:-:S03]  /*9b60*/  ISETP.GE.AND P5, PT, R2, RZ, PT ;  /* 0x000000ff0200720c */ /* 0x000fc60003fa6270 */
[----:B------:R-:W4:Y:S01]  /*9b70*/  LDL R2, [R1+0x81c] ;  /* 0x00081c0001027983 */ /* 0x000f220000100800 */
[----:B---3--:R-:W-:Y:S01]  /*9b80*/  @!P2 IMAD.MOV R12, RZ, RZ, -R12 ;  /* 0x000000ffff0ca224 */ /* 0x008fe200078e0a0c */
[----:B------:R-:W-:-:S04]  /*9b90*/  ISETP.GE.AND P2, PT, R10, RZ, PT ;  /* 0x000000ff0a00720c */ /* 0x000fc80003f46270 */
[----:B------:R0:W-:Y:S04]  /*9ba0*/  STL [R1+0x28], R12 ;  /* 0x0000280c01007387 */ /* 0x0001e80000100800 */
[----:B0-----:R-:W3:Y:S01]  /*9bb0*/  LDL.LU R12, [R1+0xba4] ;  /* 0x000ba400010c7983 */ /* 0x001ee20000300800 */
[----:B--2---:R-:W-:-:S03]  /*9bc0*/  @!P3 IMAD.MOV R0, RZ, RZ, -R0 ;  /* 0x000000ffff00b224 */ /* 0x004fc600078e0a00 */
[----:B------:R-:W2:Y:S01]  /*9bd0*/  LDL.LU R10, [R1+0x20] ;  /* 0x00002000010a7983 */ /* 0x000ea20000300800 */
[----:B----4-:R-:W-:-:S03]  /*9be0*/  ISETP.GE.AND P3, PT, R11, RZ, PT ;  /* 0x000000ff0b00720c */ /* 0x010fc60003f66270 */
[----:B------:R0:W-:Y:S04]  /*9bf0*/  STL [R1+0x24], R0 ;  /* 0x0000240001007387 */ /* 0x0001e80000100800 */
[----:B0-----:R-:W4:Y:S04]  /*9c00*/  LDL R0, [R1+0x818] ;  /* 0x0008180001007983 */ /* 0x001f280000100800 */
[----:B------:R-:W3:Y:S01]  /*9c10*/  LDL.LU R11, [R1+0x1c] ;  /* 0x00001c00010b7983 */ /* 0x000ee20000300800 */
[----:B--2---:R-:W-:Y:S01]  /*9c20*/  @!P1 IMAD.MOV R10, RZ, RZ, -R10 ;  /* 0x000000ffff0a9224 */ /* 0x004fe200078e0a0a */
[----:B------:R-:W-:-:S04]  /*9c30*/  ISETP.GE.AND P1, PT, R5, RZ, PT ;  /* 0x000000ff0500720c */ /* 0x000fc80003f26270 */
[----:B------:R0:W-:Y:S04]  /*9c40*/  STL [R1+0x20], R10 ;  /* 0x0000200a01007387 */ /* 0x0001e80000100800 */
[----:B0-----:R-:W2:Y:S01]  /*9c50*/  LDL.LU R10, [R1+0x18] ;  /* 0x00001800010a7983 */ /* 0x001ea20000300800 */
[----:B---3--:R-:W-:-:S03]  /*9c60*/  @!P4 IMAD.MOV R11, RZ, RZ, -R11 ;  /* 0x000000ffff0bc224 */ /* 0x008fc600078e0a0b */
[----:B------:R-:W3:Y:S01]  /*9c70*/  LDL R5, [R1+0x814] ;  /* 0x0008140001057983 */ /* 0x000ee20000100800 */
[----:B------:R-:W-:-:S03]  /*9c80*/  ISETP.GE.AND P4, PT, R9, RZ, PT ;  /* 0x000000ff0900720c */ /* 0x000fc60003f86270 */
[----:B------:R0:W-:Y:S04]  /*9c90*/  STL [R1+0x1c], R11 ;  /* 0x00001c0b01007387 */ /* 0x0001e80000100800 */
[----:B0-----:R-:W3:Y:S04]  /*9ca0*/  LDL.LU R11, [R1+0xba0] ;  /* 0x000ba000010b7983 */ /* 0x001ee80000300800 */
[----:B------:R-:W3:Y:S01]  /*9cb0*/  LDL.LU R9, [R1+0x14] ;  /* 0x0000140001097983 */ /* 0x000ee20000300800 */
[----:B--2---:R-:W-:Y:S01]  /*9cc0*/  @!P5 IMAD.MOV R10, RZ, RZ, -R10 ;  /* 0x000000ffff0ad224 */ /* 0x004fe200078e0a0a */
[----:B------:R-:W-:-:S04]  /*9cd0*/  ISETP.GE.AND P5, PT, R8, RZ, PT ;  /* 0x000000ff0800720c */ /* 0x000fc80003fa6270 */
[----:B------:R0:W-:Y:S04]  /*9ce0*/  STL [R1+0x18], R10 ;  /* 0x0000180a01007387 */ /* 0x0001e80000100800 */
[----:B0-----:R-:W2:Y:S04]  /*9cf0*/  LDL.LU R10, [R1+0xb9c] ;  /* 0x000b9c00010a7983 */ /* 0x001ea80000300800 */
[----:B------:R-:W2:Y:S01]  /*9d00*/  LDL.LU R8, [R1+0x10] ;  /* 0x0000100001087983 */ /* 0x000ea20000300800 */
[----:B---3--:R-:W-:Y:S01]  /*9d10*/  @!P2 IMAD.MOV R9, RZ, RZ, -R9 ;  /* 0x000000ffff09a224 */ /* 0x008fe200078e0a09 */
[----:B------:R-:W-:-:S04]  /*9d20*/  ISETP.GE.AND P2, PT, R7, RZ, PT ;  /* 0x000000ff0700720c */ /* 0x000fc80003f46270 */
        /* <DEDUP_REMOVED lines=17> */
[----:B------:R-:W2:Y:S01]  /*9e40*/  LDL.LU R29, [R1] ;  /* 0x00000000011d7983 */ /* 0x000ea20000300800 */
[----:B---3--:R-:W-:Y:S01]  /*9e50*/  @!P5 IMAD.MOV R4, RZ, RZ, -R4 ;  /* 0x000000ffff04d224 */ /* 0x008fe200078e0a04 */
[----:B------:R-:W-:-:S04]  /*9e60*/  ISETP.GE.AND P5, PT, R2, RZ, PT ;  /* 0x000000ff0200720c */ /* 0x000fc80003fa6270 */
[----:B------:R0:W-:Y:S04]  /*9e70*/  STL [R1+0x4], R4 ;  /* 0x0000040401007387 */ /* 0x0001e80000100800 */
[----:B0-----:R-:W3:Y:S04]  /*9e80*/  LDL.LU R4, [R1+0xb88] ;  /* 0x000b880001047983 */ /* 0x001ee80000300800 */
[----:B------:R-:W3:Y:S01]  /*9e90*/  LDL.LU R2, [R1+0xb84] ;  /* 0x000b840001027983 */ /* 0x000ee20000300800 */
[----:B--2---:R-:W-:Y:S01]  /*9ea0*/  @!P2 IMAD.MOV R29, RZ, RZ, -R29 ;  /* 0x000000ffff1da224 */ /* 0x004fe200078e0a1d */
[----:B----4-:R-:W-:-:S04]  /*9eb0*/  ISETP.GE.AND P2, PT, R0, RZ, PT ;  /* 0x000000ff0000720c */ /* 0x010fc80003f46270 */
[----:B------:R0:W-:Y:S04]  /*9ec0*/  STL [R1+0xaec], R29 ;  /* 0x000aec1d01007387 */ /* 0x0001e80000100800 */
[----:B------:R-:W2:Y:S04]  /*9ed0*/  LDL R0, [R1+0x7bc] ;  /* 0x0007bc0001007983 */ /* 0x000ea80000100800 */
[----:B0-----:R-:W4:Y:S01]  /*9ee0*/  LDL R29, [R1+0x810] ;  /* 0x00081000011d7983 */ /* 0x001f220000100800 */
[----:B---3--:R-:W-:Y:S02]  /*9ef0*/  @!P1 IMAD.MOV R4, RZ, RZ, -R4 ;  /* 0x000000ffff049224 */ /* 0x008fe400078e0a04 */
[----:B------:R-:W-:Y:S01]  /*9f00*/  @!P3 IMAD.MOV R2, RZ, RZ, -R2 ;  /* 0x000000ffff02b224 */ /* 0x000fe200078e0a02 */
[----:B------:R-:W-:-:S04]  /*9f10*/  ISETP.GE.AND P3, PT, R5, RZ, PT ;  /* 0x000000ff0500720c */ /* 0x000fc80003f66270 */
[----:B------:R0:W-:Y:S04]  /*9f20*/  STL [R1+0xaf0], R2 ;  /* 0x000af00201007387 */ /* 0x0001e80000100800 */
[----:B0-----:R-:W3:Y:S04]  /*9f30*/  LDL R2, [R1+0x80c] ;  /* 0x00080c0001027983 */ /* 0x001ee80000100800 */
[----:B------:R-:W2:Y:S04]  /*9f40*/  LDL.LU R5, [R1+0xb80] ;  /* 0x000b800001057983 */ /* 0x000ea80000300800 */
[----:B------:R0:W-:Y:S04]  /*9f50*/  STL [R1+0xaf4], R4 ;  /* 0x000af40401007387 */ /* 0x0001e80000100800 */
[----:B0-----:R-:W3:Y:S01]  /*9f60*/  LDL R4, [R1+0x808] ;  /* 0x0008080001047983 */ /* 0x001ee20000100800 */
[----:B------:R-:W-:-:S02]  /*9f70*/  @!P5 IMAD.MOV R6, RZ, RZ, -R6 ;  /* 0x000000ffff06d224 */ /* 0x000fc400078e0a06 */
[----:B------:R-:W-:Y:S01]  /*9f80*/  @!P2 IMAD.MOV R7, RZ, RZ, -R7 ;  /* 0x000000ffff07a224 */ /* 0x000fe200078e0a07 */
[----:B----4-:R-:W-:Y:S01]  /*9f90*/  ISETP.GE.AND P5, PT, R29, RZ, PT ;  /* 0x000000ff1d00720c */ /* 0x010fe20003fa6270 */
[----:B--2---:R-:W-:Y:S01]  /*9fa0*/  @!P4 IMAD.MOV R5, RZ, RZ, -R5 ;  /* 0x000000ffff05c224 */ /* 0x004fe200078e0a05 */
[----:B---3--:R-:W-:Y:S02]  /*9fb0*/  ISETP.GE.AND P4, PT, R2, RZ, PT ;  /* 0x000000ff0200720c */ /* 0x008fe40003f86270 */
[----:B------:R-:W-:Y:S02]  /*9fc0*/  ISETP.GE.AND P1, PT, R4, RZ, PT ;  /* 0x000000ff0400720c */ /* 0x000fe40003f26270 */
[----:B------:R-:W2:Y:S04]  /*9fd0*/  LDL R4, [R1+0x7b4] ;  /* 0x0007b40001047983 */ /* 0x000ea80000100800 */
[----:B------:R0:W-:Y:S04]  /*9fe0*/  STL [R1+0xaf8], R5 ;  /* 0x000af80501007387 */ /* 0x0001e80000100800 */
[----:B------:R-:W3:Y:S04]  /*9ff0*/  LDL R2, [R1+0x7b0] ;  /* 0x0007b00001027983 */ /* 0x000ee80000100800 */
[----:B0-----:R-:W4:Y:S04]  /*a000*/  LDL R5, [R1+0x7b8] ;  /* 0x0007b80001057983 */ /* 0x001f280000100800 */
[----:B------:R0:W-:Y:S04]  /*a010*/  STL [R1+0xafc], R6 ;  /* 0x000afc0601007387 */ /* 0x0001e80000100800 */
[----:B------:R-:W3:Y:S04]  /*a020*/  LDL R29, [R1+0x7ac] ;  /* 0x0007ac00011d7983 */ /* 0x000ee80000100800 */
[----:B0-----:R-:W3:Y:S04]  /*a030*/  LDL R6, [R1+0x800] ;  /* 0x0008000001067983 */ /* 0x001ee80000100800 */
[----:B------:R0:W-:Y:S04]  /*a040*/  STL [R1+0xb00], R7 ;  /* 0x000b000701007387 */ /* 0x0001e80000100800 */
[----:B0-----:R-:W3:Y:S01]  /*a050*/  LDL R7, [R1+0x804] ;  /* 0x0008040001077983 */ /* 0x001ee20000100800 */
[----:B------:R-:W-:-:S02]  /*a060*/  @!P3 IMAD.MOV R8, RZ, RZ, -R8 ;  /* 0x000000ffff08b224 */ /* 0x000fc400078e0a08 */
[----:B------:R-:W-:Y:S01]  /*a070*/  @!P1 IMAD.MOV R9, RZ, RZ, -R9 ;  /* 0x000000ffff099224 */ /* 0x000fe200078e0a09 */
[----:B------:R-:W-:Y:S02]  /*a080*/  ISETP.GE.AND P1, PT, R0, RZ, PT ;  /* 0x000000ff0000720c */ /* 0x000fe40003f26270 */
[----:B------:R0:W-:Y:S04]  /*a090*/  STL [R1+0xb04], R8 ;  /* 0x000b040801007387 */ /* 0x0001e80000100800 */
[----:B0-----:R-:W3:Y:S01]  /*a0a0*/  LDL R8, [R1+0x7a8] ;  /* 0x0007a80001087983 */ /* 0x001ee20000100800 */
[----:B------:R-:W-:Y:S02]  /*a0b0*/  @!P4 IMAD.MOV R10, RZ, RZ, -R10 ;  /* 0x000000ffff0ac224 */ /* 0x000fe400078e0a0a */
[----:B------:R-:W-:Y:S01]  /*a0c0*/  @!P5 IMAD.MOV R11, RZ, RZ, -R11 ;  /* 0x000000ffff0bd224 */ /* 0x000fe200078e0a0b */
[----:B--2---:R-:W-:-:S02]  /*a0d0*/  ISETP.GE.AND P5, PT, R4, RZ, PT ;  /* 0x000000ff0400720c */ /* 0x004fc40003fa6270 */
[----:B----4-:R-:W-:Y:S02]  /*a0e0*/  ISETP.GE.AND P4, PT, R5, RZ, PT ;  /* 0x000000ff0500720c */ /* 0x010fe40003f86270 */
[----:B---3--:R-:W-:Y:S02]  /*a0f0*/  ISETP.GE.AND P2, PT, R7, RZ, PT ;  /* 0x000000ff0700720c */ /* 0x008fe40003f46270 */
[----:B------:R-:W2:Y:S04]  /*a100*/  LDL R7, [R1+0x7a4] ;  /* 0x0007a40001077983 */ /* 0x000ea80000100800 */
[----:B------:R0:W-:Y:S04]  /*a110*/  STL [R1+0xb08], R9 ;  /* 0x000b080901007387 */ /* 0x0001e80000100800 */
[----:B------:R-:W3:Y:S01]  /*a120*/  LDL R0, [R1+0x7a0] ;  /* 0x0007a00001007983 */ /* 0x000ee20000100800 */
[----:B------:R-:W-:-:S02]  /*a130*/  ISETP.GE.AND P3, PT, R6, RZ, PT ;  /* 0x000000ff0600720c */ /* 0x000fc40003f66270 */
[----:B------:R-:W-:Y:S01]  /*a140*/  @!P2 IMAD.MOV R12, RZ, RZ, -R12 ;  /* 0x000000ffff0ca224 */ /* 0x000fe200078e0a0c */
[----:B------:R-:W-:Y:S04]  /*a150*/  STL [R1+0xb0c], R10 ;  /* 0x000b0c0a01007387 */ /* 0x000fe80000100800 */
[----:B------:R-:W4:Y:S04]  /*a160*/  LDL R6, [R1+0x79c] ;  /* 0x00079c0001067983 */ /* 0x000f280000100800 */
[----:B------:R-:W-:Y:S04]  /*a170*/  STL [R1+0xb10], R11 ;  /* 0x000b100b01007387 */ /* 0x000fe80000100800 */
[----:B------:R-:W4:Y:S04]  /*a180*/  LDL R5, [R1+0x798] ;  /* 0x0007980001057983 */ /* 0x000f280000100800 */
[----:B------:R-:W-:Y:S04]  /*a190*/  STL [R1+0xb14], R12 ;  /* 0x000b140c01007387 */ /* 0x000fe80000100800 */
[----:B------:R-:W4:Y:S01]  /*a1a0*/  LDL R4, [R1+0x794] ;  /* 0x0007940001047983 */ /* 0x000f220000100800 */
[----:B------:R-:W-:-:S02]  /*a1b0*/  @!P3 IMAD.MOV R13, RZ, RZ, -R13 ;  /* 0x000000ffff0db224 */ /* 0x000fc400078e0a0d */
[----:B------:R-:W-:Y:S02]  /*a1c0*/  @!P1 IMAD.MOV R14, RZ, RZ, -R14 ;  /* 0x000000ffff0e9224 */ /* 0x000fe400078e0a0e */
[----:B------:R-:W-:Y:S01]  /*a1d0*/  @!P4 IMAD.MOV R15, RZ, RZ, -R15 ;  /* 0x000000ffff0fc224 */ /* 0x000fe200078e0a0f */
[----:B------:R-:W-:Y:S01]  /*a1e0*/  ISETP.GE.AND P2, PT, R2, RZ, PT ;  /* 0x000000ff0200720c */ /* 0x000fe20003f46270 */
[----:B------:R-:W-:Y:S01]  /*a1f0*/  @!P5 IMAD.MOV R16, RZ, RZ, -R16 ;  /* 0x000000ffff10d224 */ /* 0x000fe200078e0a10 */
[----:B------:R-:W-:Y:S01]  /*a200*/  STL [R1+0xb18], R13 ;  /* 0x000b180d01007387 */ /* 0x000fe20000100800 */
[----:B------:R-:W-:-:S03]  /*a210*/  ISETP.GE.AND P3, PT, R29, RZ, PT ;  /* 0x000000ff1d00720c */ /* 0x000fc60003f66270 */
[----:B------:R-:W4:Y:S01]  /*a220*/  LDL R2, [R1+0x790] ;  /* 0x0007900001027983 */ /* 0x000f220000100800 */
[----:B------:R-:W-:-:S03]  /*a230*/  ISETP.GE.AND P1, PT, R8, RZ, PT ;  /* 0x000000ff0800720c */ /* 0x000fc60003f26270 */
[----:B------:R-:W4:Y:S04]  /*a240*/  LDL R29, [R1+0x78c] ;  /* 0x00078c00011d7983 */ /* 0x000f280000100800 */
[----:B------:R-:W-:Y:S04]  /*a250*/  STL [R1+0xb1c], R14 ;  /* 0x000b1c0e01007387 */ /* 0x000fe80000100800 */
[----:B------:R-:W-:Y:S04]  /*a260*/  STL [R1+0xb20], R15 ;  /* 0x000b200f01007387 */ /* 0x000fe80000100800 */
[----:B------:R-:W-:Y:S04]  /*a270*/  STL [R1+0xb24], R16 ;  /* 0x000b241001007387 */ /* 0x000fe80000100800 */
[----:B0-----:R-:W4:Y:S01]  /*a280*/  LDL R9, [R1+0x788] ;  /* 0x0007880001097983 */ /* 0x001f220000100800 */
[----:B------:R-:W-:-:S02]  /*a290*/  @!P2 IMAD.MOV R17, RZ, RZ, -R17 ;  /* 0x000000ffff11a224 */ /* 0x000fc400078e0a11 */
[----:B------:R-:W-:Y:S02]  /*a2a0*/  @!P3 IMAD.MOV R18, RZ, RZ, -R18 ;  /* 0x000000ffff12b224 */ /* 0x000fe400078e0a12 */
[----:B------:R-:W-:Y:S01]  /*a2b0*/  @!P1 IMAD.MOV R19, RZ, RZ, -R19 ;  /* 0x000000ffff139224 */ /* 0x000fe200078e0a13 */
[----:B--2---:R-:W-:Y:S02]  /*a2c0*/  ISETP.GE.AND P4, PT, R7, RZ, PT ;  /* 0x000000ff0700720c */ /* 0x004fe40003f86270 */
[----:B---3--:R-:W-:Y:S02]  /*a2d0*/  ISETP.GE.AND P5, PT, R0, RZ, PT ;  /* 0x000000ff0000720c */ /* 0x008fe40003fa6270 */
[----:B------:R-:W2:Y:S09]  /*a2e0*/  LDL R0, [R1+0x784] ;  /* 0x0007840001007983 */ /* 0x000eb20000100800 */
[----:B------:R-:W-:Y:S01]  /*a2f0*/  @!P4 IMAD.MOV R20, RZ, RZ, -R20 ;  /* 0x000000ffff14c224 */ /* 0x000fe200078e0a14 */
[----:B------:R-:W-:Y:S04]  /*a300*/  STL [R1+0xb28], R17 ;  /* 0x000b281101007387 */ /* 0x000fe80000100800 */
[----:B------:R-:W-:Y:S01]  /*a310*/  STL [R1+0xb2c], R18 ;  /* 0x000b2c1201007387 */ /* 0x000fe20000100800 */
[----:B------:R-:W-:-:S03]  /*a320*/  @!P5 IMAD.MOV R21, RZ, RZ, -R21 ;  /* 0x000000ffff15d224 */ /* 0x000fc600078e0a15 */
[----:B------:R-:W-:Y:S04]  /*a330*/  STL [R1+0xb30], R19 ;  /* 0x000b301301007387 */ /* 0x000fe80000100800 */
[----:B------:R-:W-:Y:S04]  /*a340*/  STL [R1+0xb34], R20 ;  /* 0x000b341401007387 */ /* 0x000fe80000100800 */
[----:B------:R-:W-:Y:S04]  /*a350*/  STL [R1+0xb38], R21 ;  /* 0x000b381501007387 */ /* 0x000fe80000100800 */
[----:B------:R-:W3:Y:S01]  /*a360*/  LDL.LU R8, [R1+0x1e8] ;  /* 0x0001e80001087983 */ /* 0x000ee20000300800 */
[----:B----4-:R-:W-:-:S03]  /*a370*/  ISETP.GE.AND P2, PT, R6, RZ, PT ;  /* 0x000000ff0600720c */ /* 0x010fc60003f46270 */
[----:B------:R-:W4:Y:S01]  /*a380*/  LDL.LU R7, [R1+0x1e4] ;  /* 0x0001e40001077983 */ /* 0x000f220000300800 */
[----:B------:R-:W-:Y:S02]  /*a390*/  ISETP.GE.AND P3, PT, R5, RZ, PT ;  /* 0x000000ff0500720c */ /* 0x000fe40003f66270 */
[----:B------:R-:W-:Y:S01]  /*a3a0*/  ISETP.GE.AND P1, PT, R4, RZ, PT ;  /* 0x000000ff0400720c */ /* 0x000fe20003f26270 */
[----:B------:R-:W4:Y:S04]  /*a3b0*/  LDL.LU R6, [R1+0x1e0] ;  /* 0x0001e00001067983 */ /* 0x000f280000300800 */
[----:B------:R-:W4:Y:S04]  /*a3c0*/  LDL.LU R5, [R1+0x1dc] ;  /* 0x0001dc0001057983 */ /* 0x000f280000300800 */
[----:B------:R-:W4:Y:S01]  /*a3d0*/  LDL.LU R4, [R1+0x1d8] ;  /* 0x0001d80001047983 */ /* 0x000f220000300800 */
[----:B------:R-:W-:Y:S01]  /*a3e0*/  ISETP.GE.AND P4, PT, R2, RZ, PT ;  /* 0x000000ff0200720c */ /* 0x000fe20003f86270 */
[----:B------:R-:W-:Y:S01]  /*a3f0*/  @!P2 IMAD.MOV R22, RZ, RZ, -R22 ;  /* 0x000000ffff16a224 */ /* 0x000fe200078e0a16 */
[----:B------:R-:W-:Y:S01]  /*a400*/  ISETP.GE.AND P5, PT, R29, RZ, PT ;  /* 0x000000ff1d00720c */ /* 0x000fe20003fa6270 */
[----:B------:R-:W-:Y:S01]  /*a410*/  @!P3 IMAD.MOV R23, RZ, RZ, -R23 ;  /* 0x000000ffff17b224 */ /* 0x000fe200078e0a17 */
[----:B------:R-:W-:Y:S01]  /*a420*/  ISETP.NE.AND P0, PT, RZ, c[0x0][0x17c], PT ;  /* 0x00005f00ff007a0c */ /* 0x000fe20003f05270 */
[----:B------:R-:W-:Y:S01]  /*a430*/  @!P1 IMAD.MOV R24, RZ, RZ, -R24 ;  /* 0x000000ffff189224 */ /* 0x000fe200078e0a18 */
[----:B------:R-:W4:Y:S04]  /*a440*/  LDL.LU R2, [R1+0x1d4] ;  /* 0x0001d40001027983 */ /* 0x000f280000300800 */
[----:B------:R-:W4:Y:S01]  /*a450*/  LDL.LU R29, [R1+0x1cc] ;  /* 0x0001cc00011d7983 */ /* 0x000f220000300800 */
[----:B------:R-:W-:-:S02]  /*a460*/  ISETP.GE.AND P2, PT, R9, RZ, PT ;  /* 0x000000ff0900720c */ /* 0x000fc40003f46270 */
[----:B------:R-:W-:Y:S01]  /*a470*/  @!P4 IMAD.MOV R25, RZ, RZ, -R25 ;  /* 0x000000ffff19c224 */ /* 0x000fe200078e0a19 */
[----:B------:R-:W-:Y:S01]  /*a480*/  STL [R1+0xb3c], R22 ;  /* 0x000b3c1601007387 */ /* 0x000fe20000100800 */
[----:B------:R-:W-:-:S03]  /*a490*/  @!P5 IMAD.MOV R26, RZ, RZ, -R26 ;  /* 0x000000ffff1ad224 */ /* 0x000fc600078e0a1a */
[----:B------:R-:W-:Y:S04]  /*a4a0*/  STL [R1+0xb40], R23 ;  /* 0x000b401701007387 */ /* 0x000fe80000100800 */
[----:B------:R-:W-:Y:S02]  /*a4b0*/  STL [R1+0xb44], R24 ;  /* 0x000b441801007387 */ /* 0x000fe40000100800 */
[----:B------:R-:W-:Y:S02]  /*a4c0*/  @!P2 IMAD.MOV R27, RZ, RZ, -R27 ;  /* 0x000000ffff1ba224 */ /* 0x000fe400078e0a1b */
[----:B------:R-:W-:Y:S04]  /*a4d0*/  STL [R1+0xb48], R25 ;  /* 0x000b481901007387 */ /* 0x000fe80000100800 */
[----:B------:R-:W-:Y:S04]  /*a4e0*/  STL [R1+0xb4c], R26 ;  /* 0x000b4c1a01007387 */ /* 0x000fe80000100800 */
[----:B------:R-:W-:Y:S01]  /*a4f0*/  STL [R1+0xb50], R27 ;  /* 0x000b501b01007387 */ /* 0x000fe20000100800 */
[----:B--2---:R-:W-:-:S02]  /*a500*/  ISETP.GE.AND P6, PT, R0, RZ, PT ;  /* 0x000000ff0000720c */ /* 0x004fc40003fc6270 */
[----:B------:R-:W-:-:S04]  /*a510*/  LOP3.LUT R0, RZ, c[0x0][0x17c], RZ, 0x33, !PT ;  /* 0x00005f00ff007a12 */ /* 0x000fc800078e33ff */
[----:B------:R-:W-:-:S07]  /*a520*/  SEL R3, R0, R3, !P0 ;  /* 0x0000000300037207 */ /* 0x000fce0004000000 */
[----:B------:R-:W-:-:S05]  /*a530*/  @!P6 IMAD.MOV R28, RZ, RZ, -R28 ;  /* 0x000000ffff1ce224 */ /* 0x000fca00078e0a1c */
[----:B------:R-:W-:Y:S04]  /*a540*/  STL [R1+0xb54], R28 ;  /* 0x000b541c01007387 */ /* 0x000fe80000100800 */
[----:B------:R4:W-:Y:S01]  /*a550*/  STL [R1+0xb58], R3 ;  /* 0x000b580301007387 */ /* 0x0009e20000100800 */
[C---:B---3--:R-:W-:Y:S02]  /*a560*/  SEL R8, R0.reuse, R8, !P0 ;  /* 0x0000000800087207 */ /* 0x048fe40004000000 */
[----:B----4-:R-:W-:-:S03]  /*a570*/  SEL R3, R0, R7, !P0 ;  /* 0x0000000700037207 */ /* 0x010fc60004000000 */
[----:B------:R-:W-:Y:S01]  /*a580*/  STL [R1+0x230], R8 ;  /* 0x0002300801007387 */ /* 0x000fe20000100800 */
[C---:B------:R-:W-:Y:S02]  /*a590*/  SEL R6, R0.reuse, R6, !P0 ;  /* 0x0000000600067207 */ /* 0x040fe40004000000 */
[C---:B------:R-:W-:Y:S01]  /*a5a0*/  SEL R5, R0.reuse, R5, !P0 ;  /* 0x0000000500057207 */ /* 0x040fe20004000000 */
[----:B------:R0:W-:Y:S04]  /*a5b0*/  STL [R1+0x22c], R3 ;  /* 0x00022c0301007387 */ /* 0x0001e80000100800 */
[----:B------:R-:W-:Y:S01]  /*a5c0*/  STL [R1+0x228], R6 ;  /* 0x0002280601007387 */ /* 0x000fe20000100800 */
[----:B0-----:R-:W-:-:S03]  /*a5d0*/  SEL R3, R0, R4, !P0 ;  /* 0x0000000400037207 */ /* 0x001fc60004000000 */
[----:B------:R-:W-:Y:S04]  /*a5e0*/  STL [R1+0xf8], R5 ;  /* 0x0000f80501007387 */ /* 0x000fe80000100800 */
[----:B------:R0:W-:Y:S04]  /*a5f0*/  STL [R1+0x224], R3 ;  /* 0x0002240301007387 */ /* 0x0001e80000100800 */
[----:B0-----:R-:W2:Y:S01]  /*a600*/  LDL.LU R3, [R1+0x1b4] ;  /* 0x0001b40001037983 */ /* 0x001ea20000300800 */
[C---:B------:R-:W-:Y:S02]  /*a610*/  SEL R4, R0.reuse, R2, !P0 ;  /* 0x0000000200047207 */ /* 0x040fe40004000000 */
[----:B------:R-:W-:-:S03]  /*a620*/  SEL R2, R0, R29, !P0 ;  /* 0x0000001d00027207 */ /* 0x000fc60004000000 */
[----:B------:R-:W-:Y:S04]  /*a630*/  STL [R1+0x220], R4 ;  /* 0x0002200401007387 */ /* 0x000fe80000100800 */
[----:B--2---:R0:W-:Y:S04]  /*a640*/  STL [R1+0xb74], R3 ;  /* 0x000b740301007387 */ /* 0x0041e80000100800 */
[----:B------:R-:W-:Y:S04]  /*a650*/  STL [R1+0x130], R2 ;  /* 0x0001300201007387 */ /* 0x000fe80000100800 */
[----:B0-----:R-:W2:Y:S04]  /*a660*/  LDL.LU R3, [R1+0x1b8] ;  /* 0x0001b80001037983 */ /* 0x001ea80000300800 */
[----:B--2---:R0:W-:Y:S04]  /*a670*/  STL [R1+0xb78], R3 ;  /* 0x000b780301007387 */ /* 0x0041e80000100800 */
[----:B0-----:R-:W2:Y:S04]  /*a680*/  LDL.LU R3, [R1+0x1c0] ;  /* 0x0001c00001037983 */ /* 0x001ea80000300800 */
[----:B--2---:R0:W-:Y:S04]  /*a690*/  STL [R1+0xb7c], R3 ;  /* 0x000b7c0301007387 */ /* 0x0041e80000100800 */
[----:B0-----:R-:W2:Y:S04]  /*a6a0*/  LDL.LU R3, [R1+0x1c8] ;  /* 0x0001c80001037983 */ /* 0x001ea80000300800 */
[----:B------:R-:W3:Y:S04]  /*a6b0*/  LDL.LU R28, [R1+0x1ac] ;  /* 0x0001ac00011c7983 */ /* 0x000ee80000300800 */
[----:B------:R-:W4:Y:S04]  /*a6c0*/  LDL.LU R27, [R1+0x1a8] ;  /* 0x0001a800011b7983 */ /* 0x000f280000300800 */
[----:B------:R-:W3:Y:S04]  /*a6d0*/  LDL.LU R26, [R1+0x198] ;  /* 0x00019800011a7983 */ /* 0x000ee80000300800 */
        /* <DEDUP_REMOVED lines=23> */
[----:B------:R-:W3:Y:S01]  /*a850*/  LDL.LU R29, [R1+0x10c] ;  /* 0x00010c00011d7983 */ /* 0x000ee20000300800 */
[----:B--2---:R-:W-:-:S05]  /*a860*/  SEL R3, R0, R3, !P0 ;  /* 0x0000000300037207 */ /* 0x004fca0004000000 */
[----:B------:R0:W-:Y:S04]  /*a870*/  STL [R1+0x21c], R3 ;  /* 0x00021c0301007387 */ /* 0x0001e80000100800 */
[----:B0-----:R-:W2:Y:S02]  /*a880*/  LDL.LU R3, [R1+0xb7c] ;  /* 0x000b7c0001037983 */ /* 0x001ea40000300800 */
[----:B--2---:R-:W-:-:S05]  /*a890*/  SEL R3, R0, R3, !P0 ;  /* 0x0000000300037207 */ /* 0x004fca0004000000 */
[----:B------:R0:W-:Y:S04]  /*a8a0*/  STL [R1+0x218], R3 ;  /* 0x0002180301007387 */ /* 0x0001e80000100800 */
[----:B0-----:R-:W2:Y:S02]  /*a8b0*/  LDL.LU R3, [R1+0xb78] ;  /* 0x000b780001037983 */ /* 0x001ea40000300800 */
[----:B--2---:R-:W-:-:S05]  /*a8c0*/  SEL R3, R0, R3, !P0 ;  /* 0x0000000300037207 */ /* 0x004fca0004000000 */
[----:B------:R0:W-:Y:S04]  /*a8d0*/  STL [R1+0x214], R3 ;  /* 0x0002140301007387 */ /* 0x0001e80000100800 */
[----:B0-----:R-:W2:Y:S01]  /*a8e0*/  LDL.LU R3, [R1+0xb74] ;  /* 0x000b740001037983 */ /* 0x001ea20000300800 */
[C---:B----4-:R-:W-:Y:S02]  /*a8f0*/  SEL R27, R0.reuse, R27, !P0 ;  /* 0x0000001b001b7207 */ /* 0x050fe40004000000 */
[C---:B---3--:R-:W-:Y:S02]  /*a900*/  SEL R26, R0.reuse, R26, !P0 ;  /* 0x0000001a001a7207 */ /* 0x048fe40004000000 */
[C---:B------:R-:W-:Y:S02]  /*a910*/  SEL R24, R0.reuse, R24, !P0 ;  /* 0x0000001800187207 */ /* 0x040fe40004000000 */
[----:B------:R-:W-:-:S02]  /*a920*/  SEL R23, R0, R23, !P0 ;  /* 0x0000001700177207 */ /* 0x000fc40004000000 */
[C---:B------:R-:W-:Y:S02]  /*a930*/  SEL R21, R0.reuse, R21, !P0 ;  /* 0x0000001500157207 */ /* 0x040fe40004000000 */
[C---:B------:R-:W-:Y:S02]  /*a940*/  SEL R20, R0.reuse, R20, !P0 ;  /* 0x0000001400147207 */ /* 0x040fe40004000000 */
[C---:B------:R-:W-:Y:S02]  /*a950*/  SEL R18, R0.reuse, R18, !P0 ;  /* 0x0000001200127207 */ /* 0x040fe40004000000 */
[C---:B------:R-:W-:Y:S02]  /*a960*/  SEL R17, R0.reuse, R17, !P0 ;  /* 0x0000001100117207 */ /* 0x040fe40004000000 */
        /* <DEDUP_REMOVED lines=8> */
[----:B--2---:R-:W-:-:S05]  /*a9f0*/  SEL R3, R0, R3, !P0 ;  /* 0x0000000300037207 */ /* 0x004fca0004000000 */
[----:B------:R0:W-:Y:S02]  /*aa00*/  STL [R1+0x1a4], R3 ;  /* 0x0001a40301007387 */ /* 0x0001e40000100800 */
[----:B0-----:R-:W-:-:S05]  /*aa10*/  SEL R3, R0, R28, !P0 ;  /* 0x0000001c00037207 */ /* 0x001fca0004000000 */
[----:B------:R0:W-:Y:S04]  /*aa20*/  STL [R1+0x1b8], R3 ;  /* 0x0001b80301007387 */ /* 0x0001e80000100800 */
[----:B------:R-:W-:Y:S01]  /*aa30*/  STL [R1+0x1cc], R27 ;  /* 0x0001cc1b01007387 */ /* 0x000fe20000100800 */
[----:B0-----:R-:W-:-:S03]  /*aa40*/  SEL R3, R0, R25, !P0 ;  /* 0x0000001900037207 */ /* 0x001fc60004000000 */
[----:B------:R-:W-:Y:S04]  /*aa50*/  STL [R1+0x1c8], R26 ;  /* 0x0001c81a01007387 */ /* 0x000fe80000100800 */
        /* <DEDUP_REMOVED lines=175> */
[C---:B---3--:R-:W-:Y:S02]  /*b550*/  SEL R28, R0.reuse, R28, !P0 ;  /* 0x0000001c001c7207 */ /* 0x048fe40004000000 */
[C---:B----4-:R-:W-:Y:S02]  /*b560*/  SEL R27, R0.reuse, R27, !P0 ;  /* 0x0000001b001b7207 */ /* 0x050fe40004000000 */
        /* <DEDUP_REMOVED lines=25> */
[----:B--2---:R-:W-:-:S05]  /*b700*/  SEL R3, R0, R3, !P0 ;  /* 0x0000000300037207 */ /* 0x004fca0004000000 */
[----:B------:R0:W-:Y:S04]  /*b710*/  STL [R1+0x74], R3 ;  /* 0x0000740301007387 */ /* 0x0001e80000100800 */
[----:B0-----:R-:W2:Y:S04]  /*b720*/  LDL.LU R3, [R1+0xb58] ;  /* 0x000b580001037983 */ /* 0x001ea80000300800 */
[----:B------:R0:W-:Y:S04]  /*b730*/  STL [R1+0x70], R28 ;  /* 0x0000701c01007387 */ /* 0x0001e80000100800 */
[----:B0-----:R-:W3:Y:S04]  /*b740*/  LDL.LU R28, [R1+0xb54] ;  /* 0x000b5400011c7983 */ /* 0x001ee80000300800 */
[----:B------:R0:W-:Y:S04]  /*b750*/  STL [R1+0x6c], R27 ;  /* 0x00006c1b01007387 */ /* 0x0001e80000100800 */
[----:B0-----:R-:W4:Y:S04]  /*b760*/  LDL.LU R27, [R1+0xb50] ;  /* 0x000b5000011b7983 */ /* 0x001f280000300800 */
[----:B------:R0:W-:Y:S04]  /*b770*/  STL [R1+0x68], R26 ;  /* 0x0000681a01007387 */ /* 0x0001e80000100800 */
[----:B0-----:R-:W2:Y:S04]  /*b780*/  LDL.LU R26, [R1+0xb4c] ;  /* 0x000b4c00011a7983 */ /* 0x001ea80000300800 */
[----:B------:R0:W-:Y:S04]  /*b790*/  STL [R1+0x64], R25 ;  /* 0x0000641901007387 */ /* 0x0001e80000100800 */
[----:B0-----:R-:W2:Y:S04]  /*b7a0*/  LDL.LU R25, [R1+0xb48] ;  /* 0x000b480001197983 */ /* 0x001ea80000300800 */
[----:B------:R0:W-:Y:S04]  /*b7b0*/  STL [R1+0x60], R24 ;  /* 0x0000601801007387 */ /* 0x0001e80000100800 */
[----:B0-----:R-:W2:Y:S04]  /*b7c0*/  LDL.LU R24, [R1+0xb44] ;  /* 0x000b440001187983 */ /* 0x001ea80000300800 */
[----:B------:R0:W-:Y:S04]  /*b7d0*/  STL [R1+0x5c], R23 ;  /* 0x00005c1701007387 */ /* 0x0001e80000100800 */
[----:B0-----:R-:W3:Y:S04]  /*b7e0*/  LDL.LU R23, [R1+0xb40] ;  /* 0x000b400001177983 */ /* 0x001ee80000300800 */
        /* <DEDUP_REMOVED lines=42> */
[----:B--2---:R-:W-:-:S02]  /*ba90*/  SEL R24, R0, R24, !P0 ;  /* 0x0000001800187207 */ /* 0x004fc40004000000 */
[C---:B------:R-:W-:Y:S02]  /*baa0*/  SEL R25, R0.reuse, R25, !P0 ;  /* 0x0000001900197207 */ /* 0x040fe40004000000 */
[C---:B---3--:R-:W-:Y:S02]  /*bab0*/  SEL R23, R0.reuse, R23, !P0 ;  /* 0x0000001700177207 */ /* 0x048fe40004000000 */
[C---:B------:R-:W-:Y:S02]  /*bac0*/  SEL R26, R0.reuse, R26, !P0 ;  /* 0x0000001a001a7207 */ /* 0x040fe40004000000 */
[C---:B----4-:R-:W-:Y:S02]  /*bad0*/  SEL R27, R0.reuse, R27, !P0 ;  /* 0x0000001b001b7207 */ /* 0x050fe40004000000 */
[C---:B------:R-:W-:Y:S02]  /*bae0*/  SEL R28, R0.reuse, R28, !P0 ;  /* 0x0000001c001c7207 */ /* 0x040fe40004000000 */
[----:B------:R-:W-:-:S02]  /*baf0*/  SEL R22, R0, R22, !P0 ;  /* 0x0000001600167207 */ /* 0x000fc40004000000 */
[C---:B------:R-:W-:Y:S02]  /*bb00*/  SEL R21, R0.reuse, R21, !P0 ;  /* 0x0000001500157207 */ /* 0x040fe40004000000 */
[C---:B------:R-:W-:Y:S02]  /*bb10*/  SEL R20, R0.reuse, R20, !P0 ;  /* 0x0000001400147207 */ /* 0x040fe40004000000 */
[C---:B------:R-:W-:Y:S02]  /*bb20*/  SEL R19, R0.reuse, R19, !P0 ;  /* 0x0000001300137207 */ /* 0x040fe40004000000 */
[----:B------:R-:W-:-:S05]  /*bb30*/  SEL R29, R0, R29, !P0 ;  /* 0x0000001d001d7207 */ /* 0x000fca0004000000 */
[----:B------:R0:W-:Y:S02]  /*bb40*/  STL [R1+0x4], R29 ;  /* 0x0000041d01007387 */ /* 0x0001e40000100800 */
[C---:B0-----:R-:W-:Y:S02]  /*bb50*/  SEL R29, R0.reuse, R4, !P0 ;  /* 0x00000004001d7207 */ /* 0x041fe40004000000 */
[----:B------:R-:W2:Y:S01]  /*bb60*/  LDL R4, [R1+0x780] ;  /* 0x0007800001047983 */ /* 0x000ea20000100800 */
[C---:B------:R-:W-:Y:S02]  /*bb70*/  SEL R2, R0.reuse, R2, !P0 ;  /* 0x0000000200027207 */ /* 0x040fe40004000000 */
[C---:B------:R-:W-:Y:S02]  /*bb80*/  SEL R5, R0.reuse, R5, !P0 ;  /* 0x0000000500057207 */ /* 0x040fe40004000000 */
[C---:B------:R-:W-:Y:S01]  /*bb90*/  SEL R6, R0.reuse, R6, !P0 ;  /* 0x0000000600067207 */ /* 0x040fe20004000000 */
[----:B------:R-:W-:Y:S01]  /*bba0*/  STL [R1], R2 ;  /* 0x0000000201007387 */ /* 0x000fe20000100800 */
[----:B------:R-:W-:-:S02]  /*bbb0*/  SEL R7, R0, R7, !P0 ;  /* 0x0000000700077207 */ /* 0x000fc40004000000 */
[C---:B------:R-:W-:Y:S01]  /*bbc0*/  SEL R8, R0.reuse, R8, !P0 ;  /* 0x0000000800087207 */ /* 0x040fe20004000000 */
[----:B------:R-:W-:Y:S01]  /*bbd0*/  STL [R1+0xa70], R29 ;  /* 0x000a701d01007387 */ /* 0x000fe20000100800 */
[C---:B------:R-:W-:Y:S02]  /*bbe0*/  SEL R9, R0.reuse, R9, !P0 ;  /* 0x0000000900097207 */ /* 0x040fe40004000000 */
[C---:B------:R-:W-:Y:S01]  /*bbf0*/  SEL R10, R0.reuse, R10, !P0 ;  /* 0x0000000a000a7207 */ /* 0x040fe20004000000 */
[----:B------:R-:W-:Y:S01]  /*bc00*/  STL [R1+0xa74], R5 ;  /* 0x000a740501007387 */ /* 0x000fe20000100800 */
[C---:B------:R-:W-:Y:S02]  /*bc10*/  SEL R11, R0.reuse, R11, !P0 ;  /* 0x0000000b000b7207 */ /* 0x040fe40004000000 */
[C---:B------:R-:W-:Y:S01]  /*bc20*/  SEL R12, R0.reuse, R12, !P0 ;  /* 0x0000000c000c7207 */ /* 0x040fe20004000000 */
[----:B------:R-:W-:Y:S01]  /*bc30*/  STL [R1+0xa78], R6 ;  /* 0x000a780601007387 */ /* 0x000fe20000100800 */
[----:B------:R-:W-:-:S03]  /*bc40*/  SEL R13, R0, R13, !P0 ;  /* 0x0000000d000d7207 */ /* 0x000fc60004000000 */
[----:B------:R-:W-:Y:S04]  /*bc50*/  STL [R1+0xa7c], R7 ;  /* 0x000a7c0701007387 */ /* 0x000fe80000100800 */
[----:B------:R-:W-:Y:S04]  /*bc60*/  STL [R1+0xa80], R8 ;  /* 0x000a800801007387 */ /* 0x000fe80000100800 */
[----:B------:R-:W-:Y:S04]  /*bc70*/  STL [R1+0xa84], R9 ;  /* 0x000a840901007387 */ /* 0x000fe80000100800 */
[----:B------:R-:W-:Y:S04]  /*bc80*/  STL [R1+0xa88], R10 ;  /* 0x000a880a01007387 */ /* 0x000fe80000100800 */
[----:B------:R-:W-:Y:S04]  /*bc90*/  STL [R1+0xa8c], R11 ;  /* 0x000a8c0b01007387 */ /* 0x000fe80000100800 */
[----:B------:R-:W-:Y:S04]  /*bca0*/  STL [R1+0xa90], R12 ;  /* 0x000a900c01007387 */ /* 0x000fe80000100800 */
[----:B------:R0:W-:Y:S01]  /*bcb0*/  STL [R1+0xa94], R13 ;  /* 0x000a940d01007387 */ /* 0x0001e20000100800 */
[----:B------:R-:W-:-:S03]  /*bcc0*/  SEL R14, R0, R14, !P0 ;  /* 0x0000000e000e7207 */ /* 0x000fc60004000000 */
[----:B0-----:R-:W0:Y:S01]  /*bcd0*/  S2R R13, SR_TID.X ;  /* 0x00000000000d7919 */ /* 0x001e220000002100 */
[C---:B------:R-:W-:Y:S02]  /*bce0*/  SEL R15, R0.reuse, R15, !P0 ;  /* 0x0000000f000f7207 */ /* 0x040fe40004000000 */
[C---:B------:R-:W-:Y:S02]  /*bcf0*/  SEL R16, R0.reuse, R16, !P0 ;  /* 0x0000001000107207 */ /* 0x040fe40004000000 */
[C---:B------:R-:W-:Y:S01]  /*bd00*/  SEL R17, R0.reuse, R17, !P0 ;  /* 0x0000001100117207 */ /* 0x040fe20004000000 */
[----:B------:R0:W-:Y:S01]  /*bd10*/  STL [R1+0xa98], R14 ;  /* 0x000a980e01007387 */ /* 0x0001e20000100800 */
[----:B------:R-:W-:-:S03]  /*bd20*/  SEL R18, R0, R18, !P0 ;  /* 0x0000001200127207 */ /* 0x000fc60004000000 */
[----:B------:R1:W-:Y:S04]  /*bd30*/  STL [R1+0xa9c], R15 ;  /* 0x000a9c0f01007387 */ /* 0x0003e80000100800 */
[----:B------:R-:W-:Y:S04]  /*bd40*/  STL [R1+0xaa0], R16 ;  /* 0x000aa01001007387 */ /* 0x000fe80000100800 */
[----:B------:R3:W-:Y:S04]  /*bd50*/  STL [R1+0xaa4], R17 ;  /* 0x000aa41101007387 */ /* 0x0007e80000100800 */
[----:B------:R-:W-:Y:S04]  /*bd60*/  STL [R1+0xaa8], R18 ;  /* 0x000aa81201007387 */ /* 0x000fe80000100800 */
[----:B------:R-:W-:Y:S04]  /*bd70*/  STL [R1+0xaac], R19 ;  /* 0x000aac1301007387 */ /* 0x000fe80000100800 */
[----:B------:R-:W-:Y:S01]  /*bd80*/  STL [R1+0xab0], R20 ;  /* 0x000ab01401007387 */ /* 0x000fe20000100800 */
[----:B0-----:R-:W-:-:S03]  /*bd90*/  IMAD.SHL.U32 R14, R13, 0x40, RZ ;  /* 0x000000400d0e7824 */ /* 0x001fc600078e00ff */
[----:B------:R-:W-:Y:S04]  /*bda0*/  STL [R1+0xab4], R21 ;  /* 0x000ab41501007387 */ /* 0x000fe80000100800 */
        /* <DEDUP_REMOVED lines=8> */
[----:B------:R-:W-:Y:S04]  /*be30*/  STL [R1+0x270], RZ ;  /* 0x000270ff01007387 */ /* 0x000fe80000100800 */
        /* <DEDUP_REMOVED lines=26> */
[----:B------:R-:W0:Y:S04]  /*bfe0*/  S2R R5, SR_TID.X ;  /* 0x0000000000057919 */ /* 0x000e280000002100 */
[----:B------:R-:W-:Y:S04]  /*bff0*/  STL [R1+0x34c], RZ ;  /* 0x00034cff01007387 */ /* 0x000fe80000100800 */
[----:B------:R-:W-:Y:S04]  /*c000*/  STL [R1+0x330], RZ ;  /* 0x000330ff01007387 */ /* 0x000fe80000100800 */
[----:B------:R-:W-:Y:S04]  /*c010*/  STL [R1+0x334], RZ ;  /* 0x000334ff01007387 */ /* 0x000fe80000100800 */
[----:B------:R-:W-:Y:S04]  /*c020*/  STL [R1+0x338], RZ ;  /* 0x000338ff01007387 */ /* 0x000fe80000100800 */
[----:B------:R-:W4:Y:S04]  /*c030*/  S2R R29, SR_TID.X ;  /* 0x00000000001d7919 */ /* 0x000f280000002100 */
        /* <DEDUP_REMOVED lines=16> */
[----:B------:R-:W-:Y:S01]  /*c140*/  STL [R1+0x25c], RZ ;  /* 0x00025cff01007387 */ /* 0x000fe20000100800 */
[----:B0-----:R-:W-:-:S03]  /*c150*/  SHF.R.U32.HI R6, RZ, 0x6, R5 ;  /* 0x00000006ff067819 */ /* 0x001fc60000011605 */
[----:B------:R-:W-:Y:S04]  /*c160*/  STL [R1+0x2b0], RZ ;  /* 0x0002b0ff01007387 */ /* 0x000fe80000100800 */
[----:B------:R-:W-:Y:S04]  /*c170*/  STL [R1+0x2b4], RZ ;  /* 0x0002b4ff01007387 */ /* 0x000fe80000100800 */
[----:B------:R-:W-:Y:S01]  /*c180*/  STL [R1+0x2b8], RZ ;  /* 0x0002b8ff01007387 */ /* 0x000fe20000100800 */
[----:B--2---:R-:W-:-:S03]  /*c190*/  ISETP.GE.AND P1, PT, R4, RZ, PT ;  /* 0x000000ff0400720c */ /* 0x004fc60003f26270 */
[----:B------:R-:W-:Y:S01]  /*c1a0*/  STL [R1+0x2bc], RZ ;  /* 0x0002bcff01007387 */ /* 0x000fe20000100800 */
[----:B----4-:R-:W-:-:S03]  /*c1b0*/  SHF.R.U32.HI R4, RZ, 0x6, R29 ;  /* 0x00000006ff047819 */ /* 0x010fc6000001161d */
[----:B------:R-:W-:Y:S01]  /*c1c0*/  STL [R1+0x2c0], RZ ;  /* 0x0002c0ff01007387 */ /* 0x000fe20000100800 */
[----:B------:R-:W-:-:S03]  /*c1d0*/  SGXT.U32 R6, R6, 0x2 ;  /* 0x000000020606781a */ /* 0x000fc60000000000 */
[----:B------:R-:W-:Y:S04]  /*c1e0*/  STL [R1+0x2c4], RZ ;  /* 0x0002c4ff01007387 */ /* 0x000fe80000100800 */
[----:B------:R-:W-:Y:S01]  /*c1f0*/  STL [R1+0x2c8], RZ ;  /* 0x0002c8ff01007387 */ /* 0x000fe20000100800 */
[----:B------:R-:W-:-:S03]  /*c200*/  SHF.R.U32.HI R5, RZ, 0x6, R5 ;  /* 0x00000006ff057819 */ /* 0x000fc60000011605 */
[----:B------:R-:W-:Y:S01]  /*c210*/  STL [R1+0x2cc], RZ ;  /* 0x0002ccff01007387 */ /* 0x000fe20000100800 */
[----:B------:R-:W-:-:S03]  /*c220*/  SGXT.U32 R4, R4, 0x2 ;  /* 0x000000020404781a */ /* 0x000fc60000000000 */
[----:B------:R-:W-:Y:S01]  /*c230*/  STL [R1+0x300], RZ ;  /* 0x000300ff01007387 */ /* 0x000fe20000100800 */
[----:B------:R-:W-:-:S03]  /*c240*/  LOP3.LUT R7, R6, 0x3c, RZ, 0xfc, !PT ;  /* 0x0000003c06077812 */ /* 0x000fc600078efcff */
[----:B------:R-:W-:Y:S01]  /*c250*/  STL [R1+0x304], RZ ;  /* 0x000304ff01007387 */ /* 0x000fe20000100800 */
[----:B------:R-:W-:-:S03]  /*c260*/  LOP3.LUT R6, R6, 0x38, RZ, 0xfc, !PT ;  /* 0x0000003806067812 */ /* 0x000fc600078efcff */
[----:B------:R-:W-:Y:S01]  /*c270*/  STL [R1+0x308], RZ ;  /* 0x000308ff01007387 */ /* 0x000fe20000100800 */
[----:B------:R-:W-:-:S03]  /*c280*/  SGXT.U32 R5, R5, 0x2 ;  /* 0x000000020505781a */ /* 0x000fc60000000000 */
[----:B------:R-:W-:Y:S04]  /*c290*/  STL [R1+0x30c], RZ ;  /* 0x00030cff01007387 */ /* 0x000fe80000100800 */
[----:B------:R-:W-:Y:S01]  /*c2a0*/  STL [R1+0x2e0], RZ ;  /* 0x0002e0ff01007387 */ /* 0x000fe20000100800 */
[----:B------:R-:W-:-:S03]  /*c2b0*/  IMAD R0, R4, c[0x0][0x188], RZ ;  /* 0x0000620004007a24 */ /* 0x000fc600078e02ff */
[----:B------:R-:W-:Y:S01]  /*c2c0*/  STL [R1+0x2e4], RZ ;  /* 0x0002e4ff01007387 */ /* 0x000fe20000100800 */
[----:B------:R-:W-:-:S03]  /*c2d0*/  IMAD R7, R7, c[0x0][0x188], RZ ;  /* 0x0000620007077a24 */ /* 0x000fc600078e02ff */
[----:B------:R-:W-:Y:S01]  /*c2e0*/  STL [R1+0x2e8], RZ ;  /* 0x0002e8ff01007387 */ /* 0x000fe20000100800 */
[----:B------:R-:W-:-:S03]  /*c2f0*/  IMAD R0, R6, c[0x0][0x188], RZ ;  /* 0x0000620006007a24 */ /* 0x000fc600078e02ff */
[----:B------:R-:W-:Y:S01]  /*c300*/  STL [R1+0x2ec], RZ ;  /* 0x0002ecff01007387 */ /* 0x000fe20000100800 */
[----:B------:R-:W-:-:S03]  /*c310*/  LOP3.LUT R7, R5, 0x34, RZ, 0xfc, !PT ;  /* 0x0000003405077812 */ /* 0x000fc600078efcff */
[----:B------:R-:W-:Y:S01]  /*c320*/  STL [R1+0xc0], RZ ;  /* 0x0000c0ff01007387 */ /* 0x000fe20000100800 */
[----:B------:R-:W-:-:S03]  /*c330*/  LOP3.LUT R6, R5, 0x30, RZ, 0xfc, !PT ;  /* 0x0000003005067812 */ /* 0x000fc600078efcff */
[----:B------:R-:W-:Y:S01]  /*c340*/  STL [R1+0xc4], RZ ;  /* 0x0000c4ff01007387 */ /* 0x000fe20000100800 */
[----:B------:R-:W-:-:S03]  /*c350*/  SHF.R.U32.HI R5, RZ, 0x6, R29 ;  /* 0x00000006ff057819 */ /* 0x000fc6000001161d */
[----:B------:R-:W-:Y:S04]  /*c360*/  STL [R1+0xc8], RZ ;  /* 0x0000c8ff01007387 */ /* 0x000fe80000100800 */
[----:B------:R-:W-:Y:S01]  /*c370*/  STL [R1+0xcc], RZ ;  /* 0x0000ccff01007387 */ /* 0x000fe20000100800 */
[----:B------:R-:W-:-:S03]  /*c380*/  SGXT.U32 R5, R5, 0x2 ;  /* 0x000000020505781a */ /* 0x000fc60000000000 */
[----:B------:R-:W-:Y:S04]  /*c390*/  STL [R1+0x170], RZ ;  /* 0x000170ff01007387 */ /* 0x000fe80000100800 */
[----:B------:R-:W-:Y:S01]  /*c3a0*/  STL [R1+0x174], RZ ;  /* 0x000174ff01007387 */ /* 0x000fe20000100800 */
[----:B------:R-:W-:-:S03]  /*c3b0*/  SHF.R.U32.HI R29, RZ, 0x6, R29 ;  /* 0x00000006ff1d7819 */ /* 0x000fc6000001161d */
        /* <DEDUP_REMOVED lines=9> */
[----:B------:R-:W-:-:S03]  /*c450*/  LOP3.LUT R5, R5, 0x24, RZ, 0xfc, !PT ;  /* 0x0000002405057812 */ /* 0x000fc600078efcff */
[----:B------:R-:W-:Y:S01]  /*c460*/  STL [R1+0x19c], RZ ;  /* 0x00019cff01007387 */ /* 0x000fe20000100800 */
[----:B------:R-:W-:-:S03]  /*c470*/  SGXT.U32 R29, R29, 0x2 ;  /* 0x000000021d1d781a */ /* 0x000fc60000000000 */
[----:B------:R-:W-:Y:S01]  /*c480*/  STL [R1+0x1e0], RZ ;  /* 0x0001e0ff01007387 */ /* 0x000fe20000100800 */
[----:B------:R-:W-:-:S03]  /*c490*/  IMAD R6, R6, c[0x0][0x188], RZ ;  /* 0x0000620006067a24 */ /* 0x000fc600078e02ff */
[----:B------:R-:W-:Y:S01]  /*c4a0*/  STL [R1+0x1e4], RZ ;  /* 0x0001e4ff01007387 */ /* 0x000fe20000100800 */
[----:B------:R-:W-:-:S03]  /*c4b0*/  IMAD R7, R7, c[0x0][0x188], RZ ;  /* 0x0000620007077a24 */ /* 0x000fc600078e02ff */
[----:B------:R-:W-:Y:S01]  /*c4c0*/  STL [R1+0x1e8], RZ ;  /* 0x0001e8ff01007387 */ /* 0x000fe20000100800 */
[----:B------:R-:W-:Y:S01]  /*c4d0*/  IMAD R0, R5, c[0x0][0x188], RZ ;  /* 0x0000620005007a24 */ /* 0x000fe200078e02ff */
[C---:B------:R-:W-:Y:S02]  /*c4e0*/  LOP3.LUT R6, R29.reuse, 0x1c, RZ, 0xfc, !PT ;  /* 0x0000001c1d067812 */ /* 0x040fe400078efcff */
[----:B------:R-:W-:Y:S01]  /*c4f0*/  STL [R1+0x1ec], RZ ;  /* 0x0001ecff01007387 */ /* 0x000fe20000100800 */
[----:B------:R-:W-:-:S03]  /*c500*/  LOP3.LUT R7, R29, 0x20, RZ, 0xfc, !PT ;  /* 0x000000201d077812 */ /* 0x000fc600078efcff */
[----:B------:R-:W-:Y:S01]  /*c510*/  STL [R1+0x240], RZ ;  /* 0x000240ff01007387 */ /* 0x000fe20000100800 */
[----:B------:R-:W-:-:S03]  /*c520*/  LOP3.LUT R5, R29, 0x18, RZ, 0xfc, !PT ;  /* 0x000000181d057812 */ /* 0x000fc600078efcff */
[----:B------:R-:W-:Y:S01]  /*c530*/  STL [R1+0x244], RZ ;  /* 0x000244ff01007387 */ /* 0x000fe20000100800 */
[----:B------:R-:W-:-:S03]  /*c540*/  LOP3.LUT R29, R29, 0x14, RZ, 0xfc, !PT ;  /* 0x000000141d1d7812 */ /* 0x000fc600078efcff */
        /* <DEDUP_REMOVED lines=8> */
[----:B------:R-:W-:Y:S01]  /*c5d0*/  IMAD R0, R29, c[0x0][0x188], RZ ;  /* 0x000062001d007a24 */ /* 0x000fe200078e02ff */
[C---:B------:R-:W-:Y:S02]  /*c5e0*/  LOP3.LUT R5, R4.reuse, 0xc, RZ, 0xfc, !PT ;  /* 0x0000000c04057812 */ /* 0x040fe400078efcff */
[----:B------:R-:W-:Y:S01]  /*c5f0*/  STL [R1+0x268], RZ ;  /* 0x000268ff01007387 */ /* 0x000fe20000100800 */
[----:B------:R-:W-:-:S03]  /*c600*/  LOP3.LUT R29, R4, 0x8, RZ, 0xfc, !PT ;  /* 0x00000008041d7812 */ /* 0x000fc600078efcff */
[----:B------:R-:W-:Y:S04]  /*c610*/  STL [R1+0x26c], RZ ;  /* 0x00026cff01007387 */ /* 0x000fe80000100800 */
[----:B-1----:R-:W2:Y:S01]  /*c620*/  LDL.LU R15, [R1+0x23c] ;  /* 0x00023c00010f7983 */ /* 0x002ea20000300800 */
[----:B------:R-:W-:-:S03]  /*c630*/  IMAD R0, R6, c[0x0][0x188], RZ ;  /* 0x0000620006007a24 */ /* 0x000fc600078e02ff */
[----:B------:R-:W4:Y:S01]  /*c640*/  LDL.LU R12, [R1+0x230] ;  /* 0x00023000010c7983 */ /* 0x000f220000300800 */
[----:B------:R-:W-:-:S03]  /*c650*/  IMAD R6, R5, c[0x0][0x188], RZ ;  /* 0x0000620005067a24 */ /* 0x000fc600078e02ff */
[----:B------:R-:W-:Y:S01]  /*c660*/  STL [R1+0x290], RZ ;  /* 0x000290ff01007387 */ /* 0x000fe20000100800 */
[----:B------:R-:W-:-:S03]  /*c670*/  IMAD R5, R29, c[0x0][0x188], RZ ;  /* 0x000062001d057a24 */ /* 0x000fc600078e02ff */
[----:B------:R-:W-:Y:S04]  /*c680*/  STL [R1+0x294], RZ ;  /* 0x000294ff01007387 */ /* 0x000fe80000100800 */
[----:B------:R-:W-:Y:S04]  /*c690*/  STL [R1+0x298], RZ ;  /* 0x000298ff01007387 */ /* 0x000fe80000100800 */
[----:B------:R-:W-:Y:S04]  /*c6a0*/  STL [R1+0x29c], RZ ;  /* 0x00029cff01007387 */ /* 0x000fe80000100800 */
[----:B------:R-:W4:Y:S04]  /*c6b0*/  LDL.LU R11, [R1+0x22c] ;  /* 0x00022c00010b7983 */ /* 0x000f280000300800 */
[----:B------:R-:W4:Y:S04]  /*c6c0*/  LDL.LU R10, [R1+0x228] ;  /* 0x00022800010a7983 */ /* 0x000f280000300800 */
[----:B------:R-:W4:Y:S04]  /*c6d0*/  LDL.LU R9, [R1+0xf8] ;  /* 0x0000f80001097983 */ /* 0x000f280000300800 */
[----:B------:R-:W4:Y:S04]  /*c6e0*/  LDL.LU R8, [R1+0x224] ;  /* 0x0002240001087983 */ /* 0x000f280000300800 */
[----:B------:R-:W4:Y:S01]  /*c6f0*/  LDL.LU R7, [R1+0x220] ;  /* 0x0002200001077983 */ /* 0x000f220000300800 */
[----:B------:R-:W-:-:S03]  /*c700*/  LOP3.LUT R4, R4, 0x4, RZ, 0xfc, !PT ;  /* 0x0000000404047812 */ /* 0x000fc600078efcff */
[----:B------:R-:W4:Y:S04]  /*c710*/  LDL.LU R6, [R1+0x130] ;  /* 0x0001300001067983 */ /* 0x000f280000300800 */
[----:B------:R-:W4:Y:S04]  /*c720*/  LDL.LU R5, [R1+0x21c] ;  /* 0x00021c0001057983 */ /* 0x000f280000300800 */
[----:B------:R-:W4:Y:S04]  /*c730*/  LDL.LU R29, [R1+0x218] ;  /* 0x00021800011d7983 */ /* 0x000f280000300800 */
[----:B------:R-:W-:Y:S04]  /*c740*/  STL [R1+0x280], RZ ;  /* 0x000280ff01007387 */ /* 0x000fe80000100800 */
[----:B------:R-:W-:Y:S01]  /*c750*/  STL [R1+0x284], RZ ;  /* 0x000284ff01007387 */ /* 0x000fe20000100800 */
[----:B------:R-:W-:-:S03]  /*c760*/  IMAD R0, R4, c[0x0][0x188], RZ ;  /* 0x0000620004007a24 */ /* 0x000fc600078e02ff */
[----:B------:R-:W-:Y:S04]  /*c770*/  STL [R1+0x288], RZ ;  /* 0x000288ff01007387 */ /* 0x000fe80000100800 */
[----:B------:R-:W-:Y:S04]  /*c780*/  STL [R1+0x28c], RZ ;  /* 0x00028cff01007387 */ /* 0x000fe80000100800 */
[----:B------:R-:W-:Y:S04]  /*c790*/  STL [R1+0xa0], RZ ;  /* 0x0000a0ff01007387 */ /* 0x000fe80000100800 */
[----:B------:R-:W-:Y:S04]  /*c7a0*/  STL [R1+0xa4], RZ ;  /* 0x0000a4ff01007387 */ /* 0x000fe80000100800 */
[----:B------:R-:W4:Y:S04]  /*c7b0*/  LDL.LU R4, [R1+0x210] ;  /* 0x0002100001047983 */ /* 0x000f280000300800 */
[----:B------:R-:W0:Y:S01]  /*c7c0*/  S2R R2, SR_TID.X ;  /* 0x0000000000027919 */ /* 0x000e220000002100 */
[C---:B---3--:R-:W-:Y:S01]  /*c7d0*/  LOP3.LUT R17, R13.reuse, 0x7, RZ, 0xc0, !PT ;  /* 0x000000070d117812 */ /* 0x048fe200078ec0ff */
[C---:B------:R-:W-:Y:S01]  /*c7e0*/  IMAD.SHL.U32 R16, R13.reuse, 0x2, RZ ;  /* 0x000000020d107824 */ /* 0x040fe200078e00ff */
[----:B------:R-:W-:-:S02]  /*c7f0*/  LOP3.LUT R13, R13, 0x7, RZ, 0xc0, !PT ;  /* 0x000000070d0d7812 */ /* 0x000fc400078ec0ff */
[----:B------:R-:W-:Y:S01]  /*c800*/  ISETP.NE.AND P0, PT, RZ, c[0x0][0x178], PT ;  /* 0x00005e00ff007a0c */ /* 0x000fe20003f05270 */
[----:B------:R-:W-:Y:S02]  /*c810*/  IMAD.SHL.U32 R17, R17, 0x80, RZ ;  /* 0x0000008011117824 */ /* 0x000fe400078e00ff */
[----:B------:R-:W-:Y:S01]  /*c820*/  IMAD.SHL.U32 R13, R13, 0x10, RZ ;  /* 0x000000100d0d7824 */ /* 0x000fe200078e00ff */
[----:B0-----:R-:W-:-:S05]  /*c830*/  LOP3.LUT R2, R2, 0x3f, RZ, 0xc0, !PT ;  /* 0x0000003f02027812 */ /* 0x001fca00078ec0ff */
[----:B------:R-:W-:-:S05]  /*c840*/  IMAD R2, R2, c[0x0][0x18c], RZ ;  /* 0x0000630002027a24 */ /* 0x000fca00078e02ff */
[----:B------:R-:W-:Y:S01]  /*c850*/  SHF.R.S32.HI R0, RZ, 0x1f, R2 ;  /* 0x0000001fff007819 */ /* 0x000fe20000011402 */
[----:B------:R-:W-:-:S03]  /*c860*/  IMAD.IADD R13, R17, 0x1, R13 ;  /* 0x00000001110d7824 */ /* 0x000fc600078e020d */
[C---:B------:R-:W-:Y:S01]  /*c870*/  SHF.L.U64.HI R0, R2.reuse, 0x1, R0 ;  /* 0x0000000102007819 */ /* 0x040fe20000010200 */
[----:B------:R-:W-:Y:S01]  /*c880*/  IMAD.SHL.U32 R2, R2, 0x2, RZ ;  /* 0x0000000202027824 */ /* 0x000fe200078e00ff */
[----:B------:R-:W-:-:S03]  /*c890*/  LOP3.LUT R13, R13, 0x10, R16, 0x78, !PT ;  /* 0x000000100d0d7812 */ /* 0x000fc600078e7810 */
[----:B------:R0:W-:Y:S04]  /*c8a0*/  STL [R1+0xa00], R0 ;  /* 0x000a000001007387 */ /* 0x0001e80000100800 */
[----:B------:R2:W-:Y:S01]  /*c8b0*/  STL [R1+0xa08], R2 ;  /* 0x000a080201007387 */ /* 0x0005e20000100800 */
[----:B------:R-:W-:Y:S01]  /*c8c0*/  IMAD R3, R3, c[0x0][0x190], RZ ;  /* 0x0000640003037a24 */ /* 0x000fe200078e02ff */
[----:B0-----:R-:W-:Y:S02]  /*c8d0*/  LOP3.LUT R0, R13, 0x400, R14, 0xf8, !PT ;  /* 0x000004000d007812 */ /* 0x001fe400078ef80e */
[----:B--2---:R-:W-:-:S05]  /*c8e0*/  SHF.R.S32.HI R2, RZ, 0x6, R15 ;  /* 0x00000006ff027819 */ /* 0x004fca000001140f */
[----:B------:R4:W-:Y:S02]  /*c8f0*/  STL [R1+0x370], R2 ;  /* 0x0003700201007387 */ /* 0x0009e40000100800 */
[----:B----4-:R-:W-:Y:S02]  /*c900*/  IMAD R2, R12, c[0x0][0x190], RZ ;  /* 0x000064000c027a24 */ /* 0x010fe400078e02ff */
[----:B------:R-:W-:Y:S01]  /*c910*/  @!P1 IMAD.MOV R4, RZ, RZ, -R4 ;  /* 0x000000ffff049224 */ /* 0x000fe200078e0a04 */
[----:B------:R-:W-:-:S05]  /*c920*/  @!P0 LOP3.LUT R4, RZ, c[0x0][0x178], RZ, 0x33, !PT ;  /* 0x00005e00ff048a12 */ /* 0x000fca00078e33ff */
[----:B------:R-:W-:Y:S04]  /*c930*/  STL [R1+0xad4], R4 ;  /* 0x000ad40401007387 */ /* 0x000fe80000100800 */
[----:B------:R0:W-:Y:S04]  /*c940*/  STL [R1+0xa0c], R3 ;  /* 0x000a0c0301007387 */ /* 0x0001e80000100800 */
[----:B------:R-:W-:Y:S04]  /*c950*/  STL [R1+0x360], R0 ;  /* 0x0003600001007387 */ /* 0x000fe80000100800 */
[----:B------:R1:W-:Y:S01]  /*c960*/  STL [R1+0xa10], R0 ;  /* 0x000a100001007387 */ /* 0x0003e20000100800 */
[----:B0-----:R-:W-:-:S03]  /*c970*/  IMAD R3, R11, c[0x0][0x190], RZ ;  /* 0x000064000b037a24 */ /* 0x001fc600078e02ff */
[----:B------:R0:W-:Y:S01]  /*c980*/  STL [R1+0x9c], R2 ;  /* 0x00009c0201007387 */ /* 0x0001e20000100800 */
[----:B-1----:R-:W-:Y:S02]  /*c990*/  IMAD R0, R9, c[0x0][0x190], RZ ;  /* 0x0000640009007a24 */ /* 0x002fe400078e02ff */
[----:B0-----:R-:W-:Y:S01]  /*c9a0*/  IMAD R2, R10, c[0x0][0x190], RZ ;  /* 0x000064000a027a24 */ /* 0x001fe200078e02ff */
[----:B------:R0:W-:Y:S04]  /*c9b0*/  STL [R1+0xbc], R3 ;  /* 0x0000bc0301007387 */ /* 0x0001e80000100800 */
[----:B------:R1:W-:Y:S04]  /*c9c0*/  STL [R1+0xe0], R2 ;  /* 0x0000e00201007387 */ /* 0x0003e80000100800 */
[----:B------:R2:W-:Y:S01]  /*c9d0*/  STL [R1+0xf8], R0 ;  /* 0x0000f80001007387 */ /* 0x0005e20000100800 */
[----:B0-----:R-:W-:-:S02]  /*c9e0*/  IMAD R3, R8, c[0x0][0x190], RZ ;  /* 0x0000640008037a24 */ /* 0x001fc400078e02ff */
[----:B-1----:R-:W-:-:S03]  /*c9f0*/  IMAD R2, R7, c[0x0][0x190], RZ ;  /* 0x0000640007027a24 */ /* 0x002fc600078e02ff */
[----:B------:R-:W-:Y:S01]  /*ca00*/  STL [R1+0x108], R3 ;  /* 0x0001080301007387 */ /* 0x000fe20000100800 */
[----:B--2---:R-:W-:-:S03]  /*ca10*/  IMAD R0, R6, c[0x0][0x190], RZ ;  /* 0x0000640006007a24 */ /* 0x004fc600078e02ff */
[----:B------:R-:W-:Y:S04]  /*ca20*/  STL [R1+0x120], R2 ;  /* 0x0001200201007387 */ /* 0x000fe80000100800 */
[----:B------:R0:W-:Y:S04]  /*ca30*/  STL [R1+0x130], R0 ;  /* 0x0001300001007387 */ /* 0x0001e80000100800 */
[----:B0-----:R-:W2:Y:S01]  /*ca40*/  LDL.LU R0, [R1+0x1b8] ;  /* 0x0001b80001007983 */ /* 0x001ea20000300800 */
[----:B------:R-:W-:Y:S02]  /*ca50*/  IMAD R3, R5, c[0x0][0x190], RZ ;  /* 0x0000640005037a24 */ /* 0x000fe400078e02ff */
[----:B------:R-:W-:-:S03]  /*ca60*/  IMAD R2, R29, c[0x0][0x190], RZ ;  /* 0x000064001d027a24 */ /* 0x000fc600078e02ff */
[----:B------:R-:W-:Y:S04]  /*ca70*/  STL [R1+0x148], R3 ;  /* 0x0001480301007387 */ /* 0x000fe80000100800 */
[----:B--2---:R0:W-:Y:S04]  /*ca80*/  STL [R1+0xae4], R0 ;  /* 0x000ae40001007387 */ /* 0x0041e80000100800 */
[----:B------:R-:W-:Y:S04]  /*ca90*/  STL [R1+0x158], R2 ;  /* 0x0001580201007387 */ /* 0x000fe80000100800 */
        /* <DEDUP_REMOVED lines=31> */
[----:B--2---:R-:W-:-:S05]  /*cc90*/  IMAD R0, R0, c[0x0][0x190], RZ ;  /* 0x0000640000007a24 */ /* 0x004fca00078e02ff */
[----:B------:R0:W-:Y:S04]  /*cca0*/  STL [R1+0x180], R0 ;  /* 0x0001800001007387 */ /* 0x0001e80000100800 */
[----:B0-----:R-:W2:Y:S02]  /*ccb0*/  LDL.LU R0, [R1+0xae8] ;  /* 0x000ae80001007983 */ /* 0x001ea40000300800 */
[----:B--2---:R-:W-:-:S05]  /*ccc0*/  IMAD R0, R0, c[0x0][0x190], RZ ;  /* 0x0000640000007a24 */ /* 0x004fca00078e02ff */
[----:B------:R0:W-:Y:S04]  /*ccd0*/  STL [R1+0x1a4], R0 ;  /* 0x0001a40001007387 */ /* 0x0001e80000100800 */
[----:B0-----:R-:W2:Y:S01]  /*cce0*/  LDL.LU R0, [R1+0xae4] ;  /* 0x000ae40001007983 */ /* 0x001ea20000300800 */
[----:B---3--:R-:W-:Y:S02]  /*ccf0*/  IMAD R3, R3, c[0x0][0x190], RZ ;  /* 0x0000640003037a24 */ /* 0x008fe400078e02ff */
[----:B--2---:R-:W-:-:S05]  /*cd00*/  IMAD R0, R0, c[0x0][0x190], RZ ;  /* 0x0000640000007a24 */ /* 0x004fca00078e02ff */
[----:B------:R4:W-:Y:S04]  /*cd10*/  STL [R1+0x1b8], R0 ;  /* 0x0001b80001007387 */ /* 0x0009e80000100800 */
[----:B------:R0:W-:Y:S01]  /*cd20*/  STL [R1+0x1cc], R3 ;  /* 0x0001cc0301007387 */ /* 0x0001e20000100800 */
[----:B----4-:R-:W-:Y:S02]  /*cd30*/  IMAD R0, R4, c[0x0][0x190], RZ ;  /* 0x0000640004007a24 */ /* 0x010fe400078e02ff */
[----:B0-----:R-:W-:-:S03]  /*cd40*/  IMAD R3, R2, c[0x0][0x190], RZ ;  /* 0x0000640002037a24 */ /* 0x001fc600078e02ff */
[----:B------:R0:W-:Y:S01]  /*cd50*/  STL [R1+0x1c8], R0 ;  /* 0x0001c80001007387 */ /* 0x0001e20000100800 */
[----:B------:R-:W-:-:S03]  /*cd60*/  IMAD R2, R28, c[0x0][0x190], RZ ;  /* 0x000064001c027a24 */ /* 0x000fc600078e02ff */
[----:B------:R1:W-:Y:S01]  /*cd70*/  STL [R1+0x1c4], R3 ;  /* 0x0001c40301007387 */ /* 0x0003e20000100800 */
[----:B0-----:R-:W-:-:S03]  /*cd80*/  IMAD R0, R27, c[0x0][0x190], RZ ;  /* 0x000064001b007a24 */ /* 0x001fc600078e02ff */
[----:B------:R0:W-:Y:S01]  /*cd90*/  STL [R1+0x1c0], R2 ;  /* 0x0001c00201007387 */ /* 0x0001e20000100800 */
[----:B-1----:R-:W-:-:S03]  /*cda0*/  IMAD R3, R26, c[0x0][0x190], RZ ;  /* 0x000064001a037a24 */ /* 0x002fc600078e02ff */
[----:B------:R1:W-:Y:S01]  /*cdb0*/  STL [R1+0x1bc], R0 ;  /* 0x0001bc0001007387 */ /* 0x0003e20000100800 */
[----:B0-----:R-:W-:-:S03]  /*cdc0*/  IMAD R2, R25, c[0x0][0x190], RZ ;  /* 0x0000640019027a24 */ /* 0x001fc600078e02ff */
[----:B------:R0:W-:Y:S01]  /*cdd0*/  STL [R1+0x1b4], R3 ;  /* 0x0001b40301007387 */ /* 0x0001e20000100800 */
[----:B-1----:R-:W-:-:S03]  /*cde0*/  IMAD R0, R24, c[0x0][0x190], RZ ;  /* 0x0000640018007a24 */ /* 0x002fc600078e02ff */
[----:B------:R1:W-:Y:S04]  /*cdf0*/  STL [R1+0x1b0], R2 ;  /* 0x0001b00201007387 */ /* 0x0003e80000100800 */
[----:B------:R2:W-:Y:S01]  /*ce00*/  STL [R1+0x1ac], R0 ;  /* 0x0001ac0001007387 */ /* 0x0005e20000100800 */
[----:B0-----:R-:W-:Y:S02]  /*ce10*/  IMAD R3, R23, c[0x0][0x190], RZ ;  /* 0x0000640017037a24 */ /* 0x001fe400078e02ff */
[----:B-1----:R-:W-:-:S03]  /*ce20*/  IMAD R2, R22, c[0x0][0x190], RZ ;  /* 0x0000640016027a24 */ /* 0x002fc600078e02ff */
[----:B------:R0:W-:Y:S01]  /*ce30*/  STL [R1+0x1a8], R3 ;  /* 0x0001a80301007387 */ /* 0x0001e20000100800 */
[----:B--2---:R-:W-:-:S03]  /*ce40*/  IMAD R0, R21, c[0x0][0x190], RZ ;  /* 0x0000640015007a24 */ /* 0x004fc600078e02ff */
        /* <DEDUP_REMOVED lines=75> */
[----:B----4-:R-:W-:Y:S02]  /*d300*/  IMAD R4, R4, c[0x0][0x190], RZ ;  /* 0x0000640004047a24 */ /* 0x010fe400078e02ff */
[----:B--2---:R-:W-:-:S05]  /*d310*/  IMAD R0, R0, c[0x0][0x190], RZ ;  /* 0x0000640000007a24 */ /* 0x004fca00078e02ff */
[----:B------:R3:W-:Y:S02]  /*d320*/  STL [R1+0x118], R0 ;  /* 0x0001180001007387 */ /* 0x0007e40000100800 */
[----:B---3--:R-:W-:Y:S02]  /*d330*/  IMAD R0, R3, c[0x0][0x190], RZ ;  /* 0x0000640003007a24 */ /* 0x008fe400078e02ff */
[----:B------:R-:W-:-:S03]  /*d340*/  IMAD R3, R2, c[0x0][0x190], RZ ;  /* 0x0000640002037a24 */ /* 0x000fc600078e02ff */
[----:B------:R0:W-:Y:S01]  /*d350*/  STL [R1+0x114], R0 ;  /* 0x0001140001007387 */ /* 0x0001e20000100800 */
[----:B------:R-:W-:-:S03]  /*d360*/  IMAD R2, R27, c[0x0][0x190], RZ ;  /* 0x000064001b027a24 */ /* 0x000fc600078e02ff */
[----:B------:R-:W-:Y:S04]  /*d370*/  STL [R1+0x110], R4 ;  /* 0x0001100401007387 */ /* 0x000fe80000100800 */
[----:B------:R1:W-:Y:S01]  /*d380*/  STL [R1+0x10c], R3 ;  /* 0x00010c0301007387 */ /* 0x0003e20000100800 */
[----:B0-----:R-:W-:-:S05]  /*d390*/  IMAD R0, R28, c[0x0][0x190], RZ ;  /* 0x000064001c007a24 */ /* 0x001fca00078e02ff */
        /* <DEDUP_REMOVED lines=44> */
[----:B------:R0:W-:Y:S04]  /*d660*/  STL [R1+0x84], R2 ;  /* 0x0000840201007387 */ /* 0x0001e80000100800 */
[----:B0-----:R-:W2:Y:S04]  /*d670*/  LDL.LU R2, [R1+0x78] ;  /* 0x0000780001027983 */ /* 0x001ea80000300800 */
[----:B------:R-:W-:Y:S04]  /*d680*/  STL [R1+0x80], R3 ;  /* 0x0000800301007387 */ /* 0x000fe80000100800 */
[----:B------:R-:W3:Y:S01]  /*d690*/  LDL.LU R4, [R1+0x70] ;  /* 0x0000700001047983 */ /* 0x000ee20000300800 */
[----:B------:R-:W-:-:S05]  /*d6a0*/  IMAD R0, R29, c[0x0][0x190], RZ ;  /* 0x000064001d007a24 */ /* 0x000fca00078e02ff */
[----:B------:R-:W-:Y:S04]  /*d6b0*/  STL [R1+0x7c], R0 ;  /* 0x00007c0001007387 */ /* 0x000fe80000100800 */
[----:B---3--:R0:W-:Y:S04]  /*d6c0*/  STL [R1+0xad8], R4 ;  /* 0x000ad80401007387 */ /* 0x0081e80000100800 */
[----:B0-----:R-:W3:Y:S04]  /*d6d0*/  LDL.LU R4, [R1+0x74] ;  /* 0x0000740001047983 */ /* 0x001ee80000300800 */
[----:B------:R-:W4:Y:S04]  /*d6e0*/  LDL.LU R28, [R1+0x6c] ;  /* 0x00006c00011c7983 */ /* 0x000f280000300800 */
        /* <DEDUP_REMOVED lines=17> */
[----:B------:R-:W4:Y:S01]  /*d800*/  LDL.LU R10, [R1+0x24] ;  /* 0x00002400010a7983 */ /* 0x000f220000300800 */
[----:B--2---:R-:W-:-:S03]  /*d810*/  IMAD R2, R2, c[0x0][0x190], RZ ;  /* 0x0000640002027a24 */ /* 0x004fc600078e02ff */
[----:B------:R-:W2:Y:S04]  /*d820*/  LDL.LU R9, [R1+0x20] ;  /* 0x0000200001097983 */ /* 0x000ea80000300800 */
[----:B------:R-:W2:Y:S04]  /*d830*/  LDL.LU R8, [R1+0x1c] ;  /* 0x00001c0001087983 */ /* 0x000ea80000300800 */
[----:B------:R-:W2:Y:S04]  /*d840*/  LDL.LU R7, [R1+0x18] ;  /* 0x0000180001077983 */ /* 0x000ea80000300800 */
[----:B------:R-:W2:Y:S04]  /*d850*/  LDL.LU R6, [R1+0x14] ;  /* 0x0000140001067983 */ /* 0x000ea80000300800 */
[----:B------:R-:W2:Y:S04]  /*d860*/  LDL.LU R5, [R1+0x10] ;  /* 0x0000100001057983 */ /* 0x000ea80000300800 */
[----:B------:R-:W2:Y:S04]  /*d870*/  LDL.LU R29, [R1+0xc] ;  /* 0x00000c00011d7983 */ /* 0x000ea80000300800 */
[----:B------:R-:W2:Y:S04]  /*d880*/  LDL.LU R0, [R1+0x8] ;  /* 0x0000080001007983 */ /* 0x000ea80000300800 */
[----:B------:R-:W2:Y:S04]  /*d890*/  LDL.LU R3, [R1+0x4] ;  /* 0x0000040001037983 */ /* 0x000ea80000300800 */
[----:B------:R0:W-:Y:S04]  /*d8a0*/  STL [R1+0x78], R2 ;  /* 0x0000780201007387 */ /* 0x0001e80000100800 */
[----:B0-----:R-:W2:Y:S01]  /*d8b0*/  LDL.LU R2, [R1] ;  /* 0x0000000001027983 */ /* 0x001ea20000300800 */
[----:B---3--:R-:W-:-:S05]  /*d8c0*/  IMAD R4, R4, c[0x0][0x190], RZ ;  /* 0x0000640004047a24 */ /* 0x008fca00078e02ff */
[----:B------:R0:W-:Y:S04]  /*d8d0*/  STL [R1+0x74], R4 ;  /* 0x0000740401007387 */ /* 0x0001e80000100800 */
[----:B0-----:R-:W3:Y:S01]  /*d8e0*/  LDL.LU R4, [R1+0xad8] ;  /* 0x000ad80001047983 */ /* 0x001ee20000300800 */
[----:B----4-:R-:W-:Y:S02]  /*d8f0*/  IMAD R28, R28, c[0x0][0x190], RZ ;  /* 0x000064001c1c7a24 */ /* 0x010fe400078e02ff */
[----:B------:R-:W-:Y:S02]  /*d900*/  IMAD R27, R27, c[0x0][0x190], RZ ;  /* 0x000064001b1b7a24 */ /* 0x000fe400078e02ff */
[----:B------:R-:W-:Y:S02]  /*d910*/  IMAD R26, R26, c[0x0][0x190], RZ ;  /* 0x000064001a1a7a24 */ /* 0x000fe400078e02ff */
[----:B------:R-:W-:-:S02]  /*d920*/  IMAD R25, R25, c[0x0][0x190], RZ ;  /* 0x0000640019197a24 */ /* 0x000fc400078e02ff */
[----:B------:R-:W-:Y:S02]  /*d930*/  IMAD R24, R24, c[0x0][0x190], RZ ;  /* 0x0000640018187a24 */ /* 0x000fe400078e02ff */
[----:B------:R-:W-:Y:S02]  /*d940*/  IMAD R23, R23, c[0x0][0x190], RZ ;  /* 0x0000640017177a24 */ /* 0x000fe400078e02ff */
[----:B------:R-:W-:Y:S02]  /*d950*/  IMAD R22, R22, c[0x0][0x190], RZ ;  /* 0x0000640016167a24 */ /* 0x000fe400078e02ff */
        /* <DEDUP_REMOVED lines=12> */
[----:B--2---:R-:W-:Y:S02]  /*da20*/  IMAD R9, R9, c[0x0][0x190], RZ ;  /* 0x0000640009097a24 */ /* 0x004fe400078e02ff */
[----:B------:R-:W-:Y:S02]  /*da30*/  IMAD R8, R8, c[0x0][0x190], RZ ;  /* 0x0000640008087a24 */ /* 0x000fe400078e02ff */
[----:B------:R-:W-:-:S02]  /*da40*/  IMAD R7, R7, c[0x0][0x190], RZ ;  /* 0x0000640007077a24 */ /* 0x000fc400078e02ff */
[----:B------:R-:W-:Y:S02]  /*da50*/  IMAD R6, R6, c[0x0][0x190], RZ ;  /* 0x0000640006067a24 */ /* 0x000fe400078e02ff */
[----:B------:R-:W-:Y:S02]  /*da60*/  IMAD R5, R5, c[0x0][0x190], RZ ;  /* 0x0000640005057a24 */ /* 0x000fe400078e02ff */
[----:B------:R-:W-:Y:S02]  /*da70*/  IMAD R29, R29, c[0x0][0x190], RZ ;  /* 0x000064001d1d7a24 */ /* 0x000fe400078e02ff */
[----:B---3--:R-:W-:-:S05]  /*da80*/  IMAD R4, R4, c[0x0][0x190], RZ ;  /* 0x0000640004047a24 */ /* 0x008fca00078e02ff */
        /* <DEDUP_REMOVED lines=52> */
[----:B------:R-:W-:-:S05]  /*ddd0*/  IMAD R0, R0, c[0x0][0x190], RZ ;  /* 0x0000640000007a24 */ /* 0x000fca00078e02ff */
[----:B------:R0:W-:Y:S02]  /*dde0*/  STL [R1+0x8], R0 ;  /* 0x0000080001007387 */ /* 0x0001e40000100800 */
[----:B0-----:R-:W-:Y:S02]  /*ddf0*/  IMAD R0, R3, c[0x0][0x190], RZ ;  /* 0x0000640003007a24 */ /* 0x001fe400078e02ff */
[----:B------:R-:W-:-:S03]  /*de00*/  IMAD R3, R2, c[0x0][0x190], RZ ;  /* 0x0000640002037a24 */ /* 0x000fc600078e02ff */
[----:B------:R0:W-:Y:S04]  /*de10*/  STL [R1+0xa30], R0 ;  /* 0x000a300001007387 */ /* 0x0001e80000100800 */
[----:B0-----:R-:W4:Y:S04]  /*de20*/  LDL.LU R0, [R1+0xf8] ;  /* 0x0000f80001007983 */ /* 0x001f280000300800 */
[----:B------:R0:W-:Y:S04]  /*de30*/  STL [R1+0xa2c], R3 ;  /* 0x000a2c0301007387 */ /* 0x0001e80000100800 */
[----:B0-----:R-:W4:Y:S01]  /*de40*/  LDL.LU R3, [R1+0x108] ;  /* 0x0001080001037983 */ /* 0x001f220000300800 */
[----:B--2---:R-:W-:-:S02]  /*de50*/  IMAD R18, R18, c[0x0][0x190], RZ ;  /* 0x0000640012127a24 */ /* 0x004fc400078e02ff */
[----:B---3--:R-:W-:Y:S02]  /*de60*/  IMAD R17, R17, c[0x0][0x190], RZ ;  /* 0x0000640011117a24 */ /* 0x008fe400078e02ff */
[----:B----4-:R-:W-:Y:S02]  /*de70*/  IMAD R16, R16, c[0x0][0x190], RZ ;  /* 0x0000640010107a24 */ /* 0x010fe400078e02ff */
        /* <DEDUP_REMOVED lines=10> */
[----:B------:R-:W-:-:S05]  /*df20*/  IMAD R29, R29, c[0x0][0x190], RZ ;  /* 0x000064001d1d7a24 */ /* 0x000fca00078e02ff */
[----:B------:R0:W-:Y:S04]  /*df30*/  STL [R1+0xa28], R29 ;  /* 0x000a281d01007387 */ /* 0x0001e80000100800 */
[----:B0-----:R-:W2:Y:S04]  /*df40*/  LDL.LU R29, [R1+0xe0] ;  /* 0x0000e000011d7983 */ /* 0x001ea80000300800 */
[----:B------:R0:W-:Y:S04]  /*df50*/  STL [R1+0xa24], R2 ;  /* 0x000a240201007387 */ /* 0x0001e80000100800 */
[----:B0-----:R-:W3:Y:S04]  /*df60*/  LDL.LU R2, [R1+0x130] ;  /* 0x0001300001027983 */ /* 0x001ee80000300800 */
[----:B------:R0:W-:Y:S04]  /*df70*/  STL [R1+0xa20], R6 ;  /* 0x000a200601007387 */ /* 0x0001e80000100800 */
[----:B0-----:R-:W4:Y:S04]  /*df80*/  LDL.LU R6, [R1+0xbc] ;  /* 0x0000bc0001067983 */ /* 0x001f280000300800 */
[----:B------:R0:W-:Y:S04]  /*df90*/  STL [R1+0xa1c], R7 ;  /* 0x000a1c0701007387 */ /* 0x0001e80000100800 */
[----:B0-----:R-:W2:Y:S01]  /*dfa0*/  LDL.LU R7, [R1+0x9c] ;  /* 0x00009c0001077983 */ /* 0x001ea20000300800 */
[----:B------:R-:W-:-:S05]  /*dfb0*/  IMAD R8, R8, c[0x0][0x190], RZ ;  /* 0x0000640008087a24 */ /* 0x000fca00078e02ff */
[----:B------:R-:W-:Y:S04]  /*dfc0*/  STL [R1+0xa18], R8 ;  /* 0x000a180801007387 */ /* 0x000fe80000100800 */
[----:B------:R0:W-:Y:S04]  /*dfd0*/  STL [R1+0xa14], R9 ;  /* 0x000a140901007387 */ /* 0x0001e80000100800 */
[----:B0-----:R-:W3:Y:S04]  /*dfe0*/  LDL.LU R9, [R1+0x158] ;  /* 0x0001580001097983 */ /* 0x001ee80000300800 */
[----:B------:R-:W-:Y:S04]  /*dff0*/  STL [R1+0xa34], R10 ;  /* 0x000a340a01007387 */ /* 0x000fe80000100800 */
[----:B------:R-:W-:Y:S04]  /*e000*/  STL [R1+0xa38], R11 ;  /* 0x000a380b01007387 */ /* 0x000fe80000100800 */
[----:B------:R-:W-:Y:S04]  /*e010*/  STL [R1+0xa3c], R12 ;  /* 0x000a3c0c01007387 */ /* 0x000fe80000100800 */
[----:B------:R0:W-:Y:S04]  /*e020*/  STL [R1+0xa40], R13 ;  /* 0x000a400d01007387 */ /* 0x0001e80000100800 */
        /* <DEDUP_REMOVED lines=11> */
[----:B------:R-:W-:-:S02]  /*e0e0*/  IMAD R19, R19, c[0x0][0x190], RZ ;  /* 0x0000640013137a24 */ /* 0x000fc400078e02ff */
[----:B------:R-:W-:Y:S02]  /*e0f0*/  IMAD R20, R20, c[0x0][0x190], RZ ;  /* 0x0000640014147a24 */ /* 0x000fe400078e02ff */
[----:B------:R-:W-:Y:S02]  /*e100*/  IMAD R21, R21, c[0x0][0x190], RZ ;  /* 0x0000640015157a24 */ /* 0x000fe400078e02ff */
[----:B------:R-:W-:Y:S01]  /*e110*/  IMAD R22, R22, c[0x0][0x190], RZ ;  /* 0x0000640016167a24 */ /* 0x000fe200078e02ff */
[----:B------:R0:W-:Y:S01]  /*e120*/  STL [R1+0xa58], R19 ;  /* 0x000a581301007387 */ /* 0x0001e20000100800 */
[----:B------:R-:W-:Y:S02]  /*e130*/  IMAD R23, R23, c[0x0][0x190], RZ ;  /* 0x0000640017177a24 */ /* 0x000fe400078e02ff */
[----:B------:R-:W-:Y:S01]  /*e140*/  IMAD R24, R24, c[0x0][0x190], RZ ;  /* 0x0000640018187a24 */ /* 0x000fe200078e02ff */
[----:B------:R-:W-:Y:S04]  /*e150*/  STL [R1+0xa5c], R20 ;  /* 0x000a5c1401007387 */ /* 0x000fe80000100800 */
[----:B------:R-:W-:Y:S04]  /*e160*/  STL [R1+0xa60], R21 ;  /* 0x000a601501007387 */ /* 0x000fe80000100800 */
[----:B------:R-:W-:Y:S04]  /*e170*/  STL [R1+0xa64], R22 ;  /* 0x000a641601007387 */ /* 0x000fe80000100800 */
[----:B------:R-:W-:Y:S04]  /*e180*/  STL [R1+0xa68], R23 ;  /* 0x000a681701007387 */ /* 0x000fe80000100800 */
[----:B------:R-:W-:Y:S04]  /*e190*/  STL [R1+0xa6c], R24 ;  /* 0x000a6c1801007387 */ /* 0x000fe80000100800 */
[----:B------:R-:W3:Y:S01]  /*e1a0*/  LDL.LU R12, [R1+0x1c8] ;  /* 0x0001c800010c7983 */ /* 0x000ee20000300800 */
[----:B0-----:R-:W-:Y:S01]  /*e1b0*/  LEA R19, P6, R0, c[0x0][0x168], 0x1 ;  /* 0x00005a0000137a11 */ /* 0x001fe200078c08ff */
[----:B------:R-:W-:-:S05]  /*e1c0*/  IMAD R5, R4, c[0x0][0x184], RZ ;  /* 0x0000610004057a24 */ /* 0x000fca00078e02ff */
[----:B------:R-:W-:-:S04]  /*e1d0*/  LEA R4, P2, R5, c[0x0][0x160], 0x1 ;  /* 0x0000580005047a11 */ /* 0x000fc800078408ff */
[----:B------:R-:W-:Y:S02]  /*e1e0*/  LEA.HI.X.SX32 R5, R5, c[0x0][0x164], 0x1, P2 ;  /* 0x0000590005057a11 */ /* 0x000fe400010f0eff */
[----:B----4-:R-:W-:Y:S02]  /*e1f0*/  LEA R10, P4, R6, c[0x0][0x168], 0x1 ;  /* 0x00005a00060a7a11 */ /* 0x010fe400078808ff */
[----:B--2---:R-:W-:-:S05]  /*e200*/  LEA R8, P3, R7, c[0x0][0x168], 0x1 ;  /* 0x00005a0007087a11 */ /* 0x004fca00078608ff */
[----:B------:R0:W-:Y:S04]  /*e210*/  STL [R1+0x670], R8 ;  /* 0x0006700801007387 */ /* 0x0001e80000100800 */
[----:B------:R-:W2:Y:S01]  /*e220*/  LDL.LU R11, [R1+0x1c4] ;  /* 0x0001c400010b7983 */ /* 0x000ea20000300800 */
[----:B0-----:R-:W-:-:S03]  /*e230*/  LEA R8, P5, R29, c[0x0][0x168], 0x1 ;  /* 0x00005a001d087a11 */ /* 0x001fc600078a08ff */
[----:B------:R0:W-:Y:S04]  /*e240*/  STL [R1+0x474], R10 ;  /* 0x0004740a01007387 */ /* 0x0001e80000100800 */
[----:B------:R1:W-:Y:S04]  /*e250*/  STL [R1+0x674], R8 ;  /* 0x0006740801007387 */ /* 0x0003e80000100800 */
[----:B0-----:R-:W4:Y:S01]  /*e260*/  LDL.LU R10, [R1+0x1c0] ;  /* 0x0001c000010a7983 */ /* 0x001f220000300800 */
[----:B-1----:R-:W-:-:S03]  /*e270*/  LEA R8, P0, R3, c[0x0][0x168], 0x1 ;  /* 0x00005a0003087a11 */ /* 0x002fc600078008ff */
[----:B------:R-:W-:Y:S04]  /*e280*/  STL [R1+0x47c], R19 ;  /* 0x00047c1301007387 */ /* 0x000fe80000100800 */
[----:B------:R0:W-:Y:S04]  /*e290*/  STL [R1+0x678], R8 ;  /* 0x0006780801007387 */ /* 0x0001e80000100800 */
[----:B0-----:R-:W4:Y:S01]  /*e2a0*/  LDL.LU R8, [R1+0x1bc] ;  /* 0x0001bc0001087983 */ /* 0x001f220000300800 */
[----:B---3--:R-:W-:Y:S02]  /*e2b0*/  LEA R20, P2, R2, c[0x0][0x168], 0x1 ;  /* 0x00005a0002147a11 */ /* 0x008fe400078408ff */
[----:B------:R-:W-:-:S05]  /*e2c0*/  LEA R19, P1, R18, c[0x0][0x168], 0x1 ;  /* 0x00005a0012137a11 */ /* 0x000fca00078208ff */
[----:B------:R0:W-:Y:S02]  /*e2d0*/  STL [R1+0x484], R19 ;  /* 0x0004841301007387 */ /* 0x0001e40000100800 */
[----:B0-----:R-:W-:Y:S02]  /*e2e0*/  LEA.HI.X.SX32 R19, R7, c[0x0][0x16c], 0x1, P3 ;  /* 0x00005b0007137a11 */ /* 0x001fe400018f0eff */
[----:B------:R-:W3:Y:S04]  /*e2f0*/  LDL.LU R7, [R1+0x1b4] ;  /* 0x0001b40001077983 */ /* 0x000ee80000300800 */
[----:B------:R0:W-:Y:S04]  /*e300*/  STL [R1+0x67c], R20 ;  /* 0x00067c1401007387 */ /* 0x0001e80000100800 */
[----:B------:R1:W-:Y:S01]  /*e310*/  STL [R1+0x470], R19 ;  /* 0x0004701301007387 */ /* 0x0003e20000100800 */
[----:B0-----:R-:W-:-:S02]  /*e320*/  LEA R20, P3, R17, c[0x0][0x168], 0x1 ;  /* 0x00005a0011147a11 */ /* 0x001fc400078608ff */
[----:B-1----:R-:W-:Y:S02]  /*e330*/  LEA.HI.X.SX32 R19, R6, c[0x0][0x16c], 0x1, P4 ;  /* 0x00005b0006137a11 */ /* 0x002fe400020f0eff */
[----:B------:R-:W3:Y:S04]  /*e340*/  LDL.LU R6, [R1+0x1b0] ;  /* 0x0001b00001067983 */ /* 0x000ee80000300800 */
[----:B------:R-:W-:Y:S04]  /*e350*/  STL [R1+0x48c], R20 ;  /* 0x00048c1401007387 */ /* 0x000fe80000100800 */
[----:B------:R0:W-:Y:S02]  /*e360*/  STL [R1+0x374], R19 ;  /* 0x0003741301007387 */ /* 0x0001e40000100800 */
[----:B0-----:R-:W-:-:S02]  /*e370*/  LEA.HI.X.SX32 R19, R29, c[0x0][0x16c], 0x1, P5 ;  /* 0x00005b001d137a11 */ /* 0x001fc400028f0eff */
[----:B------:R-:W3:Y:S01]  /*e380*/  LDL.LU R29, [R1+0x1ac] ;  /* 0x0001ac00011d7983 */ /* 0x000ee20000300800 */
[----:B------:R-:W-:-:S05]  /*e390*/  LEA R20, P4, R9, c[0x0][0x168], 0x1 ;  /* 0x00005a0009147a11 */ /* 0x000fca00078808ff */
[----:B------:R-:W-:Y:S04]  /*e3a0*/  STL [R1+0x680], R20 ;  /* 0x0006801401007387 */ /* 0x000fe80000100800 */
[----:B------:R0:W-:Y:S02]  /*e3b0*/  STL [R1+0x478], R19 ;  /* 0x0004781301007387 */ /* 0x0001e40000100800 */
[----:B0-----:R-:W-:Y:S02]  /*e3c0*/  LEA.HI.X.SX32 R19, R0, c[0x0][0x16c], 0x1, P6 ;  /* 0x00005b0000137a11 */ /* 0x001fe400030f0eff */
[----:B------:R-:W3:Y:S01]  /*e3d0*/  LDL.LU R0, [R1+0x1a8] ;  /* 0x0001a80001007983 */ /* 0x000ee20000300800 */
[----:B------:R-:W-:-:S05]  /*e3e0*/  LEA R20, P5, R16, c[0x0][0x168], 0x1 ;  /* 0x00005a0010147a11 */ /* 0x000fca00078a08ff */
[----:B------:R-:W-:Y:S04]  /*e3f0*/  STL [R1+0x494], R20 ;  /* 0x0004941401007387 */ /* 0x000fe80000100800 */
[----:B------:R0:W-:Y:S02]  /*e400*/  STL [R1+0x378], R19 ;  /* 0x0003781301007387 */ /* 0x0001e40000100800 */
[----:B0-----:R-:W-:Y:S02]  /*e410*/  LEA.HI.X.SX32 R19, R3, c[0x0][0x16c], 0x1, P0 ;  /* 0x00005b0003137a11 */ /* 0x001fe400000f0eff */
[----:B------:R-:W3:Y:S01]  /*e420*/  LDL.LU R3, [R1+0x1a0] ;  /* 0x0001a00001037983 */ /* 0x000ee20000300800 */
[----:B------:R-:W-:-:S05]  /*e430*/  LEA R20, P6, R15, c[0x0][0x168], 0x1 ;  /* 0x00005a000f147a11 */ /* 0x000fca00078c08ff */
[----:B------:R0:W-:Y:S04]  /*e440*/  STL [R1+0x684], R20 ;  /* 0x0006841401007387 */ /* 0x0001e80000100800 */
[----:B------:R1:W-:Y:S01]  /*e450*/  STL [R1+0x480], R19 ;  /* 0x0004801301007387 */ /* 0x0003e20000100800 */
[----:B0-----:R-:W-:Y:S02]  /*e460*/  LEA R20, P0, R14, c[0x0][0x168], 0x1 ;  /* 0x00005a000e147a11 */ /* 0x001fe400078008ff */
[----:B-1----:R-:W-:Y:S02]  /*e470*/  LEA.HI.X.SX32 R19, R18, c[0x0][0x16c], 0x1, P1 ;  /* 0x00005b0012137a11 */ /* 0x002fe400008f0eff */
        /* <DEDUP_REMOVED lines=15> */
[----:B--2---:R-:W-:-:S05]  /*e570*/  LEA R20, P3, R11, c[0x0][0x168], 0x1 ;  /* 0x00005a000b147a11 */ /* 0x004fca00078608ff */
[----:B------:R4:W-:Y:S04]  /*e580*/  STL [R1+0x68c], R20 ;  /* 0x00068c1401007387 */ /* 0x0009e80000100800 */
[----:B------:R0:W-:Y:S01]  /*e590*/  STL [R1+0x490], R19 ;  /* 0x0004901301007387 */ /* 0x0001e20000100800 */
[----:B----4-:R-:W-:Y:S02]  /*e5a0*/  LEA R20, P4, R10, c[0x0][0x168], 0x1 ;  /* 0x00005a000a147a11 */ /* 0x010fe400078808ff */
[----:B0-----:R-:W-:Y:S02]  /*e5b0*/  LEA.HI.X.SX32 R19, R16, c[0x0][0x16c], 0x1, P5 ;  /* 0x00005b0010137a11 */ /* 0x001fe400028f0eff */
[----:B------:R-:W2:Y:S04]  /*e5c0*/  LDL.LU R16, [R1+0x168] ;  /* 0x0001680001107983 */ /* 0x000ea80000300800 */
[----:B------:R0:W-:Y:S04]  /*e5d0*/  STL [R1+0x4ac], R20 ;  /* 0x0004ac1401007387 */ /* 0x0001e80000100800 */
[----:B------:R1:W-:Y:S01]  /*e5e0*/  STL [R1+0x384], R19 ;  /* 0x0003841301007387 */ /* 0x0003e20000100800 */
[----:B0-----:R-:W-:-:S02]  /*e5f0*/  LEA R20, P5, R8, c[0x0][0x168], 0x1 ;  /* 0x00005a0008147a11 */ /* 0x001fc400078a08ff */
[----:B-1----:R-:W-:Y:S02]  /*e600*/  LEA.HI.X.SX32 R19, R15, c[0x0][0x16c], 0x1, P6 ;  /* 0x00005b000f137a11 */ /* 0x002fe400030f0eff */
[----:B------:R-:W4:Y:S04]  /*e610*/  LDL.LU R15, [R1+0x164] ;  /* 0x00016400010f7983 */ /* 0x000f280000300800 */
[----:B------:R-:W-:Y:S04]  /*e620*/  STL [R1+0x690], R20 ;  /* 0x0006901401007387 */ /* 0x000fe80000100800 */
[----:B------:R0:W-:Y:S02]  /*e630*/  STL [R1+0x498], R19 ;  /* 0x0004981301007387 */ /* 0x0001e40000100800 */
[----:B0-----:R-:W-:-:S02]  /*e640*/  LEA.HI.X.SX32 R19, R14, c[0x0][0x16c], 0x1, P0 ;  /* 0x00005b000e137a11 */ /* 0x001fc400000f0eff */
[----:B------:R-:W4:Y:S01]  /*e650*/  LDL.LU R14, [R1+0x160] ;  /* 0x00016000010e7983 */ /* 0x000f220000300800 */
[----:B---3--:R-:W-:-:S05]  /*e660*/  LEA R20, P6, R7, c[0x0][0x168], 0x1 ;  /* 0x00005a0007147a11 */ /* 0x008fca00078c08ff */
        /* <DEDUP_REMOVED lines=45> */
[----:B------:R-:W-:Y:S04]  /*e940*/  STL [R1+0x6a4], R20 ;  /* 0x0006a41401007387 */ /* 0x000fe80000100800 */
[----:B------:R0:W-:Y:S01]  /*e950*/  STL [R1+0x4c0], R19 ;  /* 0x0004c01301007387 */ /* 0x0001e20000100800 */
[----:B------:R-:W-:Y:S02]  /*e960*/  LEA.HI.X.SX32 R18, R18, c[0x0][0x16c], 0x1, P4 ;  /* 0x00005b0012127a11 */ /* 0x000fe400020f0eff */
[----:B0-----:R-:W-:Y:S02]  /*e970*/  LEA.HI.X.SX32 R19, R3, c[0x0][0x16c], 0x1, P3 ;  /* 0x00005b0003137a11 */ /* 0x001fe400018f0eff */
[----:B----4-:R-:W-:Y:S01]  /*e980*/  LEA R20, P2, R15, c[0x0][0x168], 0x1 ;  /* 0x00005a000f147a11 */ /* 0x010fe200078408ff */
[----:B------:R-:W2:Y:S04]  /*e990*/  LDL.LU R3, [R1+0x12c] ;  /* 0x00012c0001037983 */ /* 0x000ea80000300800 */
[----:B------:R-:W-:Y:S04]  /*e9a0*/  STL [R1+0x4dc], R20 ;  /* 0x0004dc1401007387 */ /* 0x000fe80000100800 */
[----:B------:R0:W-:Y:S04]  /*e9b0*/  STL [R1+0x39c], R19 ;  /* 0x00039c1301007387 */ /* 0x0001e80000100800 */
[----:B0-----:R-:W4:Y:S01]  /*e9c0*/  LDL.LU R19, [R1+0x128] ;  /* 0x0001280001137983 */ /* 0x001f220000300800 */
[----:B------:R-:W-:-:S05]  /*e9d0*/  LEA R20, P3, R14, c[0x0][0x168], 0x1 ;  /* 0x00005a000e147a11 */ /* 0x000fca00078608ff */
[----:B------:R-:W-:Y:S04]  /*e9e0*/  STL [R1+0x6a8], R20 ;  /* 0x0006a81401007387 */ /* 0x000fe80000100800 */
[----:B------:R0:W-:Y:S02]  /*e9f0*/  STL [R1+0x4c8], R18 ;  /* 0x0004c81201007387 */ /* 0x0001e40000100800 */
[----:B0-----:R-:W-:Y:S02]  /*ea00*/  LEA.HI.X.SX32 R18, R2, c[0x0][0x16c], 0x1, P5 ;  /* 0x00005b0002127a11 */ /* 0x001fe400028f0eff */
[----:B------:R-:W4:Y:S01]  /*ea10*/  LDL.LU R2, [R1+0x124] ;  /* 0x0001240001027983 */ /* 0x000f220000300800 */
[----:B------:R-:W-:Y:S02]  /*ea20*/  LEA.HI.X.SX32 R17, R17, c[0x0][0x16c], 0x1, P6 ;  /* 0x00005b0011117a11 */ /* 0x000fe400030f0eff */
[----:B------:R-:W-:-:S02]  /*ea30*/  LEA.HI.X.SX32 R16, R16, c[0x0][0x16c], 0x1, P1 ;  /* 0x00005b0010107a11 */ /* 0x000fc400008f0eff */
[----:B------:R-:W-:Y:S02]  /*ea40*/  LEA.HI.X.SX32 R15, R15, c[0x0][0x16c], 0x1, P2 ;  /* 0x00005b000f0f7a11 */ /* 0x000fe400010f0eff */
[----:B---3--:R-:W-:-:S05]  /*ea50*/  LEA R20, P4, R13, c[0x0][0x168], 0x1 ;  /* 0x00005a000d147a11 */ /* 0x008fca00078808ff */
[----:B------:R-:W-:Y:S04]  /*ea60*/  STL [R1+0x4e4], R20 ;  /* 0x0004e41401007387 */ /* 0x000fe80000100800 */
[----:B------:R0:W-:Y:S04]  /*ea70*/  STL [R1+0x3a0], R18 ;  /* 0x0003a01201007387 */ /* 0x0001e80000100800 */
[----:B0-----:R-:W3:Y:S01]  /*ea80*/  LDL.LU R18, [R1+0x11c] ;  /* 0x00011c0001127983 */ /* 0x001ee20000300800 */
[----:B------:R-:W-:-:S05]  /*ea90*/  LEA R20, P5, R12, c[0x0][0x168], 0x1 ;  /* 0x00005a000c147a11 */ /* 0x000fca00078a08ff */
[----:B------:R-:W-:Y:S04]  /*eaa0*/  STL [R1+0x6ac], R20 ;  /* 0x0006ac1401007387 */ /* 0x000fe80000100800 */
[----:B------:R0:W-:Y:S02]  /*eab0*/  STL [R1+0x4d0], R17 ;  /* 0x0004d01101007387 */ /* 0x0001e40000100800 */
[----:B0-----:R-:W-:Y:S02]  /*eac0*/  LEA.HI.X.SX32 R17, R9, c[0x0][0x16c], 0x1, P0 ;  /* 0x00005b0009117a11 */ /* 0x001fe400000f0eff */
[----:B------:R-:W-:Y:S01]  /*ead0*/  LEA R20, P6, R11, c[0x0][0x168], 0x1 ;  /* 0x00005a000b147a11 */ /* 0x000fe200078c08ff */
[----:B------:R-:W3:Y:S04]  /*eae0*/  LDL.LU R9, [R1+0x118] ;  /* 0x0001180001097983 */ /* 0x000ee80000300800 */
[----:B------:R-:W-:Y:S04]  /*eaf0*/  STL [R1+0x4ec], R20 ;  /* 0x0004ec1401007387 */ /* 0x000fe80000100800 */
[----:B------:R0:W-:Y:S04]  /*eb00*/  STL [R1+0x3a4], R17 ;  /* 0x0003a41101007387 */ /* 0x0001e80000100800 */
[----:B0-----:R-:W3:Y:S01]  /*eb10*/  LDL.LU R17, [R1+0x114] ;  /* 0x0001140001117983 */ /* 0x001ee20000300800 */
[----:B------:R-:W-:-:S05]  /*eb20*/  LEA R20, P0, R10, c[0x0][0x168], 0x1 ;  /* 0x00005a000a147a11 */ /* 0x000fca00078008ff */
[----:B------:R-:W-:Y:S04]  /*eb30*/  STL [R1+0x6b0], R20 ;  /* 0x0006b01401007387 */ /* 0x000fe80000100800 */
[----:B------:R0:W-:Y:S04]  /*eb40*/  STL [R1+0x4d8], R16 ;  /* 0x0004d81001007387 */ /* 0x0001e80000100800 */
[----:B0-----:R-:W3:Y:S01]  /*eb50*/  LDL.LU R16, [R1+0x110] ;  /* 0x0001100001107983 */ /* 0x001ee20000300800 */
[----:B------:R-:W-:-:S05]  /*eb60*/  LEA R20, P1, R8, c[0x0][0x168], 0x1 ;  /* 0x00005a0008147a11 */ /* 0x000fca00078208ff */
[----:B------:R-:W-:Y:S04]  /*eb70*/  STL [R1+0x4f4], R20 ;  /* 0x0004f41401007387 */ /* 0x000fe80000100800 */
[----:B------:R0:W-:Y:S01]  /*eb80*/  STL [R1+0x3a8], R15 ;  /* 0x0003a80f01007387 */ /* 0x0001e20000100800 */
[----:B------:R-:W-:-:S03]  /*eb90*/  LEA.HI.X.SX32 R14, R14, c[0x0][0x16c], 0x1, P3 ;  /* 0x00005b000e0e7a11 */ /* 0x000fc600018f0eff */
[----:B0-----:R-:W3:Y:S01]  /*eba0*/  LDL.LU R15, [R1+0x10c] ;  /* 0x00010c00010f7983 */ /* 0x001ee20000300800 */
[----:B------:R-:W-:-:S05]  /*ebb0*/  LEA R20, P2, R7, c[0x0][0x168], 0x1 ;  /* 0x00005a0007147a11 */ /* 0x000fca00078408ff */
[----:B------:R-:W-:Y:S04]  /*ebc0*/  STL [R1+0x6b4], R20 ;  /* 0x0006b41401007387 */ /* 0x000fe80000100800 */
[----:B------:R0:W-:Y:S01]  /*ebd0*/  STL [R1+0x4e0], R14 ;  /* 0x0004e00e01007387 */ /* 0x0001e20000100800 */
[----:B------:R-:W-:-:S03]  /*ebe0*/  LEA.HI.X.SX32 R13, R13, c[0x0][0x16c], 0x1, P4 ;  /* 0x00005b000d0d7a11 */ /* 0x000fc600020f0eff */
[----:B0-----:R-:W3:Y:S01]  /*ebf0*/  LDL.LU R14, [R1+0x104] ;  /* 0x00010400010e7983 */ /* 0x001ee20000300800 */
[----:B------:R-:W-:Y:S02]  /*ec00*/  LEA R20, P3, R6, c[0x0][0x168], 0x1 ;  /* 0x00005a0006147a11 */ /* 0x000fe400078608ff */
[----:B------:R-:W-:-:S03]  /*ec10*/  LEA.HI.X.SX32 R12, R12, c[0x0][0x16c], 0x1, P5 ;  /* 0x00005b000c0c7a11 */ /* 0x000fc600028f0eff */
        /* <DEDUP_REMOVED lines=10> */
[----:B------:R0:W-:Y:S04]  /*ecc0*/  STL [R1+0x3b0], R11 ;  /* 0x0003b00b01007387 */ /* 0x0001e80000100800 */
[----:B0-----:R-:W3:Y:S01]  /*ecd0*/  LDL.LU R11, [R1+0xf4] ;  /* 0x0000f400010b7983 */ /* 0x001ee20000300800 */
[----:B------:R-:W-:Y:S02]  /*ece0*/  LEA.HI.X.SX32 R10, R10, c[0x0][0x16c], 0x1, P0 ;  /* 0x00005b000a0a7a11 */ /* 0x000fe400000f0eff */
[----:B--2---:R-:W-:-:S02]  /*ecf0*/  LEA R20, P6, R3, c[0x0][0x168], 0x1 ;  /* 0x00005a0003147a11 */ /* 0x004fc400078c08ff */
[----:B------:R-:W-:-:S03]  /*ed00*/  LEA.HI.X.SX32 R8, R8, c[0x0][0x16c], 0x1, P1 ;  /* 0x00005b0008087a11 */ /* 0x000fc600008f0eff */
[----:B------:R4:W-:Y:S04]  /*ed10*/  STL [R1+0x6bc], R20 ;  /* 0x0006bc1401007387 */ /* 0x0009e80000100800 */
[----:B------:R0:W-:Y:S01]  /*ed20*/  STL [R1+0x4f0], R10 ;  /* 0x0004f00a01007387 */ /* 0x0001e20000100800 */
[----:B----4-:R-:W-:-:S03]  /*ed30*/  LEA R20, P0, R19, c[0x0][0x168], 0x1 ;  /* 0x00005a0013147a11 */ /* 0x010fc600078008ff */
[----:B0-----:R-:W2:Y:S04]  /*ed40*/  LDL.LU R10, [R1+0xf0] ;  /* 0x0000f000010a7983 */ /* 0x001ea80000300800 */
[----:B------:R-:W-:Y:S04]  /*ed50*/  STL [R1+0x50c], R20 ;  /* 0x00050c1401007387 */ /* 0x000fe80000100800 */
[----:B------:R0:W-:Y:S01]  /*ed60*/  STL [R1+0x3b4], R8 ;  /* 0x0003b40801007387 */ /* 0x0001e20000100800 */
[----:B------:R-:W-:-:S03]  /*ed70*/  LEA.HI.X.SX32 R7, R7, c[0x0][0x16c], 0x1, P2 ;  /* 0x00005b0007077a11 */ /* 0x000fc600010f0eff */
[----:B0-----:R-:W4:Y:S01]  /*ed80*/  LDL.LU R8, [R1+0xec] ;  /* 0x0000ec0001087983 */ /* 0x001f220000300800 */
[----:B------:R-:W-:-:S05]  /*ed90*/  LEA R20, P1, R2, c[0x0][0x168], 0x1 ;  /* 0x00005a0002147a11 */ /* 0x000fca00078208ff */
[----:B------:R-:W-:Y:S04]  /*eda0*/  STL [R1+0x6c0], R20 ;  /* 0x0006c01401007387 */ /* 0x000fe80000100800 */
[----:B------:R0:W-:Y:S04]  /*edb0*/  STL [R1+0x4f8], R7 ;  /* 0x0004f80701007387 */ /* 0x0001e80000100800 */
[----:B0-----:R-:W4:Y:S01]  /*edc0*/  LDL.LU R7, [R1+0xe8] ;  /* 0x0000e80001077983 */ /* 0x001f220000300800 */
[----:B------:R-:W-:Y:S02]  /*edd0*/  LEA.HI.X.SX32 R21, R6, c[0x0][0x16c], 0x1, P3 ;  /* 0x00005b0006157a11 */ /* 0x000fe400018f0eff */
[----:B---3--:R-:W-:-:S05]  /*ede0*/  LEA R20, P2, R18, c[0x0][0x168], 0x1 ;  /* 0x00005a0012147a11 */ /* 0x008fca00078408ff */
[----:B------:R0:W-:Y:S04]  /*edf0*/  STL [R1+0x514], R20 ;  /* 0x0005141401007387 */ /* 0x0001e80000100800 */
[----:B------:R-:W3:Y:S04]  /*ee00*/  LDL.LU R6, [R1+0xe4] ;  /* 0x0000e40001067983 */ /* 0x000ee80000300800 */
[----:B------:R1:W-:Y:S01]  /*ee10*/  STL [R1+0x3b8], R21 ;  /* 0x0003b81501007387 */ /* 0x0003e20000100800 */
[----:B0-----:R-:W-:Y:S02]  /*ee20*/  LEA R20, P3, R9, c[0x0][0x168], 0x1 ;  /* 0x00005a0009147a11 */ /* 0x001fe400078608ff */
[----:B-1----:R-:W-:-:S03]  /*ee30*/  LEA.HI.X.SX32 R21, R29, c[0x0][0x16c], 0x1, P4 ;  /* 0x00005b001d157a11 */ /* 0x002fc600020f0eff */
        /* <DEDUP_REMOVED lines=16> */
[----:B------:R-:W-:Y:S01]  /*ef40*/  STL [R1+0x3c0], R21 ;  /* 0x0003c01501007387 */ /* 0x000fe20000100800 */
[----:B0-----:R-:W-:-:S03]  /*ef50*/  LEA.HI.X.SX32 R20, R2, c[0x0][0x16c], 0x1, P1 ;  /* 0x00005b0002147a11 */ /* 0x001fc600008f0eff */
[----:B------:R-:W3:Y:S01]  /*ef60*/  LDL.LU R2, [R1+0xd0] ;  /* 0x0000d00001027983 */ /* 0x000ee20000300800 */
[----:B------:R-:W-:-:S05]  /*ef70*/  LEA R19, P0, R14, c[0x0][0x168], 0x1 ;  /* 0x00005a000e137a11 */ /* 0x000fca00078008ff */
[----:B------:R-:W-:Y:S04]  /*ef80*/  STL [R1+0x6cc], R19 ;  /* 0x0006cc1301007387 */ /* 0x000fe80000100800 */
[----:B------:R0:W-:Y:S01]  /*ef90*/  STL [R1+0x510], R20 ;  /* 0x0005101401007387 */ /* 0x0001e20000100800 */
[----:B------:R-:W-:-:S03]  /*efa0*/  LEA.HI.X.SX32 R18, R18, c[0x0][0x16c], 0x1, P2 ;  /* 0x00005b0012127a11 */ /* 0x000fc600010f0eff */
[----:B0-----:R-:W3:Y:S01]  /*efb0*/  LDL.LU R20, [R1+0xb8] ;  /* 0x0000b80001147983 */ /* 0x001ee20000300800 */
[----:B------:R-:W-:-:S05]  /*efc0*/  LEA R19, P1, R13, c[0x0][0x168], 0x1 ;  /* 0x00005a000d137a11 */ /* 0x000fca00078208ff */
[----:B------:R-:W-:Y:S04]  /*efd0*/  STL [R1+0x52c], R19 ;  /* 0x00052c1301007387 */ /* 0x000fe80000100800 */
[----:B------:R0:W-:Y:S02]  /*efe0*/  STL [R1+0x3c4], R18 ;  /* 0x0003c41201007387 */ /* 0x0001e40000100800 */
[----:B0-----:R-:W-:Y:S02]  /*eff0*/  LEA.HI.X.SX32 R18, R9, c[0x0][0x16c], 0x1, P3 ;  /* 0x00005b0009127a11 */ /* 0x001fe400018f0eff */
[----:B------:R-:W-:Y:S01]  /*f000*/  LEA R19, P2, R12, c[0x0][0x168], 0x1 ;  /* 0x00005a000c137a11 */ /* 0x000fe200078408ff */
[----:B------:R-:W3:Y:S04]  /*f010*/  LDL.LU R9, [R1+0xb4] ;  /* 0x0000b40001097983 */ /* 0x000ee80000300800 */
[----:B------:R0:W-:Y:S04]  /*f020*/  STL [R1+0x6d0], R19 ;  /* 0x0006d01301007387 */ /* 0x0001e80000100800 */
[----:B------:R1:W-:Y:S04]  /*f030*/  STL [R1+0x518], R18 ;  /* 0x0005181201007387 */ /* 0x0003e80000100800 */
[----:B0-----:R-:W3:Y:S01]  /*f040*/  LDL.LU R19, [R1+0xb0] ;  /* 0x0000b00001137983 */ /* 0x001ee20000300800 */
[----:B-1----:R-:W-:-:S02]  /*f050*/  LEA.HI.X.SX32 R18, R17, c[0x0][0x16c], 0x1, P4 ;  /* 0x00005b0011127a11 */ /* 0x002fc400020f0eff */
[----:B------:R-:W-:-:S05]  /*f060*/  LEA R21, P3, R11, c[0x0][0x168], 0x1 ;  /* 0x00005a000b157a11 */ /* 0x000fca00078608ff */
[----:B------:R-:W-:Y:S04]  /*f070*/  STL [R1+0x534], R21 ;  /* 0x0005341501007387 */ /* 0x000fe80000100800 */
[----:B------:R0:W-:Y:S04]  /*f080*/  STL [R1+0x3c8], R18 ;  /* 0x0003c81201007387 */ /* 0x0001e80000100800 */
[----:B0-----:R-:W3:Y:S01]  /*f090*/  LDL.LU R18, [R1+0xac] ;  /* 0x0000ac0001127983 */ /* 0x001ee20000300800 */
[----:B------:R-:W-:Y:S02]  /*f0a0*/  LEA.HI.X.SX32 R16, R16, c[0x0][0x16c], 0x1, P5 ;  /* 0x00005b0010107a11 */ /* 0x000fe400028f0eff */
[----:B--2---:R-:W-:-:S05]  /*f0b0*/  LEA R17, P4, R10, c[0x0][0x168], 0x1 ;  /* 0x00005a000a117a11 */ /* 0x004fca00078808ff */
[----:B------:R4:W-:Y:S04]  /*f0c0*/  STL [R1+0x6d4], R17 ;  /* 0x0006d41101007387 */ /* 0x0009e80000100800 */
[----:B------:R0:W-:Y:S01]  /*f0d0*/  STL [R1+0x520], R16 ;  /* 0x0005201001007387 */ /* 0x0001e20000100800 */
[----:B----4-:R-:W-:Y:S02]  /*f0e0*/  LEA R17, P5, R8, c[0x0][0x168], 0x1 ;  /* 0x00005a0008117a11 */ /* 0x010fe400078a08ff */
[----:B0-----:R-:W-:-:S03]  /*f0f0*/  LEA.HI.X.SX32 R16, R15, c[0x0][0x16c], 0x1, P6 ;  /* 0x00005b000f107a11 */ /* 0x001fc600030f0eff */
[----:B------:R0:W-:Y:S04]  /*f100*/  STL [R1+0x53c], R17 ;  /* 0x00053c1101007387 */ /* 0x0001e80000100800 */
[----:B0-----:R-:W2:Y:S01]  /*f110*/  LDL.LU R17, [R1+0xa8] ;  /* 0x0000a80001117983 */ /* 0x001ea20000300800 */
[----:B------:R-:W-:-:S03]  /*f120*/  LEA R15, P6, R7, c[0x0][0x168], 0x1 ;  /* 0x00005a00070f7a11 */ /* 0x000fc600078c08ff */
[----:B------:R0:W-:Y:S04]  /*f130*/  STL [R1+0x3cc], R16 ;  /* 0x0003cc1001007387 */ /* 0x0001e80000100800 */
[----:B------:R-:W-:Y:S04]  /*f140*/  STL [R1+0x6d8], R15 ;  /* 0x0006d80f01007387 */ /* 0x000fe80000100800 */
[----:B0-----:R-:W4:Y:S01]  /*f150*/  LDL.LU R16, [R1+0x98] ;  /* 0x0000980001107983 */ /* 0x001f220000300800 */
[----:B------:R-:W-:-:S05]  /*f160*/  LEA.HI.X.SX32 R14, R14, c[0x0][0x16c], 0x1, P0 ;  /* 0x00005b000e0e7a11 */ /* 0x000fca00000f0eff */
[----:B------:R0:W-:Y:S01]  /*f170*/  STL [R1+0x528], R14 ;  /* 0x0005280e01007387 */ /* 0x0001e20000100800 */
[----:B------:R-:W-:Y:S02]  /*f180*/  LEA.HI.X.SX32 R12, R12, c[0x0][0x16c], 0x1, P2 ;  /* 0x00005b000c0c7a11 */ /* 0x000fe400010f0eff */
[----:B0-----:R-:W-:Y:S02]  /*f190*/  LEA.HI.X.SX32 R14, R13, c[0x0][0x16c], 0x1, P1 ;  /* 0x00005b000d0e7a11 */ /* 0x001fe400008f0eff */
[----:B---3--:R-:W-:-:S05]  /*f1a0*/  LEA R15, P0, R6, c[0x0][0x168], 0x1 ;  /* 0x00005a00060f7a11 */ /* 0x008fca00078008ff */
[----:B------:R0:W-:Y:S04]  /*f1b0*/  STL [R1+0x544], R15 ;  /* 0x0005440f01007387 */ /* 0x0001e80000100800 */
[----:B0-----:R-:W3:Y:S04]  /*f1c0*/  LDL.LU R15, [R1+0x94] ;  /* 0x00009400010f7983 */ /* 0x001ee80000300800 */
[----:B------:R0:W-:Y:S01]  /*f1d0*/  STL [R1+0x3d0], R14 ;  /* 0x0003d00e01007387 */ /* 0x0001e20000100800 */
[----:B------:R-:W-:-:S05]  /*f1e0*/  LEA R13, P1, R29, c[0x0][0x168], 0x1 ;  /* 0x00005a001d0d7a11 */ /* 0x000fca00078208ff */
[----:B------:R1:W-:Y:S04]  /*f1f0*/  STL [R1+0x6dc], R13 ;  /* 0x0006dc0d01007387 */ /* 0x0003e80000100800 */
[----:B0-----:R-:W3:Y:S04]  /*f200*/  LDL.LU R14, [R1+0x90] ;  /* 0x00009000010e7983 */ /* 0x001ee80000300800 */
[----:B------:R0:W-:Y:S01]  /*f210*/  STL [R1+0x530], R12 ;  /* 0x0005300c01007387 */ /* 0x0001e20000100800 */
[----:B-1----:R-:W-:-:S05]  /*f220*/  LEA R13, P2, R0, c[0x0][0x168], 0x1 ;  /* 0x00005a00000d7a11 */ /* 0x002fca00078408ff */
[----:B------:R1:W-:Y:S01]  /*f230*/  STL [R1+0x54c], R13 ;  /* 0x00054c0d01007387 */ /* 0x0003e20000100800 */
[----:B0-----:R-:W-:-:S03]  /*f240*/  LEA.HI.X.SX32 R12, R11, c[0x0][0x16c], 0x1, P3 ;  /* 0x00005b000b0c7a11 */ /* 0x001fc600018f0eff */
[----:B-1----:R-:W3:Y:S01]  /*f250*/  LDL.LU R13, [R1+0x8c] ;  /* 0x00008c00010d7983 */ /* 0x002ee20000300800 */
[----:B------:R-:W-:-:S03]  /*f260*/  LEA R11, P3, R3, c[0x0][0x168], 0x1 ;  /* 0x00005a00030b7a11 */ /* 0x000fc600078608ff */
[----:B------:R0:W-:Y:S04]  /*f270*/  STL [R1+0x3d4], R12 ;  /* 0x0003d40c01007387 */ /* 0x0001e80000100800 */
[----:B------:R1:W-:Y:S01]  /*f280*/  STL [R1+0x6e0], R11 ;  /* 0x0006e00b01007387 */ /* 0x0003e20000100800 */
[----:B------:R-:W-:-:S03]  /*f290*/  LEA.HI.X.SX32 R10, R10, c[0x0][0x16c], 0x1, P4 ;  /* 0x00005b000a0a7a11 */ /* 0x000fc600020f0eff */
[----:B0-----:R-:W3:Y:S04]  /*f2a0*/  LDL.LU R12, [R1+0x88] ;  /* 0x00008800010c7983 */ /* 0x001ee80000300800 */
[----:B------:R0:W-:Y:S04]  /*f2b0*/  STL [R1+0x538], R10 ;  /* 0x0005380a01007387 */ /* 0x0001e80000100800 */
[----:B-1----:R-:W3:Y:S01]  /*f2c0*/  LDL.LU R11, [R1+0x84] ;  /* 0x00008400010b7983 */ /* 0x002ee20000300800 */
[----:B0-----:R-:W-:Y:S02]  /*f2d0*/  LEA.HI.X.SX32 R10, R8, c[0x0][0x16c], 0x1, P5 ;  /* 0x00005b00080a7a11 */ /* 0x001fe400028f0eff */
[----:B------:R-:W-:-:S05]  /*f2e0*/  LEA R21, P4, R2, c[0x0][0x168], 0x1 ;  /* 0x00005a0002157a11 */ /* 0x000fca00078808ff */
[----:B------:R-:W-:Y:S04]  /*f2f0*/  STL [R1+0x554], R21 ;  /* 0x0005541501007387 */ /* 0x000fe80000100800 */
[----:B------:R0:W-:Y:S01]  /*f300*/  STL [R1+0x3d8], R10 ;  /* 0x0003d80a01007387 */ /* 0x0001e20000100800 */
[----:B------:R-:W-:-:S03]  /*f310*/  LEA.HI.X.SX32 R7, R7, c[0x0][0x16c], 0x1, P6 ;  /* 0x00005b0007077a11 */ /* 0x000fc600030f0eff */
[----:B0-----:R-:W3:Y:S01]  /*f320*/  LDL.LU R10, [R1+0x80] ;  /* 0x00008000010a7983 */ /* 0x001ee20000300800 */
[----:B------:R-:W-:-:S05]  /*f330*/  LEA R8, P5, R20, c[0x0][0x168], 0x1 ;  /* 0x00005a0014087a11 */ /* 0x000fca00078a08ff */
[----:B------:R0:W-:Y:S04]  /*f340*/  STL [R1+0x6e4], R8 ;  /* 0x0006e40801007387 */ /* 0x0001e80000100800 */
[----:B------:R1:W-:Y:S04]  /*f350*/  STL [R1+0x540], R7 ;  /* 0x0005400701007387 */ /* 0x0003e80000100800 */
[----:B0-----:R-:W3:Y:S01]  /*f360*/  LDL.LU R8, [R1+0x7c] ;  /* 0x00007c0001087983 */ /* 0x001ee20000300800 */
[----:B-1----:R-:W-:Y:S02]  /*f370*/  LEA.HI.X.SX32 R7, R6, c[0x0][0x16c], 0x1, P0 ;  /* 0x00005b0006077a11 */ /* 0x002fe400000f0eff */
[----:B------:R-:W-:-:S05]  /*f380*/  LEA R21, P6, R9, c[0x0][0x168], 0x1 ;  /* 0x00005a0009157a11 */ /* 0x000fca00078c08ff */
[----:B------:R0:W-:Y:S04]  /*f390*/  STL [R1+0x55c], R21 ;  /* 0x00055c1501007387 */ /* 0x0001e80000100800 */
[----:B------:R-:W3:Y:S01]  /*f3a0*/  LDL.LU R6, [R1+0x78] ;  /* 0x0000780001067983 */ /* 0x000ee20000300800 */
[----:B0-----:R-:W-:-:S03]  /*f3b0*/  LEA R21, P0, R19, c[0x0][0x168], 0x1 ;  /* 0x00005a0013157a11 */ /* 0x001fc600078008ff */
[----:B------:R0:W-:Y:S04]  /*f3c0*/  STL [R1+0x3dc], R7 ;  /* 0x0003dc0701007387 */ /* 0x0001e80000100800 */
[----:B------:R1:W-:Y:S01]  /*f3d0*/  STL [R1+0x6e8], R21 ;  /* 0x0006e81501007387 */ /* 0x0003e20000100800 */
[----:B0-----:R-:W-:-:S03]  /*f3e0*/  LEA.HI.X.SX32 R7, R29, c[0x0][0x16c], 0x1, P1 ;  /* 0x00005b001d077a11 */ /* 0x001fc600008f0eff */
[----:B------:R-:W3:Y:S04]  /*f3f0*/  LDL.LU R29, [R1+0x74] ;  /* 0x00007400011d7983 */ /* 0x000ee80000300800 */
[----:B------:R0:W-:Y:S01]  /*f400*/  STL [R1+0x548], R7 ;  /* 0x0005480701007387 */ /* 0x0001e20000100800 */
[----:B-1----:R-:W-:Y:S02]  /*f410*/  LEA R21, P1, R18, c[0x0][0x168], 0x1 ;  /* 0x00005a0012157a11 */ /* 0x002fe400078208ff */
[----:B0-----:R-:W-:-:S03]  /*f420*/  LEA.HI.X.SX32 R7, R0, c[0x0][0x16c], 0x1, P2 ;  /* 0x00005b0000077a11 */ /* 0x001fc600010f0eff */
[----:B------:R-:W-:Y:S04]  /*f430*/  STL [R1+0x564], R21 ;  /* 0x0005641501007387 */ /* 0x000fe80000100800 */
[----:B------:R-:W3:Y:S04]  /*f440*/  LDL.LU R0, [R1+0x70] ;  /* 0x0000700001007983 */ /* 0x000ee80000300800 */
[----:B------:R0:W-:Y:S02]  /*f450*/  STL [R1+0x3e0], R7 ;  /* 0x0003e00701007387 */ /* 0x0001e40000100800 */
[----:B0-----:R-:W-:-:S02]  /*f460*/  LEA.HI.X.SX32 R7, R3, c[0x0][0x16c], 0x1, P3 ;  /* 0x00005b0003077a11 */ /* 0x001fc400018f0eff */
[----:B------:R-:W3:Y:S01]  /*f470*/  LDL.LU R3, [R1+0x6c] ;  /* 0x00006c0001037983 */ /* 0x000ee20000300800 */
[----:B--2---:R-:W-:-:S05]  /*f480*/  LEA R21, P2, R17, c[0x0][0x168], 0x1 ;  /* 0x00005a0011157a11 */ /* 0x004fca00078408ff */
[----:B------:R-:W-:Y:S04]  /*f490*/  STL [R1+0x6ec], R21 ;  /* 0x0006ec1501007387 */ /* 0x000fe80000100800 */
[----:B------:R0:W-:Y:S02]  /*f4a0*/  STL [R1+0x550], R7 ;  /* 0x0005500701007387 */ /* 0x0001e40000100800 */
[----:B0-----:R-:W-:Y:S02]  /*f4b0*/  LEA.HI.X.SX32 R7, R2, c[0x0][0x16c], 0x1, P4 ;  /* 0x00005b0002077a11 */ /* 0x001fe400020f0eff */
[----:B------:R-:W2:Y:S01]  /*f4c0*/  LDL.LU R2, [R1+0x68] ;  /* 0x0000680001027983 */ /* 0x000ea20000300800 */
[----:B----4-:R-:W-:-:S05]  /*f4d0*/  LEA R21, P3, R16, c[0x0][0x168], 0x1 ;  /* 0x00005a0010157a11 */ /* 0x010fca00078608ff */
[----:B------:R-:W-:Y:S04]  /*f4e0*/  STL [R1+0x56c], R21 ;  /* 0x00056c1501007387 */ /* 0x000fe80000100800 */
[----:B------:R0:W-:Y:S04]  /*f4f0*/  STL [R1+0x3e4], R7 ;  /* 0x0003e40701007387 */ /* 0x0001e80000100800 */
[----:B0-----:R-:W4:Y:S01]  /*f500*/  LDL.LU R7, [R1+0x64] ;  /* 0x0000640001077983 */ /* 0x001f220000300800 */
[----:B------:R-:W-:Y:S02]  /*f510*/  LEA.HI.X.SX32 R22, R20, c[0x0][0x16c], 0x1, P5 ;  /* 0x00005b0014167a11 */ /* 0x000fe400028f0eff */
[----:B------:R-:W-:-:S02]  /*f520*/  LEA.HI.X.SX32 R20, R9, c[0x0][0x16c], 0x1, P6 ;  /* 0x00005b0009147a11 */ /* 0x000fc400030f0eff */
[----:B------:R-:W-:Y:S02]  /*f530*/  LEA.HI.X.SX32 R19, R19, c[0x0][0x16c], 0x1, P0 ;  /* 0x00005b0013137a11 */ /* 0x000fe400000f0eff */
[----:B---3--:R-:W-:-:S05]  /*f540*/  LEA R21, P4, R15, c[0x0][0x168], 0x1 ;  /* 0x00005a000f157a11 */ /* 0x008fca00078808ff */
[----:B------:R0:W-:Y:S04]  /*f550*/  STL [R1+0x6f0], R21 ;  /* 0x0006f01501007387 */ /* 0x0001e80000100800 */
[----:B------:R-:W-:Y:S04]  /*f560*/  STL [R1+0x558], R22 ;  /* 0x0005581601007387 */ /* 0x000fe80000100800 */
[----:B------:R-:W3:Y:S01]  /*f570*/  LDL.LU R9, [R1+0x60] ;  /* 0x0000600001097983 */ /* 0x000ee20000300800 */
[----:B0-----:R-:W-:-:S05]  /*f580*/  LEA R21, P5, R14, c[0x0][0x168], 0x1 ;  /* 0x00005a000e157a11 */ /* 0x001fca00078a08ff */
[----:B------:R0:W-:Y:S04]  /*f590*/  STL [R1+0x574], R21 ;  /* 0x0005741501007387 */ /* 0x0001e80000100800 */
[----:B------:R1:W-:Y:S01]  /*f5a0*/  STL [R1+0x3e8], R20 ;  /* 0x0003e81401007387 */ /* 0x0003e20000100800 */
[----:B0-----:R-:W-:-:S05]  /*f5b0*/  LEA R21, P6, R13, c[0x0][0x168], 0x1 ;  /* 0x00005a000d157a11 */ /* 0x001fca00078c08ff */
[----:B------:R-:W-:Y:S04]  /*f5c0*/  STL [R1+0x6f4], R21 ;  /* 0x0006f41501007387 */ /* 0x000fe80000100800 */
[----:B------:R-:W3:Y:S04]  /*f5d0*/  LDL.LU R23, [R1+0x5c] ;  /* 0x00005c0001177983 */ /* 0x000ee80000300800 */
[----:B------:R0:W-:Y:S01]  /*f5e0*/  STL [R1+0x560], R19 ;  /* 0x0005601301007387 */ /* 0x0001e20000100800 */
[----:B-1----:R-:W-:Y:S02]  /*f5f0*/  LEA R20, P0, R12, c[0x0][0x168], 0x1 ;  /* 0x00005a000c147a11 */ /* 0x002fe400078008ff */
[----:B0-----:R-:W-:-:S03]  /*f600*/  LEA.HI.X.SX32 R19, R18, c[0x0][0x16c], 0x1, P1 ;  /* 0x00005b0012137a11 */ /* 0x001fc600008f0eff */
[----:B------:R-:W-:Y:S04]  /*f610*/  STL [R1+0x57c], R20 ;  /* 0x00057c1401007387 */ /* 0x000fe80000100800 */
[----:B------:R-:W-:Y:S04]  /*f620*/  STL [R1+0x3ec], R19 ;  /* 0x0003ec1301007387 */ /* 0x000fe80000100800 */
[----:B------:R-:W3:Y:S01]  /*f630*/  LDL.LU R22, [R1+0x58] ;  /* 0x0000580001167983 */ /* 0x000ee20000300800 */
[----:B------:R-:W-:Y:S02]  /*f640*/  LEA R18, P1, R11, c[0x0][0x168], 0x1 ;  /* 0x00005a000b127a11 */ /* 0x000fe400078208ff */
[----:B------:R-:W-:-:S03]  /*f650*/  LEA.HI.X.SX32 R17, R17, c[0x0][0x16c], 0x1, P2 ;  /* 0x00005b0011117a11 */ /* 0x000fc600010f0eff */
[----:B------:R0:W-:Y:S04]  /*f660*/  STL [R1+0x6f8], R18 ;  /* 0x0006f81201007387 */ /* 0x0001e80000100800 */
[----:B------:R1:W-:Y:S01]  /*f670*/  STL [R1+0x568], R17 ;  /* 0x0005681101007387 */ /* 0x0003e20000100800 */
[----:B------:R-:W-:Y:S02]  /*f680*/  LEA.HI.X.SX32 R16, R16, c[0x0][0x16c], 0x1, P3 ;  /* 0x00005b0010107a11 */ /* 0x000fe400018f0eff */
        /* <DEDUP_REMOVED lines=9> */
[----:B------:R-:W-:Y:S02]  /*f720*/  LEA.HI.X.SX32 R14, R14, c[0x0][0x16c], 0x1, P5 ;  /* 0x00005b000e0e7a11 */ /* 0x000fe400028f0eff */
[----:B------:R-:W-:-:S05]  /*f730*/  LEA R15, P4, R6, c[0x0][0x168], 0x1 ;  /* 0x00005a00060f7a11 */ /* 0x000fca00078808ff */
        /* <DEDUP_REMOVED lines=14> */
[----:B------:R-:W-:Y:S04]  /*f820*/  STL [R1+0x704], R12 ;  /* 0x0007040c01007387 */ /* 0x000fe80000100800 */
[----:B------:R0:W-:Y:S01]  /*f830*/  STL [R1+0x580], R11 ;  /* 0x0005800b01007387 */ /* 0x0001e20000100800 */
[----:B------:R-:W-:Y:S02]  /*f840*/  LEA.HI.X.SX32 R8, R8, c[0x0][0x16c], 0x1, P3 ;  /* 0x00005b0008087a11 */ /* 0x000fe400018f0eff */
[----:B0-----:R-:W-:Y:S02]  /*f850*/  LEA.HI.X.SX32 R11, R10, c[0x0][0x16c], 0x1, P2 ;  /* 0x00005b000a0b7a11 */ /* 0x001fe400010f0eff */
[----:B--2---:R-:W-:-:S05]  /*f860*/  LEA R12, P1, R2, c[0x0][0x168], 0x1 ;  /* 0x00005a00020c7a11 */ /* 0x004fca00078208ff */
[----:B------:R-:W-:Y:S04]  /*f870*/  STL [R1+0x59c], R12 ;  /* 0x00059c0c01007387 */ /* 0x000fe80000100800 */
[----:B------:R-:W2:Y:S04]  /*f880*/  LDL.LU R17, [R1+0x44] ;  /* 0x0000440001117983 */ /* 0x000ea80000300800 */
[----:B------:R-:W-:Y:S01]  /*f890*/  STL [R1+0x3fc], R11 ;  /* 0x0003fc0b01007387 */ /* 0x000fe20000100800 */
[----:B----4-:R-:W-:-:S05]  /*f8a0*/  LEA R10, P2, R7, c[0x0][0x168], 0x1 ;  /* 0x00005a00070a7a11 */ /* 0x010fca00078408ff */
[----:B------:R-:W-:Y:S04]  /*f8b0*/  STL [R1+0x708], R10 ;  /* 0x0007080a01007387 */ /* 0x000fe80000100800 */
[----:B------:R-:W4:Y:S04]  /*f8c0*/  LDL.LU R16, [R1+0x40] ;  /* 0x0000400001107983 */ /* 0x000f280000300800 */
[----:B------:R0:W-:Y:S04]  /*f8d0*/  STL [R1+0x588], R8 ;  /* 0x0005880801007387 */ /* 0x0001e80000100800 */
[----:B------:R-:W4:Y:S01]  /*f8e0*/  LDL.LU R15, [R1+0x3c] ;  /* 0x00003c00010f7983 */ /* 0x000f220000300800 */
[----:B0-----:R-:W-:-:S02]  /*f8f0*/  LEA.HI.X.SX32 R8, R6, c[0x0][0x16c], 0x1, P4 ;  /* 0x00005b0006087a11 */ /* 0x001fc400020f0eff */
[----:B------:R-:W-:Y:S02]  /*f900*/  LEA.HI.X.SX32 R0, R0, c[0x0][0x16c], 0x1, P6 ;  /* 0x00005b0000007a11 */ /* 0x000fe400030f0eff */
[----:B---3--:R-:W-:-:S05]  /*f910*/  LEA R10, P3, R9, c[0x0][0x168], 0x1 ;  /* 0x00005a00090a7a11 */ /* 0x008fca00078608ff */
[----:B------:R-:W-:Y:S04]  /*f920*/  STL [R1+0x5a4], R10 ;  /* 0x0005a40a01007387 */ /* 0x000fe80000100800 */
[----:B------:R-:W3:Y:S04]  /*f930*/  LDL.LU R14, [R1+0x38] ;  /* 0x00003800010e7983 */ /* 0x000ee80000300800 */
[----:B------:R0:W-:Y:S04]  /*f940*/  STL [R1+0x400], R8 ;  /* 0x0004000801007387 */ /* 0x0001e80000100800 */
[----:B------:R-:W3:Y:S01]  /*f950*/  LDL.LU R13, [R1+0x34] ;  /* 0x00003400010d7983 */ /* 0x000ee20000300800 */
[----:B0-----:R-:W-:-:S02]  /*f960*/  LEA.HI.X.SX32 R8, R29, c[0x0][0x16c], 0x1, P5 ;  /* 0x00005b001d087a11 */ /* 0x001fc400028f0eff */
[----:B------:R-:W-:-:S05]  /*f970*/  LEA R6, P4, R23, c[0x0][0x168], 0x1 ;  /* 0x00005a0017067a11 */ /* 0x000fca00078808ff */
[----:B------:R0:W-:Y:S04]  /*f980*/  STL [R1+0x70c], R6 ;  /* 0x00070c0601007387 */ /* 0x0001e80000100800 */
[----:B------:R-:W3:Y:S04]  /*f990*/  LDL.LU R12, [R1+0x30] ;  /* 0x00003000010c7983 */ /* 0x000ee80000300800 */
[----:B------:R-:W-:Y:S04]  /*f9a0*/  STL [R1+0x590], R8 ;  /* 0x0005900801007387 */ /* 0x000fe80000100800 */
[----:B------:R-:W3:Y:S01]  /*f9b0*/  LDL.LU R11, [R1+0x2c] ;  /* 0x00002c00010b7983 */ /* 0x000ee20000300800 */
[----:B0-----:R-:W-:-:S05]  /*f9c0*/  LEA R6, P5, R22, c[0x0][0x168], 0x1 ;  /* 0x00005a0016067a11 */ /* 0x001fca00078a08ff */
[----:B------:R0:W-:Y:S04]  /*f9d0*/  STL [R1+0x5ac], R6 ;  /* 0x0005ac0601007387 */ /* 0x0001e80000100800 */
[----:B------:R-:W3:Y:S04]  /*f9e0*/  LDL.LU R10, [R1+0x28] ;  /* 0x00002800010a7983 */ /* 0x000ee80000300800 */
[----:B------:R1:W-:Y:S01]  /*f9f0*/  STL [R1+0x404], R0 ;  /* 0x0004040001007387 */ /* 0x0003e20000100800 */
[----:B0-----:R-:W-:-:S03]  /*fa00*/  LEA.HI.X.SX32 R6, R3, c[0x0][0x16c], 0x1, P0 ;  /* 0x00005b0003067a11 */ /* 0x001fc600000f0eff */
[----:B-1----:R-:W3:Y:S01]  /*fa10*/  LDL.LU R0, [R1+0x24] ;  /* 0x0000240001007983 */ /* 0x002ee20000300800 */
[----:B------:R-:W-:-:S05]  /*fa20*/  LEA R8, P6, R21, c[0x0][0x168], 0x1 ;  /* 0x00005a0015087a11 */ /* 0x000fca00078c08ff */
[----:B------:R0:W-:Y:S04]  /*fa30*/  STL [R1+0x710], R8 ;  /* 0x0007100801007387 */ /* 0x0001e80000100800 */
[----:B------:R-:W3:Y:S04]  /*fa40*/  LDL.LU R3, [R1+0x20] ;  /* 0x0000200001037983 */ /* 0x000ee80000300800 */
[----:B------:R1:W-:Y:S04]  /*fa50*/  STL [R1+0x598], R6 ;  /* 0x0005980601007387 */ /* 0x0003e80000100800 */
[----:B------:R-:W3:Y:S01]  /*fa60*/  LDL.LU R29, [R1+0x1c] ;  /* 0x00001c00011d7983 */ /* 0x000ee20000300800 */
[----:B0-----:R-:W-:-:S02]  /*fa70*/  LEA R8, P0, R20, c[0x0][0x168], 0x1 ;  /* 0x00005a0014087a11 */ /* 0x001fc400078008ff */
[----:B-1----:R-:W-:-:S03]  /*fa80*/  LEA.HI.X.SX32 R6, R2, c[0x0][0x16c], 0x1, P1 ;  /* 0x00005b0002067a11 */ /* 0x002fc600008f0eff */
[----:B------:R0:W-:Y:S04]  /*fa90*/  STL [R1+0x5b4], R8 ;  /* 0x0005b40801007387 */ /* 0x0001e80000100800 */
[----:B------:R-:W3:Y:S04]  /*faa0*/  LDL.LU R2, [R1+0x18] ;  /* 0x0000180001027983 */ /* 0x000ee80000300800 */
[----:B------:R1:W-:Y:S01]  /*fab0*/  STL [R1+0x408], R6 ;  /* 0x0004080601007387 */ /* 0x0003e20000100800 */
[----:B0-----:R-:W-:-:S03]  /*fac0*/  LEA.HI.X.SX32 R8, R7, c[0x0][0x16c], 0x1, P2 ;  /* 0x00005b0007087a11 */ /* 0x001fc600010f0eff */
[----:B-1----:R-:W3:Y:S01]  /*fad0*/  LDL.LU R6, [R1+0x14] ;  /* 0x0000140001067983 */ /* 0x002ee20000300800 */
[----:B------:R-:W-:-:S05]  /*fae0*/  LEA R24, P1, R19, c[0x0][0x168], 0x1 ;  /* 0x00005a0013187a11 */ /* 0x000fca00078208ff */
[----:B------:R-:W-:Y:S04]  /*faf0*/  STL [R1+0x714], R24 ;  /* 0x0007141801007387 */ /* 0x000fe80000100800 */
[----:B------:R-:W3:Y:S04]  /*fb00*/  LDL.LU R7, [R1+0x10] ;  /* 0x0000100001077983 */ /* 0x000ee80000300800 */
[----:B------:R0:W-:Y:S04]  /*fb10*/  STL [R1+0x5a0], R8 ;  /* 0x0005a00801007387 */ /* 0x0001e80000100800 */
[----:B0-----:R-:W3:Y:S01]  /*fb20*/  LDL.LU R8, [R1+0xc] ;  /* 0x00000c0001087983 */ /* 0x001ee20000300800 */
[----:B------:R-:W-:-:S05]  /*fb30*/  LEA R24, P2, R18, c[0x0][0x168], 0x1 ;  /* 0x00005a0012187a11 */ /* 0x000fca00078408ff */
[----:B------:R0:W-:Y:S02]  /*fb40*/  STL [R1+0x5bc], R24 ;  /* 0x0005bc1801007387 */ /* 0x0001e40000100800 */
[----:B0-----:R-:W-:Y:S02]  /*fb50*/  LEA.HI.X.SX32 R24, R9, c[0x0][0x16c], 0x1, P3 ;  /* 0x00005b0009187a11 */ /* 0x001fe400018f0eff */
[----:B------:R-:W3:Y:S01]  /*fb60*/  LDL.LU R9, [R1+0x8] ;  /* 0x0000080001097983 */ /* 0x000ee20000300800 */
[----:B------:R-:W-:-:S03]  /*fb70*/  LEA.HI.X.SX32 R23, R23, c[0x0][0x16c], 0x1, P4 ;  /* 0x00005b0017177a11 */ /* 0x000fc600020f0eff */
[----:B------:R2:W-:Y:S01]  /*fb80*/  STL [R1+0x40c], R24 ;  /* 0x00040c1801007387 */ /* 0x0005e20000100800 */
[----:B------:R-:W-:Y:S02]  /*fb90*/  LEA.HI.X.SX32 R22, R22, c[0x0][0x16c], 0x1, P5 ;  /* 0x00005b0016167a11 */ /* 0x000fe400028f0eff */
[----:B------:R-:W-:Y:S02]  /*fba0*/  LEA.HI.X.SX32 R21, R21, c[0x0][0x16c], 0x1, P6 ;  /* 0x00005b0015157a11 */ /* 0x000fe400030f0eff */
[----:B--2---:R-:W-:-:S05]  /*fbb0*/  LEA R24, P3, R17, c[0x0][0x168], 0x1 ;  /* 0x00005a0011187a11 */ /* 0x004fca00078608ff */
[----:B------:R0:W-:Y:S04]  /*fbc0*/  STL [R1+0x718], R24 ;  /* 0x0007181801007387 */ /* 0x0001e80000100800 */
[----:B0-----:R-:W2:Y:S04]  /*fbd0*/  LDL.LU R24, [R1+0xa6c] ;  /* 0x000a6c0001187983 */ /* 0x001ea80000300800 */
[----:B------:R4:W-:Y:S02]  /*fbe0*/  STL [R1+0x5a8], R23 ;  /* 0x0005a81701007387 */ /* 0x0009e40000100800 */
[----:B----4-:R-:W-:-:S05]  /*fbf0*/  LEA R23, P4, R16, c[0x0][0x168], 0x1 ;  /* 0x00005a0010177a11 */ /* 0x010fca00078808ff */
[----:B------:R0:W-:Y:S04]  /*fc00*/  STL [R1+0x5c4], R23 ;  /* 0x0005c41701007387 */ /* 0x0001e80000100800 */
[----:B0-----:R-:W4:Y:S04]  /*fc10*/  LDL.LU R23, [R1+0xa68] ;  /* 0x000a680001177983 */ /* 0x001f280000300800 */
[----:B------:R0:W-:Y:S02]  /*fc20*/  STL [R1+0x410], R22 ;  /* 0x0004101601007387 */ /* 0x0001e40000100800 */
[----:B0-----:R-:W-:-:S05]  /*fc30*/  LEA R22, P5, R15, c[0x0][0x168], 0x1 ;  /* 0x00005a000f167a11 */ /* 0x001fca00078a08ff */
[----:B------:R0:W-:Y:S01]  /*fc40*/  STL [R1+0x71c], R22 ;  /* 0x00071c1601007387 */ /* 0x0001e20000100800 */
[----:B------:R-:W-:-:S03]  /*fc50*/  LEA.HI.X.SX32 R20, R20, c[0x0][0x16c], 0x1, P0 ;  /* 0x00005b0014147a11 */ /* 0x000fc600000f0eff */
[----:B0-----:R-:W2:Y:S04]  /*fc60*/  LDL.LU R22, [R1+0xa64] ;  /* 0x000a640001167983 */ /* 0x001ea80000300800 */
[----:B------:R3:W-:Y:S02]  /*fc70*/  STL [R1+0x5b0], R21 ;  /* 0x0005b01501007387 */ /* 0x0007e40000100800 */
[----:B---3--:R-:W-:-:S05]  /*fc80*/  LEA R21, P6, R14, c[0x0][0x168], 0x1 ;  /* 0x00005a000e157a11 */ /* 0x008fca00078c08ff */
[----:B------:R0:W-:Y:S01]  /*fc90*/  STL [R1+0x5cc], R21 ;  /* 0x0005cc1501007387 */ /* 0x0001e20000100800 */
[----:B------:R-:W-:-:S03]  /*fca0*/  LEA.HI.X.SX32 R19, R19, c[0x0][0x16c], 0x1, P1 ;  /* 0x00005b0013137a11 */ /* 0x000fc600008f0eff */
[----:B0-----:R-:W3:Y:S04]  /*fcb0*/  LDL.LU R21, [R1+0xa60] ;  /* 0x000a600001157983 */ /* 0x001ee80000300800 */
[----:B------:R0:W-:Y:S02]  /*fcc0*/  STL [R1+0x414], R20 ;  /* 0x0004141401007387 */ /* 0x0001e40000100800 */
[----:B0-----:R-:W-:-:S05]  /*fcd0*/  LEA R20, P0, R13, c[0x0][0x168], 0x1 ;  /* 0x00005a000d147a11 */ /* 0x001fca00078008ff */
[----:B------:R0:W-:Y:S01]  /*fce0*/  STL [R1+0x720], R20 ;  /* 0x0007201401007387 */ /* 0x0001e20000100800 */
[----:B------:R-:W-:-:S03]  /*fcf0*/  LEA.HI.X.SX32 R18, R18, c[0x0][0x16c], 0x1, P2 ;  /* 0x00005b0012127a11 */ /* 0x000fc600010f0eff */
[----:B0-----:R-:W2:Y:S04]  /*fd00*/  LDL.LU R20, [R1+0xa5c] ;  /* 0x000a5c0001147983 */ /* 0x001ea80000300800 */
        /* <DEDUP_REMOVED lines=47> */
[----:B------:R0:W-:Y:S04]  /*10000*/  STL [R1+0x734], R10 ;  /* 0x0007340a01007387 */ /* 0x0001e80000100800 */
[----:B0-----:R-:W2:Y:S04]  /*10010*/  LDL.LU R10, [R1+0xa34] ;  /* 0x000a3400010a7983 */ /* 0x001ea80000300800 */
[----:B------:R0:W-:Y:S02]  /*10020*/  STL [R1+0x5e0], R0 ;  /* 0x0005e00001007387 */ /* 0x0001e40000100800 */
[----:B0-----:R-:W-:-:S05]  /*10030*/  LEA R0, P4, R9, c[0x0][0x168], 0x1 ;  /* 0x00005a0009007a11 */ /* 0x001fca00078808ff */
[----:B------:R0:W-:Y:S04]  /*10040*/  STL [R1+0x5fc], R0 ;  /* 0x0005fc0001007387 */ /* 0x0001e80000100800 */
[----:B0-----:R-:W2:Y:S01]  /*10050*/  LDL.LU R0, [R1+0xa30] ;  /* 0x000a300001007983 */ /* 0x001ea20000300800 */
[----:B------:R-:W-:-:S05]  /*10060*/  LEA.HI.X.SX32 R3, R3, c[0x0][0x16c], 0x1, P5 ;  /* 0x00005b0003037a11 */ /* 0x000fca00028f0eff */
[----:B------:R2:W-:Y:S02]  /*10070*/  STL [R1+0x42c], R3 ;  /* 0x00042c0301007387 */ /* 0x0005e40000100800 */
[----:B--2---:R-:W-:-:S05]  /*10080*/  LEA R3, P5, R0, c[0x0][0x168], 0x1 ;  /* 0x00005a0000037a11 */ /* 0x004fca00078a08ff */
        /* <DEDUP_REMOVED lines=32> */
[----:B------:R-:W-:Y:S02]  /*10290*/  LEA.HI.X.SX32 R0, R0, c[0x0][0x16c], 0x1, P5 ;  /* 0x00005b0000007a11 */ /* 0x000fe400028f0eff */
[----:B------:R-:W-:-:S03]  /*102a0*/  LEA.HI.X.SX32 R3, R3, c[0x0][0x16c], 0x1, P6 ;  /* 0x00005b0003037a11 */ /* 0x000fc600030f0eff */
[----:B------:R2:W-:Y:S01]  /*102b0*/  STL [R1+0x600], R0 ;  /* 0x0006000001007387 */ /* 0x0005e20000100800 */
[----:B------:R-:W-:Y:S02]  /*102c0*/  LEA.HI.X.SX32 R29, R29, c[0x0][0x16c], 0x1, P0 ;  /* 0x00005b001d1d7a11 */ /* 0x000fe400000f0eff */
[----:B--2---:R-:W-:-:S05]  /*102d0*/  LEA R0, P5, R9, c[0x0][0x168], 0x1 ;  /* 0x00005a0009007a11 */ /* 0x004fca00078a08ff */
[----:B------:R0:W-:Y:S04]  /*102e0*/  STL [R1+0x61c], R0 ;  /* 0x00061c0001007387 */ /* 0x0001e80000100800 */
[----:B0-----:R-:W2:Y:S04]  /*102f0*/  LDL.LU R0, [R1+0xa10] ;  /* 0x000a100001007983 */ /* 0x001ea80000300800 */
[----:B------:R0:W-:Y:S02]  /*10300*/  STL [R1+0x43c], R3 ;  /* 0x00043c0301007387 */ /* 0x0001e40000100800 */
[----:B0-----:R-:W-:-:S05]  /*10310*/  LEA R3, P6, R10, c[0x0][0x168], 0x1 ;  /* 0x00005a000a037a11 */ /* 0x001fca00078c08ff */
[----:B------:R0:W-:Y:S04]  /*10320*/  STL [R1+0x748], R3 ;  /* 0x0007480301007387 */ /* 0x0001e80000100800 */
[----:B0-----:R-:W2:Y:S04]  /*10330*/  LDL.LU R3, [R1+0xa0c] ;  /* 0x000a0c0001037983 */ /* 0x001ea80000300800 */
[----:B------:R0:W-:Y:S02]  /*10340*/  STL [R1+0x608], R29 ;  /* 0x0006081d01007387 */ /* 0x0001e40000100800 */
[----:B0-----:R-:W-:-:S05]  /*10350*/  LEA R29, P0, R11, c[0x0][0x168], 0x1 ;  /* 0x00005a000b1d7a11 */ /* 0x001fca00078008ff */
[----:B------:R0:W-:Y:S02]  /*10360*/  STL [R1+0x624], R29 ;  /* 0x0006241d01007387 */ /* 0x0001e40000100800 */
[----:B0-----:R-:W-:Y:S02]  /*10370*/  LEA.HI.X.SX32 R29, R2, c[0x0][0x16c], 0x1, P1 ;  /* 0x00005b00021d7a11 */ /* 0x001fe400008f0eff */
[----:B------:R0:W5:Y:S04]  /*10380*/  LDL.LU R2, [R1+0xa08] ;  /* 0x000a080001027983 */ /* 0x0001680000300800 */
[----:B------:R1:W-:Y:S02]  /*10390*/  STL [R1+0x440], R29 ;  /* 0x0004401d01007387 */ /* 0x0003e40000100800 */
[----:B-1----:R-:W-:-:S05]  /*103a0*/  LEA R29, P1, R12, c[0x0][0x168], 0x1 ;  /* 0x00005a000c1d7a11 */ /* 0x002fca00078208ff */
[----:B------:R1:W-:Y:S02]  /*103b0*/  STL [R1+0x74c], R29 ;  /* 0x00074c1d01007387 */ /* 0x0003e40000100800 */
[----:B-1----:R-:W-:Y:S02]  /*103c0*/  LEA.HI.X.SX32 R29, R6, c[0x0][0x16c], 0x1, P2 ;  /* 0x00005b00061d7a11 */ /* 0x002fe400010f0eff */
[----:B------:R-:W-:-:S03]  /*103d0*/  LEA R6, P2, R13, c[0x0][0x168], 0x1 ;  /* 0x00005a000d067a11 */ /* 0x000fc600078408ff */
[----:B------:R1:W-:Y:S04]  /*103e0*/  STL [R1+0x610], R29 ;  /* 0x0006101d01007387 */ /* 0x0003e80000100800 */
[----:B------:R0:W-:Y:S01]  /*103f0*/  STL [R1+0x62c], R6 ;  /* 0x00062c0601007387 */ /* 0x0001e20000100800 */
[----:B-1----:R-:W-:Y:S02]  /*10400*/  LEA.HI.X.SX32 R29, R7, c[0x0][0x16c], 0x1, P3 ;  /* 0x00005b00071d7a11 */ /* 0x002fe400018f0eff */
[----:B------:R-:W-:Y:S02]  /*10410*/  LEA R7, P3, R14, c[0x0][0x168], 0x1 ;  /* 0x00005a000e077a11 */ /* 0x000fe400078608ff */
[----:B0-----:R-:W-:Y:S01]  /*10420*/  LEA.HI.X.SX32 R6, R8, c[0x0][0x16c], 0x1, P4 ;  /* 0x00005b0008067a11 */ /* 0x001fe200020f0eff */
[----:B------:R-:W-:Y:S01]  /*10430*/  STL [R1+0x444], R29 ;  /* 0x0004441d01007387 */ /* 0x000fe20000100800 */
[----:B------:R-:W-:-:S03]  /*10440*/  LEA R8, P4, R15, c[0x0][0x168], 0x1 ;  /* 0x00005a000f087a11 */ /* 0x000fc600078808ff */
[----:B------:R0:W-:Y:S04]  /*10450*/  STL [R1+0x750], R7 ;  /* 0x0007500701007387 */ /* 0x0001e80000100800 */
[----:B------:R1:W-:Y:S01]  /*10460*/  STL [R1+0x618], R6 ;  /* 0x0006180601007387 */ /* 0x0003e20000100800 */
[----:B0-----:R-:W-:-:S03]  /*10470*/  LEA.HI.X.SX32 R7, R9, c[0x0][0x16c], 0x1, P5 ;  /* 0x00005b0009077a11 */ /* 0x001fc600028f0eff */
[----:B------:R0:W-:Y:S01]  /*10480*/  STL [R1+0x634], R8 ;  /* 0x0006340801007387 */ /* 0x0001e20000100800 */
[----:B-1----:R-:W-:-:S03]  /*10490*/  LEA R6, P5, R16, c[0x0][0x168], 0x1 ;  /* 0x00005a0010067a11 */ /* 0x002fc600078a08ff */
        /* <DEDUP_REMOVED lines=19> */
[----:B---3--:R-:W-:-:S03]  /*105d0*/  LEA R8, P3, R21, c[0x0][0x168], 0x1 ;  /* 0x00005a0015087a11 */ /* 0x008fc600078608ff */
[----:B------:R1:W-:Y:S01]  /*105e0*/  STL [R1+0x630], R6 ;  /* 0x0006300601007387 */ /* 0x0003e20000100800 */
[----:B0-----:R-:W-:-:S03]  /*105f0*/  LEA.HI.X.SX32 R7, R15, c[0x0][0x16c], 0x1, P4 ;  /* 0x00005b000f077a11 */ /* 0x001fc600020f0eff */
[----:B------:R0:W-:Y:S01]  /*10600*/  STL [R1+0x64c], R8 ;  /* 0x00064c0801007387 */ /* 0x0001e20000100800 */
[----:B-1----:R-:W-:-:S03]  /*10610*/  LEA R6, P4, R22, c[0x0][0x168], 0x1 ;  /* 0x00005a0016067a11 */ /* 0x002fc600078808ff */
[----:B------:R4:W-:Y:S01]  /*10620*/  STL [R1+0x454], R7 ;  /* 0x0004540701007387 */ /* 0x0009e20000100800 */
[----:B------:R-:W-:Y:S01]  /*10630*/  IMAD R25, R25, c[0x0][0x190], RZ ;  /* 0x0000640019197a24 */ /* 0x000fe200078e02ff */
[----:B0-----:R-:W-:Y:S02]  /*10640*/  LEA.HI.X.SX32 R8, R16, c[0x0][0x16c], 0x1, P5 ;  /* 0x00005b0010087a11 */ /* 0x001fe400028f0eff */
[----:B------:R0:W-:Y:S01]  /*10650*/  STL [R1+0x760], R6 ;  /* 0x0007600601007387 */ /* 0x0001e20000100800 */
[----:B----4-:R-:W-:-:S03]  /*10660*/  LEA R7, P5, R23, c[0x0][0x168], 0x1 ;  /* 0x00005a0017077a11 */ /* 0x010fc600078a08ff */
[----:B------:R1:W-:Y:S01]  /*10670*/  STL [R1+0x638], R8 ;  /* 0x0006380801007387 */ /* 0x0003e20000100800 */
[----:B------:R-:W-:Y:S01]  /*10680*/  IMAD R26, R26, c[0x0][0x190], RZ ;  /* 0x000064001a1a7a24 */ /* 0x000fe200078e02ff */
[----:B0-----:R-:W-:Y:S02]  /*10690*/  LEA.HI.X.SX32 R6, R17, c[0x0][0x16c], 0x1, P6 ;  /* 0x00005b0011067a11 */ /* 0x001fe400030f0eff */
[----:B------:R0:W-:Y:S01]  /*106a0*/  STL [R1+0x654], R7 ;  /* 0x0006540701007387 */ /* 0x0001e20000100800 */
[----:B-1----:R-:W-:-:S03]  /*106b0*/  LEA R8, P6, R24, c[0x0][0x168], 0x1 ;  /* 0x00005a0018087a11 */ /* 0x002fc600078c08ff */
        /* <DEDUP_REMOVED lines=18> */
[----:B------:R-:W-:Y:S01]  /*107e0*/  STL [R1+0x460], R7 ;  /* 0x0004600701007387 */ /* 0x000fe20000100800 */
[----:B0-----:R-:W-:-:S03]  /*107f0*/  LEA.HI.X.SX32 R8, R22, c[0x0][0x16c], 0x1, P4 ;  /* 0x00005b0016087a11 */ /* 0x001fc600020f0eff */
[----:B------:R0:W-:Y:S04]  /*10800*/  STL [R1+0x76c], R6 ;  /* 0x00076c0601007387 */ /* 0x0001e80000100800 */
[----:B------:R1:W-:Y:S01]  /*10810*/  STL [R1+0x650], R8 ;  /* 0x0006500801007387 */ /* 0x0003e20000100800 */
[----:B0-----:R-:W-:Y:S02]  /*10820*/  LEA.HI.X.SX32 R6, R23, c[0x0][0x16c], 0x1, P5 ;  /* 0x00005b0017067a11 */ /* 0x001fe400028f0eff */
[----:B-1----:R-:W-:Y:S02]  /*10830*/  LEA.HI.X.SX32 R8, R24, c[0x0][0x16c], 0x1, P6 ;  /* 0x00005b0018087a11 */ /* 0x002fe400030f0eff */
[----:B--2---:R-:W-:-:S05]  /*10840*/  LEA R7, P4, R3, c[0x0][0x168], 0x1 ;  /* 0x00005a0003077a11 */ /* 0x004fca00078808ff */
[----:B------:R0:W-:Y:S04]  /*10850*/  STL [R1+0x770], R7 ;  /* 0x0007700701007387 */ /* 0x0001e80000100800 */
[----:B------:R1:W-:Y:S01]  /*10860*/  STL [R1+0x464], R6 ;  /* 0x0004640601007387 */ /* 0x0003e20000100800 */
[----:B0-----:R-:W-:-:S03]  /*10870*/  LEA.HI.X.SX32 R7, R25, c[0x0][0x16c], 0x1, P0 ;  /* 0x00005b0019077a11 */ /* 0x001fc600000f0eff */
[----:B------:R0:W-:Y:S01]  /*10880*/  STL [R1+0x658], R8 ;  /* 0x0006580801007387 */ /* 0x0001e20000100800 */
[----:B-1----:R-:W-:-:S03]  /*10890*/  LEA.HI.X.SX32 R6, R26, c[0x0][0x16c], 0x1, P1 ;  /* 0x00005b001a067a11 */ /* 0x002fc600008f0eff */
[----:B------:R1:W-:Y:S01]  /*108a0*/  STL [R1+0x468], R7 ;  /* 0x0004680701007387 */ /* 0x0003e20000100800 */
[----:B0-----:R-:W-:-:S03]  /*108b0*/  LEA.HI.X.SX32 R8, R27, c[0x0][0x16c], 0x1, P2 ;  /* 0x00005b001b087a11 */ /* 0x001fc600010f0eff */
[----:B------:R0:W-:Y:S01]  /*108c0*/  STL [R1+0x660], R6 ;  /* 0x0006600601007387 */ /* 0x0001e20000100800 */
[----:B-1----:R-:W-:-:S03]  /*108d0*/  LEA.HI.X.SX32 R7, R28, c[0x0][0x16c], 0x1, P3 ;  /* 0x00005b001c077a11 */ /* 0x002fc600018f0eff */
[----:B------:R1:W-:Y:S01]  /*108e0*/  STL [R1+0x46c], R8 ;  /* 0x00046c0801007387 */ /* 0x0003e20000100800 */
[----:B0-----:R-:W-:-:S03]  /*108f0*/  LEA.HI.X.SX32 R6, R3, c[0x0][0x16c], 0x1, P4 ;  /* 0x00005b0003067a11 */ /* 0x001fc600020f0eff */
[----:B------:R-:W2:Y:S04]  /*10900*/  LDL.LU R3, [R1+0xa04] ;  /* 0x000a040001037983 */ /* 0x000ea80000300800 */
[----:B------:R-:W-:Y:S04]  /*10910*/  STL [R1+0x668], R7 ;  /* 0x0006680701007387 */ /* 0x000fe80000100800 */
[----:B------:R-:W-:Y:S04]  /*10920*/  STL [R1+0xa8], RZ ;  /* 0x0000a8ff01007387 */ /* 0x000fe80000100800 */
[----:B------:R0:W-:Y:S04]  /*10930*/  STL [R1+0x66c], R6 ;  /* 0x00066c0601007387 */ /* 0x0001e80000100800 */
[----:B------:R-:W-:Y:S04]  /*10940*/  STL [R1+0xac], RZ ;  /* 0x0000acff01007387 */ /* 0x000fe80000100800 */
[----:B------:R-:W3:Y:S04]  /*10950*/  LDL R29, [R1+0x358] ;  /* 0x00035800011d7983 */ /* 0x000ee80000100800 */
        /* <DEDUP_REMOVED lines=20> */
[----:B-1----:R-:W-:-:S03]  /*10aa0*/  LOP3.LUT R8, R0, 0x20, RZ, 0x3c, !PT ;  /* 0x0000002000087812 */ /* 0x002fc600078e3cff */
[----:B------:R-:W-:Y:S04]  /*10ab0*/  STL [R1+0x230], RZ ;  /* 0x000230ff01007387 */ /* 0x000fe80000100800 */
[----:B------:R-:W-:Y:S01]  /*10ac0*/  STL [R1+0x234], RZ ;  /* 0x000234ff01007387 */ /* 0x000fe20000100800 */
[----:B0-----:R-:W-:-:S03]  /*10ad0*/  LOP3.LUT R6, R0, 0x40, RZ, 0x3c, !PT ;  /* 0x0000004000067812 */ /* 0x001fc600078e3cff */
[----:B------:R-:W-:Y:S04]  /*10ae0*/  STL [R1+0x238], RZ ;  /* 0x000238ff01007387 */ /* 0x000fe80000100800 */
[----:B------:R-:W-:Y:S04]  /*10af0*/  STL [R1+0x23c], RZ ;  /* 0x00023cff01007387 */ /* 0x000fe80000100800 */
[----:B------:R-:W-:Y:S04]  /*10b00*/  STL [R1+0x220], RZ ;  /* 0x000220ff01007387 */ /* 0x000fe80000100800 */
[----:B------:R-:W-:Y:S04]  /*10b10*/  STL [R1+0x224], RZ ;  /* 0x000224ff01007387 */ /* 0x000fe80000100800 */
[----:B------:R-:W-:Y:S04]  /*10b20*/  STL [R1+0x228], RZ ;  /* 0x000228ff01007387 */ /* 0x000fe80000100800 */
[----:B------:R-:W-:Y:S04]  /*10b30*/  STL [R1+0x22c], RZ ;  /* 0x00022cff01007387 */ /* 0x000fe80000100800 */
[----:B------:R-:W-:Y:S01]  /*10b40*/  STL [R1+0x36c], R8 ;  /* 0x00036c0801007387 */ /* 0x000fe20000100800 */
[----:B--2---:R-:W-:-:S02]  /*10b50*/  LOP3.LUT R7, R3, 0x40, RZ, 0x3c, !PT ;  /* 0x0000004003077812 */ /* 0x004fc400078e3cff */
[----:B------:R-:W-:Y:S02]  /*10b60*/  LOP3.LUT R7, R0, 0x60, RZ, 0x3c, !PT ;  /* 0x0000006000077812 */ /* 0x000fe400078e3cff */
[----:B------:R0:W5:Y:S04]  /*10b70*/  LDL.LU R0, [R1+0xa00] ;  /* 0x000a000001007983 */ /* 0x0001680000300800 */
[----:B------:R3:W-:Y:S02]  /*10b80*/  STL [R1+0x368], R6 ;  /* 0x0003680601007387 */ /* 0x0007e40000100800 */
[----:B---3--:R-:W-:-:S05]  /*10b90*/  LOP3.LUT R6, R29, 0x40, RZ, 0x3c, !PT ;  /* 0x000000401d067812 */ /* 0x008fca00078e3cff */
[----:B------:R0:W-:Y:S04]  /*10ba0*/  STL [R1+0x354], R6 ;  /* 0x0003540601007387 */ /* 0x0001e80000100800 */
[----:B------:R0:W-:Y:S02]  /*10bb0*/  STL [R1+0x364], R7 ;  /* 0x0003640701007387 */ /* 0x0001e40000100800 */
.L_x_3:
[----:B------:R-:W1:Y:S01]  /*10bc0*/  S2R R14, SR_TID.X ;  /* 0x00000000000e7919 */ /* 0x000e620000002100 */
[----:B------:R-:W-:Y:S01]  /*10bd0*/  IMAD.MOV.U32 R29, RZ, RZ, R5 ;  /* 0x000000ffff1d7224 */ /* 0x000fe200078e0005 */
[----:B------:R-:W-:Y:S01]  /*10be0*/  PRMT R17, RZ, 0x7610, R17 ;  /* 0x00007610ff117816 */ /* 0x000fe20000000011 */
[----:B------:R-:W-:Y:S01]  /*10bf0*/  IMAD.MOV.U32 R28, RZ, RZ, R4 ;  /* 0x000000ffff1c7224 */ /* 0x000fe200078e0004 */
[----:B------:R-:W2:Y:S04]  /*10c00*/  S2R R5, SR_TID.X ;  /* 0x0000000000057919 */ /* 0x000ea80000002100 */
[----:B------:R3:W-:Y:S01]  /*10c10*/  STL [R1+0x1554], R16 ;  /* 0x0015541001007387 */ /* 0x0007e20000100800 */
[----:B------:R-:W-:-:S02]  /*10c20*/  PRMT R23, RZ, 0x7610, R23 ;  /* 0x00007610ff177816 */ /* 0x000fc40000000017 */
[----:B------:R-:W-:Y:S01]  /*10c30*/  PRMT R13, RZ, 0x7610, R13 ;  /* 0x00007610ff0d7816 */ /* 0x000fe2000000000d */
[----:B------:R4:W-:Y:S01]  /*10c40*/  STL [R1+0x1550], R22 ;  /* 0x0015501601007387 */ /* 0x0009e20000100800 */
[----:B-----5:R-:W-:Y:S02]  /*10c50*/  PRMT R24, RZ, 0x7610, R24 ;  /* 0x00007610ff187816 */ /* 0x020fe40000000018 */
[----:B------:R-:W-:Y:S01]  /*10c60*/  PRMT R12, RZ, 0x7610, R12 ;  /* 0x00007610ff0c7816 */ /* 0x000fe2000000000c */
[----:B------:R0:W-:Y:S01]  /*10c70*/  STL [R1+0x154c], R18 ;  /* 0x00154c1201007387 */ /* 0x0001e20000100800 */
[----:B-1----:R-:W-:-:S03]  /*10c80*/  SHF.R.U32.HI R15, RZ, 0x6, R14 ;  /* 0x00000006ff0f7819 */ /* 0x002fc6000001160e */
[----:B------:R1:W-:Y:S01]  /*10c90*/  STL [R1+0x1548], R20 ;  /* 0x0015481401007387 */ /* 0x0003e20000100800 */
[----:B--2---:R-:W-:-:S03]  /*10ca0*/  SHF.R.U32.HI R5, RZ, 0x6, R5 ;  /* 0x00000006ff057819 */ /* 0x004fc60000011605 */
[----:B------:R2:W-:Y:S01]  /*10cb0*/  STL [R1+0x1544], R6 ;  /* 0x0015440601007387 */ /* 0x0005e20000100800 */
[----:B------:R-:W-:Y:S02]  /*10cc0*/  SGXT.U32 R15, R15, 0x2 ;  /* 0x000000020f0f781a */ /* 0x000fe40000000000 */
[----:B------:R-:W-:Y:S01]  /*10cd0*/  SGXT.U32 R5, R5, 0x2 ;  /* 0x000000020505781a */ /* 0x000fe20000000000 */
[----:B------:R0:W-:Y:S01]  /*10ce0*/  STL [R1+0x1540], R21 ;  /* 0x0015401501007387 */ /* 0x0001e20000100800 */
[----:B------:R-:W-:Y:S02]  /*10cf0*/  ISETP.GE.AND P0, PT, R15, UR4, PT ;  /* 0x000000040f007c0c */ /* 0x000fe4000bf06270 */
[C---:B------:R-:W-:Y:S01]  /*10d00*/  LOP3.LUT R4, R5.reuse, 0x4, RZ, 0xfc, !PT ;  /* 0x0000000405047812 */ /* 0x040fe200078efcff */
[----:B------:R-:W-:Y:S01]  /*10d10*/  IMAD R5, R5, c[0x0][0x188], RZ ;  /* 0x0000620005057a24 */ /* 0x000fe200078e02ff */
[----:B---3--:R-:W-:Y:S01]  /*10d20*/  PRMT R16, RZ, 0x7610, R16 ;  /* 0x00007610ff107816 */ /* 0x008fe20000000010 */
[----:B------:R-:W-:Y:S01]  /*10d30*/  STL [R1+0x153c], R19 ;  /* 0x00153c1301007387 */ /* 0x000fe20000100800 */
[----:B------:R-:W-:Y:S01]  /*10d40*/  ISETP.GE.AND P1, PT, R4, UR4, PT ;  /* 0x0000000404007c0c */ /* 0x000fe2000bf26270 */
[----:B------:R-:W-:Y:S01]  /*10d50*/  IMAD.WIDE R4, R5, 0x2, R28 ;  /* 0x0000000205047825 */ /* 0x000fe200078e021c */
[----:B------:R-:W-:Y:S01]  /*10d60*/  PRMT R11, RZ, 0x7610, R11 ;  /* 0x00007610ff0b7816 */ /* 0x000fe2000000000b */
[----:B------:R-:W-:Y:S04]  /*10d70*/  STL [R1+0x1528], R3 ;  /* 0x0015280301007387 */ /* 0x000fe80000100800 */
[----:B------:R3:W2:Y:S01]  /*10d80*/  @!P0 LDG.E.U16 R17, [R4.64] ;  /* 0x0000000604118981 */ /* 0x0006a2000c1e1500 */
[----:B----4-:R-:W-:-:S02]  /*10d90*/  PRMT R22, RZ, 0x7610, R22 ;  /* 0x00007610ff167816 */ /* 0x010fc40000000016 */
[----:B------:R-:W-:Y:S01]  /*10da0*/  PRMT R10, RZ, 0x7610, R10 ;  /* 0x00007610ff0a7816 */ /* 0x000fe2000000000a */
[----:B------:R-:W-:Y:S01]  /*10db0*/  STL [R1+0x152c], R3 ;  /* 0x00152c0301007387 */ /* 0x000fe20000100800 */
[----:B0-----:R-:W-:Y:S02]  /*10dc0*/  PRMT R18, RZ, 0x7610, R18 ;  /* 0x00007610ff127816 */ /* 0x001fe40000000012 */
[----:B------:R-:W-:Y:S01]  /*10dd0*/  PRMT R9, RZ, 0x7610, R9 ;  /* 0x00007610ff097816 */ /* 0x000fe20000000009 */
[----:B------:R-:W-:Y:S04]  /*10de0*/  STL [R1+0x1530], R3 ;  /* 0x0015300301007387 */ /* 0x000fe80000100800 */
[----:B---3--:R-:W0:Y:S01]  /*10df0*/  S2R R5, SR_TID.X ;  /* 0x0000000000057919 */ /* 0x008e220000002100 */
[----:B------:R-:W-:-:S02]  /*10e00*/  PRMT R8, RZ, 0x7610, R8 ;  /* 0x00007610ff087816 */ /* 0x000fc40000000008 */
[----:B------:R-:W-:Y:S01]  /*10e10*/  SHF.R.U32.HI R14, RZ, 0x6, R14 ;  /* 0x00000006ff0e7819 */ /* 0x000fe2000001160e */
[----:B------:R-:W-:Y:S01]  /*10e20*/  STL [R1+0x1534], R3 ;  /* 0x0015340301007387 */ /* 0x000fe20000100800 */
[----:B0-----:R-:W-:-:S03]  /*10e30*/  SHF.R.U32.HI R5, RZ, 0x6, R5 ;  /* 0x00000006ff057819 */ /* 0x001fc60000011605 */
[----:B------:R-:W-:Y:S01]  /*10e40*/  STL [R1+0x1538], R3 ;  /* 0x0015380301007387 */ /* 0x000fe20000100800 */
[----:B------:R-:W-:-:S04]  /*10e50*/  SGXT.U32 R5, R5, 0x2 ;  /* 0x000000020505781a */ /* 0x000fc80000000000 */
[C---:B------:R-:W-:Y:S02]  /*10e60*/  LOP3.LUT R4, R5.reuse, 0x8, RZ, 0xfc, !PT ;  /* 0x0000000805047812 */ /* 0x040fe400078efcff */
[----:B------:R-:W-:Y:S02]  /*10e70*/  LOP3.LUT R5, R5, 0x4, RZ, 0xfc, !PT ;  /* 0x0000000405057812 */ /* 0x000fe400078efcff */
[----:B------:R-:W-:-:S03]  /*10e80*/  ISETP.GE.AND P0, PT, R4, UR4, PT ;  /* 0x0000000404007c0c */ /* 0x000fc6000bf06270 */
[----:B------:R-:W-:-:S04]  /*10e90*/  IMAD R5, R5, c[0x0][0x188], RZ ;  /* 0x0000620005057a24 */ /* 0x000fc800078e02ff */
[----:B------:R-:W-:-:S05]  /*10ea0*/  IMAD.WIDE R4, R5, 0x2, R28 ;  /* 0x0000000205047825 */ /* 0x000fca00078e021c */
[----:B------:R0:W3:Y:S04]  /*10eb0*/  @!P1 LDG.E.U16 R23, [R4.64] ;  /* 0x0000000604179981 */ /* 0x0000e8000c1e1500 */
[----:B0-----:R-:W0:Y:S02]  /*10ec0*/  S2R R5, SR_TID.X ;  /* 0x0000000000057919 */ /* 0x001e240000002100 */
[----:B0-----:R-:W-:-:S04]  /*10ed0*/  SHF.R.U32.HI R5, RZ, 0x6, R5 ;  /* 0x00000006ff057819 */ /* 0x001fc80000011605 */
[----:B------:R-:W-:-:S04]  /*10ee0*/  SGXT.U32 R5, R5, 0x2 ;  /* 0x000000020505781a */ /* 0x000fc80000000000 */
[C---:B------:R-:W-:Y:S02]  /*10ef0*/  LOP3.LUT R4, R5.reuse, 0xc, RZ, 0xfc, !PT ;  /* 0x0000000c05047812 */ /* 0x040fe400078efcff */
[----:B------:R-:W-:Y:S02]  /*10f00*/  LOP3.LUT R5, R5, 0x8, RZ, 0xfc, !PT ;  /* 0x0000000805057812 */ /* 0x000fe400078efcff */
[----:B------:R-:W-:-:S03]  /*10f10*/  ISETP.GE.AND P1, PT, R4, UR4, PT ;  /* 0x0000000404007c0c */ /* 0x000fc6000bf26270 */
[----:B------:R-:W-:-:S04]  /*10f20*/  IMAD R5, R5, c[0x0][0x188], RZ ;  /* 0x0000620005057a24 */ /* 0x000fc800078e02ff */
[----:B------:R-:W-:-:S05]  /*10f30*/  IMAD.WIDE R4, R5, 0x2, R28 ;  /* 0x0000000205047825 */ /* 0x000fca00078e021c */
[----:B------:R0:W4:Y:S04]  /*10f40*/  @!P0 LDG.E.U16 R13, [R4.64] ;  /* 0x00000006040d8981 */ /* 0x000128000c1e1500 */
        /* <DEDUP_REMOVED lines=8> */
[----:B------:R0:W2:Y:S04]  /*10fd0*/  @!P1 LDG.E.U16 R24, [R4.64] ;  /* 0x0000000604189981 */ /* 0x0000a8000c1e1500 */
        /* <DEDUP_REMOVED lines=72> */
[----:B0-----:R-:W0:Y:S01]  /*11460*/  S2R R5, SR_TID.X ;  /* 0x0000000000057919 */ /* 0x001e220000002100 */
[----:B-1----:R-:W-:Y:S02]  /*11470*/  PRMT R20, RZ, 0x7610, R20 ;  /* 0x00007610ff147816 */ /* 0x002fe40000000014 */
[----:B------:R-:W-:Y:S02]  /*11480*/  SGXT.U32 R14, R14, 0x2 ;  /* 0x000000020e0e781a */ /* 0x000fe40000000000 */
[--C-:B0-----:R-:W-:Y:S02]  /*11490*/  SHF.R.U32.HI R4, RZ, 0x6, R5.reuse ;  /* 0x00000006ff047819 */ /* 0x101fe40000011605 */
[----:B------:R-:W-:-:S04]  /*114a0*/  SHF.R.U32.HI R5, RZ, 0x6, R5 ;  /* 0x00000006ff057819 */ /* 0x000fc80000011605 */
[----:B------:R-:W-:Y:S02]  /*114b0*/  SGXT.U32 R5, R5, 0x2 ;  /* 0x000000020505781a */ /* 0x000fe40000000000 */
[----:B------:R-:W-:Y:S02]  /*114c0*/  SGXT.U32 R4, R4, 0x2 ;  /* 0x000000020404781a */ /* 0x000fe40000000000 */
[----:B------:R-:W-:Y:S02]  /*114d0*/  LOP3.LUT R5, R5, 0x2c, RZ, 0xfc, !PT ;  /* 0x0000002c05057812 */ /* 0x000fe400078efcff */
[----:B------:R-:W-:-:S03]  /*114e0*/  LOP3.LUT R4, R4, 0x38, RZ, 0xfc, !PT ;  /* 0x0000003804047812 */ /* 0x000fc600078efcff */
[----:B------:R-:W-:Y:S01]  /*114f0*/  IMAD R5, R5, c[0x0][0x188], RZ ;  /* 0x0000620005057a24 */ /* 0x000fe200078e02ff */
[----:B------:R-:W-:-:S03]  /*11500*/  ISETP.GE.AND P1, PT, R4, UR4, PT ;  /* 0x0000000404007c0c */ /* 0x000fc6000bf26270 */
[----:B------:R-:W-:-:S05]  /*11510*/  IMAD.WIDE R4, R5, 0x2, R28 ;  /* 0x0000000205047825 */ /* 0x000fca00078e021c */
[----:B------:R0:W4:Y:S01]  /*11520*/  @!P0 LDG.E.U16 R20, [R4.64] ;  /* 0x0000000604148981 */ /* 0x000122000c1e1500 */
[----:B------:R-:W-:Y:S02]  /*11530*/  PRMT R7, RZ, 0x7610, R7 ;  /* 0x00007610ff077816 */ /* 0x000fe40000000007 */
[C---:B0-----:R-:W-:Y:S02]  /*11540*/  LOP3.LUT R5, R14.reuse, 0x38, RZ, 0xfc, !PT ;  /* 0x000000380e057812 */ /* 0x041fe400078efcff */
[----:B------:R-:W-:-:S03]  /*11550*/  LOP3.LUT R4, R14, 0x34, RZ, 0xfc, !PT ;  /* 0x000000340e047812 */ /* 0x000fc600078efcff */
[----:B------:R-:W-:Y:S01]  /*11560*/  IMAD R5, R5, c[0x0][0x188], RZ ;  /* 0x0000620005057a24 */ /* 0x000fe200078e02ff */
[----:B------:R-:W-:-:S03]  /*11570*/  ISETP.GE.AND P0, PT, R4, UR4, PT ;  /* 0x0000000404007c0c */ /* 0x000fc6000bf06270 */
[----:B------:R-:W-:-:S05]  /*11580*/  IMAD.WIDE R4, R5, 0x2, R28 ;  /* 0x0000000205047825 */ /* 0x000fca00078e021c */
[----:B------:R0:W4:Y:S04]  /*11590*/  @!P1 LDG.E.U16 R7, [R4.64] ;  /* 0x0000000604079981 */ /* 0x000128000c1e1500 */
[----:B0-----:R-:W0:Y:S01]  /*115a0*/  S2R R5, SR_TID.X ;  /* 0x0000000000057919 */ /* 0x001e220000002100 */
[----:B--2---:R-:W-:Y:S02]  /*115b0*/  PRMT R6, RZ, 0x7610, R6 ;  /* 0x00007610ff067816 */ /* 0x004fe40000000006 */
[----:B0-----:R-:W-:-:S04]  /*115c0*/  SHF.R.U32.HI R5, RZ, 0x6, R5 ;  /* 0x00000006ff057819 */ /* 0x001fc80000011605 */
[----:B------:R-:W-:-:S04]  /*115d0*/  SGXT.U32 R5, R5, 0x2 ;  /* 0x000000020505781a */ /* 0x000fc80000000000 */
[----:B------:R-:W-:-:S04]  /*115e0*/  LOP3.LUT R5, R5, 0x3c, RZ, 0xfc, !PT ;  /* 0x0000003c05057812 */ /* 0x000fc800078efcff */
[----:B------:R-:W-:Y:S02]  /*115f0*/  ISETP.GE.AND P1, PT, R5, UR4, PT ;  /* 0x0000000405007c0c */ /* 0x000fe4000bf26270 */
[C---:B------:R-:W-:Y:S02]  /*11600*/  LOP3.LUT R5, R15.reuse, 0x34, RZ, 0xfc, !PT ;  /* 0x000000340f057812 */ /* 0x040fe400078efcff */
[----:B------:R-:W-:-:S03]  /*11610*/  LOP3.LUT R15, R15, 0x3c, RZ, 0xfc, !PT ;  /* 0x0000003c0f0f7812 */ /* 0x000fc600078efcff */
[----:B------:R-:W-:Y:S02]  /*11620*/  IMAD R5, R5, c[0x0][0x188], RZ ;  /* 0x0000620005057a24 */ /* 0x000fe400078e02ff */
[----:B------:R-:W-:Y:S02]  /*11630*/  IMAD R15, R15, c[0x0][0x188], RZ ;  /* 0x000062000f0f7a24 */ /* 0x000fe400078e02ff */
[----:B------:R-:W-:Y:S01]  /*11640*/  IMAD.WIDE R4, R5, 0x2, R28 ;  /* 0x0000000205047825 */ /* 0x000fe200078e021c */
[----:B------:R-:W-:-:S04]  /*11650*/  PRMT R21, RZ, 0x7610, R21 ;  /* 0x00007610ff157816 */ /* 0x000fc80000000015 */
[----:B------:R0:W2:Y:S02]  /*11660*/  @!P0 LDG.E.U16 R6, [R4.64] ;  /* 0x0000000604068981 */ /* 0x0000a4000c1e1500 */
[----:B0-----:R-:W-:-:S05]  /*11670*/  IMAD.WIDE R4, R15, 0x2, R28 ;  /* 0x000000020f047825 */ /* 0x001fca00078e021c */
[----:B------:R0:W2:Y:S04]  /*11680*/  @!P1 LDG.E.U16 R21, [R4.64] ;  /* 0x0000000604159981 */ /* 0x0000a8000c1e1500 */
[----:B---3--:R-:W-:Y:S04]  /*11690*/  STL [R1+0x1510], R23 ;  /* 0x0015101701007387 */ /* 0x008fe80000100800 */
[----:B0-----:R-:W0:Y:S04]  /*116a0*/  S2R R5, SR_TID.X ;  /* 0x0000000000057919 */ /* 0x001e280000002100 */
[----:B------:R-:W-:Y:S04]  /*116b0*/  STL [R1+0x1514], R23 ;  /* 0x0015141701007387 */ /* 0x000fe80000100800 */
[----:B------:R-:W-:Y:S04]  /*116c0*/  STL [R1+0x1518], R23 ;  /* 0x0015181701007387 */ /* 0x000fe80000100800 */
[----:B------:R-:W-:Y:S04]  /*116d0*/  STL [R1+0x151c], R23 ;  /* 0x00151c1701007387 */ /* 0x000fe80000100800 */
[----:B------:R-:W-:Y:S04]  /*116e0*/  STL [R1+0x1520], R23 ;  /* 0x0015201701007387 */ /* 0x000fe80000100800 */
[----:B------:R-:W-:Y:S04]  /*116f0*/  STL [R1+0x1524], R23 ;  /* 0x0015241701007387 */ /* 0x000fe80000100800 */
[----:B------:R-:W-:Y:S04]  /*11700*/  STL [R1+0x150c], R24 ;  /* 0x00150c1801007387 */ /* 0x000fe80000100800 */
[----:B------:R1:W-:Y:S04]  /*11710*/  STL [R1], R16 ;  /* 0x0000001001007387 */ /* 0x0003e80000100800 */
[----:B-1----:R-:W3:Y:S04]  /*11720*/  LDL.LU R16, [R1+0x1554] ;  /* 0x0015540001107983 */ /* 0x002ee80000300800 */
[----:B------:R1:W-:Y:S04]  /*11730*/  STL [R1+0x10], R22 ;  /* 0x0000101601007387 */ /* 0x0003e80000100800 */
[----:B-1----:R-:W3:Y:S04]  /*11740*/  LDL.LU R22, [R1+0x1550] ;  /* 0x0015500001167983 */ /* 0x002ee80000300800 */
[----:B----4-:R1:W-:Y:S04]  /*11750*/  STL [R1+0x14], R18 ;  /* 0x0000141201007387 */ /* 0x0103e80000100800 */
[----:B-1----:R-:W4:Y:S01]  /*11760*/  LDL.LU R18, [R1+0x154c] ;  /* 0x00154c0001127983 */ /* 0x002f220000300800 */
[----:B0-----:R-:W-:-:S03]  /*11770*/  LOP3.LUT R4, R5, 0x3f, RZ, 0xc0, !PT ;  /* 0x0000003f05047812 */ /* 0x001fc600078ec0ff */
[----:B------:R0:W-:Y:S04]  /*11780*/  STL [R1+0xc], R20 ;  /* 0x00000c1401007387 */ /* 0x0001e80000100800 */
[----:B0-----:R-:W3:Y:S04]  /*11790*/  LDL.LU R20, [R1+0x1548] ;  /* 0x0015480001147983 */ /* 0x001ee80000300800 */
[----:B------:R-:W3:Y:S04]  /*117a0*/  LDL R14, [R1+0x470] ;  /* 0x00047000010e7983 */ /* 0x000ee80000100800 */
[----:B--2---:R0:W-:Y:S04]  /*117b0*/  STL [R1+0x8], R6 ;  /* 0x0000080601007387 */ /* 0x0041e80000100800 */
[----:B0-----:R-:W2:Y:S04]  /*117c0*/  LDL.LU R6, [R1+0x1544] ;  /* 0x0015440001067983 */ /* 0x001ea80000300800 */
[----:B------:R-:W2:Y:S04]  /*117d0*/  LDL R15, [R1+0x46c] ;  /* 0x00046c00010f7983 */ /* 0x000ea80000100800 */
[----:B------:R-:W-:Y:S04]  /*117e0*/  STL [R1+0xa04], R28 ;  /* 0x000a041c01007387 */ /* 0x000fe80000100800 */
[----:B------:R-:W-:Y:S04]  /*117f0*/  STL [R1+0xa00], R29 ;  /* 0x000a001d01007387 */ /* 0x000fe80000100800 */
[----:B------:R0:W-:Y:S04]  /*11800*/  STL [R1+0x4], R21 ;  /* 0x0000041501007387 */ /* 0x0001e80000100800 */
[----:B0-----:R-:W2:Y:S04]  /*11810*/  LDL.LU R21, [R1+0x1540] ;  /* 0x0015400001157983 */ /* 0x001ea80000300800 */
[----:B------:R-:W2:Y:S01]  /*11820*/  LDL R5, [R1+0x670] ;  /* 0x0006700001057983 */ /* 0x000ea20000100800 */
[----:B------:R-:W-:-:S02]  /*11830*/  ISETP.GE.AND P0, PT, R4, UR4, PT ;  /* 0x0000000404007c0c */ /* 0x000fc4000bf06270 */
[----:B------:R-:W-:Y:S01]  /*11840*/  PRMT R19, RZ, 0x7610, R19 ;  /* 0x00007610ff137816 */ /* 0x000fe20000000013 */
[----:B------:R-:W-:Y:S01]  /*11850*/  BAR.SYNC.DEFER_BLOCKING 0x0 ;  /* 0x0000000000007b1d */ /* 0x000fe20000010000 */
[----:B--2--5:R-:W-:-:S05]  /*11860*/  IADD3 R4, P1, R5, R2, RZ ;  /* 0x0000000205047210 */ /* 0x024fca0007f3e0ff */
[----:B---3--:R-:W-:Y:S02]  /*11870*/  IMAD.X R5, R14, 0x1, R0, P1 ;  /* 0x000000010e057824 */ /* 0x008fe400008e0600 */
[----:B------:R-:W2:Y:S04]  /*11880*/  LDL R14, [R1+0x65c] ;  /* 0x00065c00010e7983 */ /* 0x000ea80000100800 */
[----:B------:R-:W3:Y:S04]  /*11890*/  @!P0 LDG.E.U16 R19, [R4.64] ;  /* 0x0000000604138981 */ /* 0x000ee8000c1e1500 */
[----:B---3--:R0:W-:Y:S04]  /*118a0*/  STL [R1+0x6c], R19 ;  /* 0x00006c1301007387 */ /* 0x0081e80000100800 */
[----:B0-----:R-:W3:Y:S04]  /*118b0*/  LDL.LU R19, [R1+0x153c] ;  /* 0x00153c0001137983 */ /* 0x001ee80000300800 */
[----:B------:R-:W2:Y:S02]  /*118c0*/  LDL R5, [R1+0x770] ;  /* 0x0007700001057983 */ /* 0x000ea40000100800 */
[----:B--2---:R-:W-:-:S02]  /*118d0*/  IADD3 R4, P1, R5, R2, RZ ;  /* 0x0000000205047210 */ /* 0x004fc40007f3e0ff */
[----:B------:R-:W2:Y:S01]  /*118e0*/  LDL R5, [R1+0x66c] ;  /* 0x00066c0001057983 */ /* 0x000ea20000100800 */
[----:B------:R-:W-:Y:S02]  /*118f0*/  PRMT R27, RZ, 0x7610, R27 ;  /* 0x00007610ff1b7816 */ /* 0x000fe4000000001b */
[----:B--2---:R-:W-:-:S05]  /*11900*/  IMAD.X R5, R5, 0x1, R0, P1 ;  /* 0x0000000105057824 */ /* 0x004fca00008e0600 */
[----:B------:R0:W2:Y:S04]  /*11910*/  @!P0 LDG.E.U16 R27, [R4.64] ;  /* 0x00000006041b8981 */ /* 0x0000a8000c1e1500 */
[----:B0-----:R-:W3:Y:S01]  /*11920*/  LDL R5, [R1+0x664] ;  /* 0x0006640001057983 */ /* 0x001ee20000100800 */
[----:B------:R-:W-:-:S03]  /*11930*/  PRMT R26, RZ, 0x7610, R26 ;  /* 0x00007610ff1a7816 */ /* 0x000fc6000000001a */
[----:B--2---:R-:W-:Y:S01]  /*11940*/  STL [R1+0x1500], R27 ;  /* 0x0015001b01007387 */ /* 0x004fe20000100800 */
[----:B---3--:R-:W-:-:S05]  /*11950*/  IADD3 R4, P1, R5, R2, RZ ;  /* 0x0000000205047210 */ /* 0x008fca0007f3e0ff */
[----:B------:R-:W-:Y:S01]  /*11960*/  IMAD.X R5, R15, 0x1, R0, P1 ;  /* 0x000000010f057824 */ /* 0x000fe200008e0600 */
[----:B------:R-:W-:Y:S04]  /*11970*/  STL [R1+0x1504], R27 ;  /* 0x0015041b01007387 */ /* 0x000fe80000100800 */
[----:B------:R0:W2:Y:S04]  /*11980*/  @!P0 LDG.E.U16 R26, [R4.64] ;  /* 0x00000006041a8981 */ /* 0x0000a8000c1e1500 */
[----:B0-----:R-:W3:Y:S04]  /*11990*/  LDL R4, [R1+0x468] ;  /* 0x0004680001047983 */ /* 0x001ee80000100800 */
[----:B------:R-:W4:Y:S01]  /*119a0*/  LDL R5, [R1+0x654] ;  /* 0x0006540001057983 */ /* 0x000f220000100800 */
[----:B------:R-:W-:-:S03]  /*119b0*/  IADD3 R14, P1, R14, R2, RZ ;  /* 0x000000020e0e7210 */ /* 0x000fc60007f3e0ff */
[----:B--2---:R-:W-:Y:S04]  /*119c0*/  STL [R1+0x14fc], R26 ;  /* 0x0014fc1a01007387 */ /* 0x004fe80000100800 */
[----:B------:R-:W-:Y:S01]  /*119d0*/  STL [R1+0x1508], R26 ;  /* 0x0015081a01007387 */ /* 0x000fe20000100800 */
[----:B---3--:R-:W-:Y:S01]  /*119e0*/  IMAD.X R15, R4, 0x1, R0, P1 ;  /* 0x00000001040f7824 */ /* 0x008fe200008e0600 */
[----:B----4-:R-:W-:Y:S02]  /*119f0*/  IADD3 R4, P1, R5, R2, RZ ;  /* 0x0000000205047210 */ /* 0x010fe40007f3e0ff */
[----:B------:R-:W2:Y:S01]  /*11a00*/  LDL R5, [R1+0x464] ;  /* 0x0004640001057983 */ /* 0x000ea20000100800 */
[----:B------:R-:W-:Y:S02]  /*11a10*/  PRMT R16, RZ, 0x7610, R16 ;  /* 0x00007610ff107816 */ /* 0x000fe40000000010 */
[----:B--2---:R-:W-:-:S05]  /*11a20*/  IMAD.X R5, R5, 0x1, R0, P1 ;  /* 0x0000000105057824 */ /* 0x004fca00008e0600 */
[----:B------:R0:W2:Y:S04]  /*11a30*/  @!P0 LDG.E.U16 R16, [R4.64] ;  /* 0x0000000604108981 */ /* 0x0000a8000c1e1500 */
[----:B0-----:R-:W3:Y:S01]  /*11a40*/  LDL R5, [R1+0x64c] ;  /* 0x00064c0001057983 */ /* 0x001ee20000100800 */
[----:B------:R-:W-:-:S06]  /*11a50*/  PRMT R25, RZ, 0x7610, R25 ;  /* 0x00007610ff197816 */ /* 0x000fcc0000000019 */
[----:B------:R0:W4:Y:S04]  /*11a60*/  @!P0 LDG.E.U16 R25, [R14.64] ;  /* 0x000000060e198981 */ /* 0x000128000c1e1500 */
[----:B0-----:R-:W4:Y:S04]  /*11a70*/  LDL R14, [R1+0x644] ;  /* 0x00064400010e7983 */ /* 0x001f280000100800 */
[----:B------:R-:W4:Y:S04]  /*11a80*/  LDL R15, [R1+0x45c] ;  /* 0x00045c00010f7983 */ /* 0x000f280000100800 */
[----:B--2---:R-:W-:Y:S01]  /*11a90*/  STL [R1+0x14f8], R16 ;  /* 0x0014f81001007387 */ /* 0x004fe20000100800 */
[----:B---3--:R-:W-:-:S03]  /*11aa0*/  IADD3 R4, P1, R5, R2, RZ ;  /* 0x0000000205047210 */ /* 0x008fc60007f3e0ff */
[----:B------:R-:W2:Y:S01]  /*11ab0*/  LDL R5, [R1+0x460] ;  /* 0x0004600001057983 */ /* 0x000ea20000100800 */
[----:B------:R-:W-:Y:S02]  /*11ac0*/  PRMT R22, RZ, 0x7610, R22 ;  /* 0x00007610ff167816 */ /* 0x000fe40000000016 */
[----:B------:R-:W-:Y:S01]  /*11ad0*/  PRMT R18, RZ, 0x7610, R18 ;  /* 0x00007610ff127816 */ /* 0x000fe20000000012 */
[----:B--2---:R-:W-:-:S05]  /*11ae0*/  IMAD.X R5, R5, 0x1, R0, P1 ;  /* 0x0000000105057824 */ /* 0x004fca00008e0600 */
[----:B------:R4:W2:Y:S02]  /*11af0*/  @!P0 LDG.E.U16 R22, [R4.64] ;  /* 0x0000000604168981 */ /* 0x0008a4000c1e1500 */
[-C--:B----4-:R-:W-:Y:S02]  /*11b00*/  IADD3 R4, P1, R14, R2.reuse, RZ ;  /* 0x000000020e047210 */ /* 0x090fe40007f3e0ff */
[----:B------:R-:W-:Y:S01]  /*11b10*/  PRMT R20, RZ, 0x7610, R20 ;  /* 0x00007610ff147816 */ /* 0x000fe20000000014 */
[----:B------:R-:W3:Y:S02]  /*11b20*/  LDL R14, [R1+0x61c] ;  /* 0x00061c00010e7983 */ /* 0x000ee40000100800 */
[----:B------:R-:W-:Y:S01]  /*11b30*/  IMAD.X R5, R15, 0x1, R0, P1 ;  /* 0x000000010f057824 */ /* 0x000fe200008e0600 */
[----:B------:R-:W-:Y:S01]  /*11b40*/  PRMT R6, RZ, 0x7610, R6 ;  /* 0x00007610ff067816 */ /* 0x000fe20000000006 */
[----:B------:R-:W4:Y:S04]  /*11b50*/  LDL R15, [R1+0x44c] ;  /* 0x00044c00010f7983 */ /* 0x000f280000100800 */
[----:B------:R0:W2:Y:S04]  /*11b60*/  @!P0 LDG.E.U16 R18, [R4.64] ;  /* 0x0000000604128981 */ /* 0x0000a8000c1e1500 */
[----:B0-----:R-:W2:Y:S02]  /*11b70*/  LDL R5, [R1+0x63c] ;  /* 0x00063c0001057983 */ /* 0x001ea40000100800 */
[----:B--2---:R-:W-:-:S02]  /*11b80*/  IADD3 R4, P1, R5, R2, RZ ;  /* 0x0000000205047210 */ /* 0x004fc40007f3e0ff */
[----:B------:R-:W2:Y:S03]  /*11b90*/  LDL R5, [R1+0x458] ;  /* 0x0004580001057983 */ /* 0x000ea60000100800 */
[----:B--2---:R-:W-:-:S05]  /*11ba0*/  IMAD.X R5, R5, 0x1, R0, P1 ;  /* 0x0000000105057824 */ /* 0x004fca00008e0600 */
[----:B------:R0:W2:Y:S04]  /*11bb0*/  @!P0 LDG.E.U16 R20, [R4.64] ;  /* 0x0000000604148981 */ /* 0x0000a8000c1e1500 */
[----:B0-----:R-:W2:Y:S02]  /*11bc0*/  LDL R5, [R1+0x634] ;  /* 0x0006340001057983 */ /* 0x001ea40000100800 */
[----:B--2---:R-:W-:Y:S02]  /*11bd0*/  IADD3 R4, P1, R5, R2, RZ ;  /* 0x0000000205047210 */ /* 0x004fe40007f3e0ff */
[----:B------:R-:W2:Y:S03]  /*11be0*/  LDL R5, [R1+0x454] ;  /* 0x0004540001057983 */ /* 0x000ea60000100800 */
[----:B--2---:R-:W-:-:S05]  /*11bf0*/  IMAD.X R5, R5, 0x1, R0, P1 ;  /* 0x0000000105057824 */ /* 0x004fca00008e0600 */
[----:B------:R0:W2:Y:S04]  /*11c00*/  @!P0 LDG.E.U16 R6, [R4.64] ;  /* 0x0000000604068981 */ /* 0x0000a8000c1e1500 */
[----:B0-----:R-:W2:Y:S02]  /*11c10*/  LDL R5, [R1+0x62c] ;  /* 0x00062c0001057983 */ /* 0x001ea40000100800 */
[----:B--2---:R-:W-:Y:S02]  /*11c20*/  IADD3 R4, P1, R5, R2, RZ ;  /* 0x0000000205047210 */ /* 0x004fe40007f3e0ff */
[----:B------:R-:W2:Y:S01]  /*11c30*/  LDL R5, [R1+0x450] ;  /* 0x0004500001057983 */ /* 0x000ea20000100800 */
[----:B------:R-:W-:Y:S02]  /*11c40*/  PRMT R21, RZ, 0x7610, R21 ;  /* 0x00007610ff157816 */ /* 0x000fe40000000015 */
[----:B--2---:R-:W-:-:S05]  /*11c50*/  IMAD.X R5, R5, 0x1, R0, P1 ;  /* 0x0000000105057824 */ /* 0x004fca00008e0600 */
[----:B------:R0:W2:Y:S04]  /*11c60*/  @!P0 LDG.E.U16 R21, [R4.64] ;  /* 0x0000000604158981 */ /* 0x0000a8000c1e1500 */
[----:B0-----:R-:W2:Y:S01]  /*11c70*/  LDL R5, [R1+0x624] ;  /* 0x0006240001057983 */ /* 0x001ea20000100800 */
[----:B------:R-:W-:Y:S02]  /*11c80*/  PRMT R19, RZ, 0x7610, R19 ;  /* 0x00007610ff137816 */ /* 0x000fe40000000013 */
[----:B--2---:R-:W-:-:S05]  /*11c90*/  IADD3 R4, P1, R5, R2, RZ ;  /* 0x0000000205047210 */ /* 0x004fca0007f3e0ff */
[----:B----4-:R-:W-:Y:S02]  /*11ca0*/  IMAD.X R5, R15, 0x1, R0, P1 ;  /* 0x000000010f057824 */ /* 0x010fe400008e0600 */
[----:B------:R-:W2:Y:S01]  /*11cb0*/  LDL R15, [R1+0x448] ;  /* 0x00044800010f7983 */ /* 0x000ea20000100800 */
[----:B---3--:R-:W-:-:S03]  /*11cc0*/  IADD3 R14, P1, R14, R2, RZ ;  /* 0x000000020e0e7210 */ /* 0x008fc60007f3e0ff */
[----:B------:R0:W3:Y:S02]  /*11cd0*/  @!P0 LDG.E.U16 R19, [R4.64] ;  /* 0x0000000604138981 */ /* 0x0000e4000c1e1500 */
[----:B0-----:R-:W-:Y:S01]  /*11ce0*/  PRMT R5, RZ, 0x7610, R5 ;  /* 0x00007610ff057816 */ /* 0x001fe20000000005 */
[----:B--2---:R-:W-:-:S05]  /*11cf0*/  IMAD.X R15, R15, 0x1, R0, P1 ;  /* 0x000000010f0f7824 */ /* 0x004fca00008e0600 */
[----:B------:R0:W2:Y:S04]  /*11d00*/  @!P0 LDG.E.U16 R5, [R14.64] ;  /* 0x000000060e058981 */ /* 0x0000a8000c1e1500 */
[----:B0-----:R-:W4:Y:S02]  /*11d10*/  LDL R15, [R1+0x614] ;  /* 0x00061400010f7983 */ /* 0x001f240000100800 */
[----:B----4-:R-:W-:Y:S02]  /*11d20*/  IADD3 R14, P1, R15, R2, RZ ;  /* 0x000000020f0e7210 */ /* 0x010fe40007f3e0ff */
[----:B------:R-:W4:Y:S01]  /*11d30*/  LDL R15, [R1+0x444] ;  /* 0x00044400010f7983 */ /* 0x000f220000100800 */
[----:B------:R-:W-:Y:S02]  /*11d40*/  PRMT R4, RZ, 0x7610, R4 ;  /* 0x00007610ff047816 */ /* 0x000fe40000000004 */
[----:B----4-:R-:W-:-:S05]  /*11d50*/  IMAD.X R15, R15, 0x1, R0, P1 ;  /* 0x000000010f0f7824 */ /* 0x010fca00008e0600 */
[----:B------:R0:W4:Y:S04]  /*11d60*/  @!P0 LDG.E.U16 R4, [R14.64] ;  /* 0x000000060e048981 */ /* 0x000128000c1e1500 */
[----:B0-----:R-:W2:Y:S02]  /*11d70*/  LDL R15, [R1+0x60c] ;  /* 0x00060c00010f7983 */ /* 0x001ea40000100800 */
[----:B--2---:R-:W-:Y:S02]  /*11d80*/  IADD3 R14, P1, R15, R2, RZ ;  /* 0x000000020f0e7210 */ /* 0x004fe40007f3e0ff */
[----:B------:R-:W2:Y:S01]  /*11d90*/  LDL R15, [R1+0x440] ;  /* 0x00044000010f7983 */ /* 0x000ea20000100800 */
[----:B------:R-:W-:Y:S02]  /*11da0*/  PRMT R3, RZ, 0x7610, R3 ;  /* 0x00007610ff037816 */ /* 0x000fe40000000003 */
[----:B--2---:R-:W-:-:S05]  /*11db0*/  IMAD.X R15, R15, 0x1, R0, P1 ;  /* 0x000000010f0f7824 */ /* 0x004fca00008e0600 */
[----:B------:R-:W2:Y:S04]  /*11dc0*/  @!P0 LDG.E.U16 R3, [R14.64] ;  /* 0x000000060e038981 */ /* 0x000ea8000c1e1500 */
[----:B--2---:R0:W-:Y:S04]  /*11dd0*/  STL [R1+0x1c], R3 ;  /* 0x00001c0301007387 */ /* 0x0041e80000100800 */
[----:B0-----:R-:W2:Y:S04]  /*11de0*/  LDL.LU R3, [R1+0x1538] ;  /* 0x0015380001037983 */ /* 0x001ea80000300800 */
[----:B------:R-:W2:Y:S02]  /*11df0*/  LDL R15, [R1+0x604] ;  /* 0x00060400010f7983 */ /* 0x000ea40000100800 */
[----:B--2---:R-:W-:-:S02]  /*11e00*/  IADD3 R14, P1, R15, R2, RZ ;  /* 0x000000020f0e7210 */ /* 0x004fc40007f3e0ff */
        /* <DEDUP_REMOVED lines=41> */
[----:B------:R-:W-:-:S03]  /*120a0*/  PRMT R23, RZ, 0x7610, R23 ;  /* 0x00007610ff177816 */ /* 0x000fc60000000017 */
[----:B------:R0:W-:Y:S04]  /*120b0*/  STS.U16 [R3+0x10400], R13 ;  /* 0x0104000d03007388 */ /* 0x0001e80000000400 */
[----:B0-----:R-:W3:Y:S01]  /*120c0*/  LDL R13, [R1+0x5d4] ;  /* 0x0005d400010d7983 */ /* 0x001ee20000100800 */
[----:B--2---:R-:W-:-:S05]  /*120d0*/  IMAD.X R15, R15, 0x1, R0, P1 ;  /* 0x000000010f0f7824 */ /* 0x004fca00008e0600 */
[----:B------:R-:W2:Y:S04]  /*120e0*/  @!P0 LDG.E.U16 R23, [R14.64] ;  /* 0x000000060e178981 */ /* 0x000ea8000c1e1500 */
[----:B------:R3:W-:Y:S02]  /*120f0*/  STS.U16 [R3+0x10800], R12 ;  /* 0x0108000c03007388 */ /* 0x0007e40000000400 */
[----:B---3--:R-:W-:Y:S02]  /*12100*/  IADD3 R12, P1, R13, R2, RZ ;  /* 0x000000020d0c7210 */ /* 0x008fe40007f3e0ff */
[----:B--2---:R0:W-:Y:S04]  /*12110*/  STL [R1+0x5c], R23 ;  /* 0x00005c1701007387 */ /* 0x0041e80000100800 */
[----:B0-----:R-:W2:Y:S04]  /*12120*/  LDL.LU R23, [R1+0x1520] ;  /* 0x0015200001177983 */ /* 0x001ea80000300800 */
[----:B------:R-:W3:Y:S01]  /*12130*/  LDL R13, [R1+0x424] ;  /* 0x00042400010d7983 */ /* 0x000ee20000100800 */
[----:B--2---:R-:W-:Y:S01]  /*12140*/  PRMT R23, RZ, 0x7610, R23 ;  /* 0x00007610ff177816 */ /* 0x004fe20000000017 */
[----:B---3--:R-:W-:-:S05]  /*12150*/  IMAD.X R13, R13, 0x1, R0, P1 ;  /* 0x000000010d0d7824 */ /* 0x008fca00008e0600 */
[----:B------:R-:W2:Y:S04]  /*12160*/  @!P0 LDG.E.U16 R23, [R12.64] ;  /* 0x000000060c178981 */ /* 0x000ea8000c1e1500 */
[----:B--2---:R0:W-:Y:S04]  /*12170*/  STL [R1+0x58], R23 ;  /* 0x0000581701007387 */ /* 0x0041e80000100800 */
[----:B0-----:R-:W2:Y:S04]  /*12180*/  LDL.LU R23, [R1+0x151c] ;  /* 0x00151c0001177983 */ /* 0x001ea80000300800 */
[----:B------:R-:W3:Y:S02]  /*12190*/  LDL R13, [R1+0x5cc] ;  /* 0x0005cc00010d7983 */ /* 0x000ee40000100800 */
[----:B---3--:R-:W-:-:S02]  /*121a0*/  IADD3 R12, P1, R13, R2, RZ ;  /* 0x000000020d0c7210 */ /* 0x008fc40007f3e0ff */
[----:B------:R-:W3:Y:S01]  /*121b0*/  LDL R13, [R1+0x420] ;  /* 0x00042000010d7983 */ /* 0x000ee20000100800 */
[----:B--2---:R-:W-:-:S03]  /*121c0*/  PRMT R23, RZ, 0x7610, R23 ;  /* 0x00007610ff177816 */ /* 0x004fc60000000017 */
[----:B------:R0:W-:Y:S04]  /*121d0*/  STS.U16 [R3+0x10c00], R11 ;  /* 0x010c000b03007388 */ /* 0x0001e80000000400 */
[----:B0-----:R-:W2:Y:S01]  /*121e0*/  LDL R11, [R1+0x5c4] ;  /* 0x0005c400010b7983 */ /* 0x001ea20000100800 */
[----:B---3--:R-:W-:-:S05]  /*121f0*/  IMAD.X R13, R13, 0x1, R0, P1 ;  /* 0x000000010d0d7824 */ /* 0x008fca00008e0600 */
[----:B------:R-:W3:Y:S04]  /*12200*/  @!P0 LDG.E.U16 R23, [R12.64] ;  /* 0x000000060c178981 */ /* 0x000ee8000c1e1500 */
[----:B------:R2:W-:Y:S02]  /*12210*/  STS.U16 [R3+0x11000], R10 ;  /* 0x0110000a03007388 */ /* 0x0005e40000000400 */
[----:B--2---:R-:W-:Y:S02]  /*12220*/  IADD3 R10, P1, R11, R2, RZ ;  /* 0x000000020b0a7210 */ /* 0x004fe40007f3e0ff */
[----:B---3--:R0:W-:Y:S04]  /*12230*/  STL [R1+0x54], R23 ;  /* 0x0000541701007387 */ /* 0x0081e80000100800 */
[----:B0-----:R-:W2:Y:S04]  /*12240*/  LDL.LU R23, [R1+0x1518] ;  /* 0x0015180001177983 */ /* 0x001ea80000300800 */
[----:B------:R-:W3:Y:S01]  /*12250*/  LDL R11, [R1+0x41c] ;  /* 0x00041c00010b7983 */ /* 0x000ee20000100800 */
[----:B------:R-:W-:Y:S01]  /*12260*/  PRMT R27, RZ, 0x7610, R27 ;  /* 0x00007610ff1b7816 */ /* 0x000fe2000000001b */
[----:B---3--:R-:W-:-:S05]  /*12270*/  IMAD.X R11, R11, 0x1, R0, P1 ;  /* 0x000000010b0b7824 */ /* 0x008fca00008e0600 */
[----:B------:R0:W3:Y:S04]  /*12280*/  @!P0 LDG.E.U16 R27, [R10.64] ;  /* 0x000000060a1b8981 */ /* 0x0000e8000c1e1500 */
[----:B0-----:R-:W2:Y:S04]  /*12290*/  LDL R11, [R1+0x5bc] ;  /* 0x0005bc00010b7983 */ /* 0x001ea80000100800 */
[----:B---3--:R0:W-:Y:S01]  /*122a0*/  STL [R1+0x50], R27 ;  /* 0x0000501b01007387 */ /* 0x0081e20000100800 */
[----:B--2---:R-:W-:-:S03]  /*122b0*/  IADD3 R10, P1, R11, R2, RZ ;  /* 0x000000020b0a7210 */ /* 0x004fc60007f3e0ff */
[----:B------:R1:W-:Y:S04]  /*122c0*/  STS.U16 [R3+0x11400], R9 ;  /* 0x0114000903007388 */ /* 0x0003e80000000400 */
[----:B------:R-:W2:Y:S01]  /*122d0*/  LDL R11, [R1+0x418] ;  /* 0x00041800010b7983 */ /* 0x000ea20000100800 */
[----:B------:R-:W-:-:S03]  /*122e0*/  PRMT R23, RZ, 0x7610, R23 ;  /* 0x00007610ff177816 */ /* 0x000fc60000000017 */
[----:B0-----:R-:W3:Y:S04]  /*122f0*/  LDL R27, [R1+0x5ac] ;  /* 0x0005ac00011b7983 */ /* 0x001ee80000100800 */
[----:B-1----:R-:W3:Y:S01]  /*12300*/  LDL R9, [R1+0x5b4] ;  /* 0x0005b40001097983 */ /* 0x002ee20000100800 */
[----:B--2---:R-:W-:-:S05]  /*12310*/  IMAD.X R11, R11, 0x1, R0, P1 ;  /* 0x000000010b0b7824 */ /* 0x004fca00008e0600 */
[----:B------:R-:W2:Y:S04]  /*12320*/  @!P0 LDG.E.U16 R23, [R10.64] ;  /* 0x000000060a178981 */ /* 0x000ea8000c1e1500 */
[----:B------:R3:W-:Y:S02]  /*12330*/  STS.U16 [R3+0x11800], R8 ;  /* 0x0118000803007388 */ /* 0x0007e40000000400 */
[----:B---3--:R-:W-:Y:S02]  /*12340*/  IADD3 R8, P1, R9, R2, RZ ;  /* 0x0000000209087210 */ /* 0x008fe40007f3e0ff */
[----:B--2---:R0:W-:Y:S04]  /*12350*/  STL [R1+0x4c], R23 ;  /* 0x00004c1701007387 */ /* 0x0041e80000100800 */
[----:B0-----:R-:W2:Y:S04]  /*12360*/  LDL.LU R23, [R1+0x1514] ;  /* 0x0015140001177983 */ /* 0x001ea80000300800 */
[----:B------:R-:W-:Y:S04]  /*12370*/  STL [R1+0x14e0], R10 ;  /* 0x0014e00a01007387 */ /* 0x000fe80000100800 */
[----:B------:R-:W-:Y:S04]  /*12380*/  STL [R1+0x14e4], R10 ;  /* 0x0014e40a01007387 */ /* 0x000fe80000100800 */
[----:B------:R-:W-:Y:S04]  /*12390*/  STL [R1+0x14e8], R10 ;  /* 0x0014e80a01007387 */ /* 0x000fe80000100800 */
[----:B------:R-:W-:Y:S04]  /*123a0*/  STL [R1+0x14ec], R10 ;  /* 0x0014ec0a01007387 */ /* 0x000fe80000100800 */
[----:B------:R-:W-:Y:S04]  /*123b0*/  STL [R1+0x14f0], R10 ;  /* 0x0014f00a01007387 */ /* 0x000fe80000100800 */
[----:B------:R-:W-:Y:S04]  /*123c0*/  STL [R1+0x14f4], R10 ;  /* 0x0014f40a01007387 */ /* 0x000fe80000100800 */
[----:B------:R-:W3:Y:S01]  /*123d0*/  LDL R9, [R1+0x414] ;  /* 0x0004140001097983 */ /* 0x000ee20000100800 */
[----:B--2---:R-:W-:Y:S01]  /*123e0*/  PRMT R23, RZ, 0x7610, R23 ;  /* 0x00007610ff177816 */ /* 0x004fe20000000017 */
[----:B---3--:R-:W-:-:S05]  /*123f0*/  IMAD.X R9, R9, 0x1, R0, P1 ;  /* 0x0000000109097824 */ /* 0x008fca00008e0600 */
[----:B------:R-:W2:Y:S04]  /*12400*/  @!P0 LDG.E.U16 R23, [R8.64] ;  /* 0x0000000608178981 */ /* 0x000ea8000c1e1500 */
[----:B--2---:R0:W-:Y:S04]  /*12410*/  STL [R1+0x48], R23 ;  /* 0x0000481701007387 */ /* 0x0041e80000100800 */
[----:B0-----:R-:W2:Y:S04]  /*12420*/  LDL.LU R23, [R1+0x1510] ;  /* 0x0015100001177983 */ /* 0x001ea80000300800 */
[----:B------:R-:W3:Y:S01]  /*12430*/  LDL R9, [R1+0x410] ;  /* 0x0004100001097983 */ /* 0x000ee20000100800 */
[----:B------:R-:W-:-:S02]  /*12440*/  IADD3 R8, P1, R27, R2, RZ ;  /* 0x000000021b087210 */ /* 0x000fc40007f3e0ff */
[----:B------:R-:W-:-:S03]  /*12450*/  PRMT R29, RZ, 0x7610, R29 ;  /* 0x00007610ff1d7816 */ /* 0x000fc6000000001d */
[----:B---3--:R-:W-:-:S05]  /*12460*/  IMAD.X R9, R9, 0x1, R0, P1 ;  /* 0x0000000109097824 */ /* 0x008fca00008e0600 */
[----:B------:R0:W3:Y:S04]  /*12470*/  @!P0 LDG.E.U16 R29, [R8.64] ;  /* 0x00000006081d8981 */ /* 0x0000e8000c1e1500 */
        /* <DEDUP_REMOVED lines=13> */
[----:B------:R0:W2:Y:S04]  /*12550*/  @!P0 LDG.E.U16 R15, [R8.64] ;  /* 0x00000006080f8981 */ /* 0x0000a8000c1e1500 */
[----:B0-----:R-:W2:Y:S04]  /*12560*/  LDL.LU R8, [R1] ;  /* 0x0000000001087983 */ /* 0x001ea80000300800 */
[----:B------:R-:W3:Y:S01]  /*12570*/  LDL R9, [R1+0x594] ;  /* 0x0005940001097983 */ /* 0x000ee20000100800 */
[----:B------:R-:W-:-:S03]  /*12580*/  LOP3.LUT R27, R3, 0x40, RZ, 0x3c, !PT ;  /* 0x00000040031b7812 */ /* 0x000fc600078e3cff */
[----:B------:R-:W-:Y:S04]  /*12590*/  STS.U16 [R3+0x10000], R17 ;  /* 0x0100001103007388 */ /* 0x000fe80000000400 */
[----:B------:R-:W-:Y:S04]  /*125a0*/  STS.U16 [R3+0x11c00], R7 ;  /* 0x011c000703007388 */ /* 0x000fe80000000400 */
[----:B------:R-:W-:Y:S04]  /*125b0*/  STS.U16 [R27+0x10200], R23 ;  /* 0x010200171b007388 */ /* 0x000fe80000000400 */
[----:B------:R-:W-:Y:S04]  /*125c0*/  STS.U16 [R27+0x10600], R24 ;  /* 0x010600181b007388 */ /* 0x000fe80000000400 */
[----:B--2---:R3:W-:Y:S02]  /*125d0*/  STS.U16 [R27+0x10a00], R8 ;  /* 0x010a00081b007388 */ /* 0x0047e40000000400 */
[----:B---3--:R-:W-:-:S02]  /*125e0*/  IADD3 R8, P1, R9, R2, RZ ;  /* 0x0000000209087210 */ /* 0x008fc40007f3e0ff */
[----:B------:R-:W2:Y:S01]  /*125f0*/  LDL R9, [R1+0x404] ;  /* 0x0004040001097983 */ /* 0x000ea20000100800 */
[----:B------:R-:W-:Y:S02]  /*12600*/  PRMT R14, RZ, 0x7610, R14 ;  /* 0x00007610ff0e7816 */ /* 0x000fe4000000000e */
[----:B--2---:R-:W-:-:S05]  /*12610*/  IMAD.X R9, R9, 0x1, R0, P1 ;  /* 0x0000000109097824 */ /* 0x004fca00008e0600 */
[----:B------:R0:W2:Y:S04]  /*12620*/  @!P0 LDG.E.U16 R14, [R8.64] ;  /* 0x00000006080e8981 */ /* 0x0000a8000c1e1500 */
[----:B0-----:R-:W3:Y:S04]  /*12630*/  LDL.LU R8, [R1+0x10] ;  /* 0x0000100001087983 */ /* 0x001ee80000300800 */
[----:B------:R-:W2:Y:S04]  /*12640*/  LDL R9, [R1+0x58c] ;  /* 0x00058c0001097983 */ /* 0x000ea80000100800 */
[----:B---3--:R2:W-:Y:S02]  /*12650*/  STS.U16 [R27+0x10e00], R8 ;  /* 0x010e00081b007388 */ /* 0x0085e40000000400 */
[----:B--2---:R-:W-:-:S02]  /*12660*/  IADD3 R8, P1, R9, R2, RZ ;  /* 0x0000000209087210 */ /* 0x004fc40007f3e0ff */
        /* <DEDUP_REMOVED lines=27> */
[----:B------:R-:W2:Y:S04]  /*12820*/  @!P0 LDG.E.U16 R26, [R8.64] ;  /* 0x00000006081a8981 */ /* 0x000ea8000c1e1500 */
[----:B--2---:R0:W-:Y:S04]  /*12830*/  STL [R1+0x38], R26 ;  /* 0x0000381a01007387 */ /* 0x0041e80000100800 */
[----:B0-----:R-:W2:Y:S04]  /*12840*/  LDL.LU R26, [R1+0x1508] ;  /* 0x00150800011a7983 */ /* 0x001ea80000300800 */
[----:B------:R-:W3:Y:S04]  /*12850*/  LDL.LU R8, [R1+0x4] ;  /* 0x0000040001087983 */ /* 0x000ee80000300800 */
[----:B------:R-:W2:Y:S04]  /*12860*/  LDL R9, [R1+0x56c] ;  /* 0x00056c0001097983 */ /* 0x000ea80000100800 */
[----:B---3--:R0:W-:Y:S04]  /*12870*/  STS.U16 [R27+0x11e00], R8 ;  /* 0x011e00081b007388 */ /* 0x0081e80000000400 */
[----:B0-----:R-:W3:Y:S01]  /*12880*/  LDL.LU R27, [R1+0x1504] ;  /* 0x00150400011b7983 */ /* 0x001ee20000300800 */
[----:B--2---:R-:W-:-:S03]  /*12890*/  IADD3 R8, P1, R9, R2, RZ ;  /* 0x0000000209087210 */ /* 0x004fc60007f3e0ff */
[----:B------:R-:W2:Y:S01]  /*128a0*/  LDL R9, [R1+0x3f0] ;  /* 0x0003f00001097983 */ /* 0x000ea20000100800 */
[----:B---3--:R-:W-:Y:S01]  /*128b0*/  PRMT R27, RZ, 0x7610, R27 ;  /* 0x00007610ff1b7816 */ /* 0x008fe2000000001b */
[----:B--2---:R-:W-:-:S05]  /*128c0*/  IMAD.X R9, R9, 0x1, R0, P1 ;  /* 0x0000000109097824 */ /* 0x004fca00008e0600 */
[----:B------:R-:W2:Y:S04]  /*128d0*/  @!P0 LDG.E.U16 R27, [R8.64] ;  /* 0x00000006081b8981 */ /* 0x000ea8000c1e1500 */
[----:B--2---:R0:W-:Y:S04]  /*128e0*/  STL [R1+0x30], R27 ;  /* 0x0000301b01007387 */ /* 0x0041e80000100800 */
[----:B0-----:R-:W2:Y:S04]  /*128f0*/  LDL.LU R27, [R1+0x1500] ;  /* 0x00150000011b7983 */ /* 0x001ea80000300800 */
[----:B------:R-:W3:Y:S02]  /*12900*/  LDL R9, [R1+0x564] ;  /* 0x0005640001097983 */ /* 0x000ee40000100800 */
[----:B---3--:R-:W-:-:S02]  /*12910*/  IADD3 R8, P1, R9, R2, RZ ;  /* 0x0000000209087210 */ /* 0x008fc40007f3e0ff */
[----:B------:R-:W3:Y:S01]  /*12920*/  LDL R9, [R1+0x3ec] ;  /* 0x0003ec0001097983 */ /* 0x000ee20000100800 */
[----:B------:R-:W-:Y:S02]  /*12930*/  PRMT R26, RZ, 0x7610, R26 ;  /* 0x00007610ff1a7816 */ /* 0x000fe4000000001a */
[----:B---3--:R-:W-:-:S05]  /*12940*/  IMAD.X R9, R9, 0x1, R0, P1 ;  /* 0x0000000109097824 */ /* 0x008fca00008e0600 */
        /* <DEDUP_REMOVED lines=9> */
[----:B0-----:R-:W3:Y:S04]  /*129e0*/  LDL R9, [R1+0x554] ;  /* 0x0005540001097983 */ /* 0x001ee80000100800 */
[----:B--2---:R0:W-:Y:S01]  /*129f0*/  STL [R1+0x20], R7 ;  /* 0x0000200701007387 */ /* 0x0041e20000100800 */
[----:B---3--:R-:W-:-:S03]  /*12a00*/  IADD3 R8, P1, R9, R2, RZ ;  /* 0x0000000209087210 */ /* 0x008fc60007f3e0ff */
[----:B0-----:R-:W2:Y:S04]  /*12a10*/  LDL R7, [R1+0x3dc] ;  /* 0x0003dc0001077983 */ /* 0x001ea80000100800 */
[----:B------:R-:W3:Y:S01]  /*12a20*/  LDL R9, [R1+0x3e4] ;  /* 0x0003e40001097983 */ /* 0x000ee20000100800 */
[----:B------:R-:W-:Y:S01]  /*12a30*/  PRMT R16, RZ, 0x7610, R16 ;  /* 0x00007610ff107816 */ /* 0x000fe20000000010 */
[----:B---3--:R-:W-:-:S05]  /*12a40*/  IMAD.X R9, R9, 0x1, R0, P1 ;  /* 0x0000000109097824 */ /* 0x008fca00008e0600 */
[----:B------:R-:W3:Y:S04]  /*12a50*/  @!P0 LDG.E.U16 R16, [R8.64] ;  /* 0x0000000608108981 */ /* 0x000ee8000c1e1500 */
[----:B---3--:R0:W-:Y:S04]  /*12a60*/  STL [R1+0x18], R16 ;  /* 0x0000181001007387 */ /* 0x0081e80000100800 */
[----:B0-----:R-:W3:Y:S04]  /*12a70*/  LDL.LU R16, [R1+0x14f8] ;  /* 0x0014f80001107983 */ /* 0x001ee80000300800 */
[----:B------:R-:W2:Y:S02]  /*12a80*/  LDL R9, [R1+0x54c] ;  /* 0x00054c0001097983 */ /* 0x000ea40000100800 */
[----:B--2---:R-:W-:-:S02]  /*12a90*/  IADD3 R8, P1, R9, R2, RZ ;  /* 0x0000000209087210 */ /* 0x004fc40007f3e0ff */
[----:B------:R-:W2:Y:S04]  /*12aa0*/  LDL R9, [R1+0x3e0] ;  /* 0x0003e00001097983 */ /* 0x000ea80000100800 */
[----:B---3--:R0:W-:Y:S02]  /*12ab0*/  STS.U16 [R3+0xc00], R16 ;  /* 0x000c001003007388 */ /* 0x0081e40000000400 */
[----:B0-----:R-:W-:Y:S01]  /*12ac0*/  PRMT R16, RZ, 0x7610, R16 ;  /* 0x00007610ff107816 */ /* 0x001fe20000000010 */
[----:B--2---:R-:W-:-:S05]  /*12ad0*/  IMAD.X R9, R9, 0x1, R0, P1 ;  /* 0x0000000109097824 */ /* 0x004fca00008e0600 */
[----:B------:R0:W2:Y:S04]  /*12ae0*/  @!P0 LDG.E.U16 R16, [R8.64] ;  /* 0x0000000608108981 */ /* 0x0000a8000c1e1500 */
[----:B0-----:R-:W3:Y:S01]  /*12af0*/  LDL R9, [R1+0x544] ;  /* 0x0005440001097983 */ /* 0x001ee20000100800 */
[----:B------:R-:W-:-:S03]  /*12b00*/  PRMT R13, RZ, 0x7610, R13 ;  /* 0x00007610ff0d7816 */ /* 0x000fc6000000000d */
[----:B--2---:R-:W-:Y:S01]  /*12b10*/  STL [R1+0x14cc], R16 ;  /* 0x0014cc1001007387 */ /* 0x004fe20000100800 */
[----:B---3--:R-:W-:-:S03]  /*12b20*/  IADD3 R8, P1, R9, R2, RZ ;  /* 0x0000000209087210 */ /* 0x008fc60007f3e0ff */
[----:B------:R-:W-:Y:S02]  /*12b30*/  STL [R1+0x14d0], R16 ;  /* 0x0014d01001007387 */ /* 0x000fe40000100800 */
[----:B------:R-:W-:Y:S02]  /*12b40*/  IMAD.X R9, R7, 0x1, R0, P1 ;  /* 0x0000000107097824 */ /* 0x000fe400008e0600 */
[----:B------:R-:W-:Y:S04]  /*12b50*/  STL [R1+0x14d4], R16 ;  /* 0x0014d41001007387 */ /* 0x000fe80000100800 */
[----:B------:R-:W-:Y:S04]  /*12b60*/  STL [R1+0x14d8], R16 ;  /* 0x0014d81001007387 */ /* 0x000fe80000100800 */
[----:B------:R-:W-:Y:S04]  /*12b70*/  STL [R1+0x14dc], R16 ;  /* 0x0014dc1001007387 */ /* 0x000fe80000100800 */
[----:B------:R0:W2:Y:S04]  /*12b80*/  @!P0 LDG.E.U16 R13, [R8.64] ;  /* 0x00000006080d8981 */ /* 0x0000a8000c1e1500 */
[----:B------:R-:W3:Y:S04]  /*12b90*/  LDL R7, [R1+0x52c] ;  /* 0x00052c0001077983 */ /* 0x000ee80000100800 */
[----:B0-----:R-:W3:Y:S04]  /*12ba0*/  LDL R9, [R1+0x53c] ;  /* 0x00053c0001097983 */ /* 0x001ee80000100800 */
[----:B--2---:R-:W-:Y:S01]  /*12bb0*/  STL [R1+0x14c8], R13 ;  /* 0x0014c80d01007387 */ /* 0x004fe20000100800 */
[----:B---3--:R-:W-:-:S03]  /*12bc0*/  IADD3 R8, P1, R9, R2, RZ ;  /* 0x0000000209087210 */ /* 0x008fc60007f3e0ff */
[----:B------:R-:W2:Y:S04]  /*12bd0*/  LDL R9, [R1+0x3d8] ;  /* 0x0003d80001097983 */ /* 0x000ea80000100800 */
[----:B------:R0:W-:Y:S02]  /*12be0*/  STS.U16 [R3+0x1400], R18 ;  /* 0x0014001203007388 */ /* 0x0001e40000000400 */
[----:B0-----:R-:W-:Y:S01]  /*12bf0*/  PRMT R18, RZ, 0x7610, R18 ;  /* 0x00007610ff127816 */ /* 0x001fe20000000012 */
[----:B--2---:R-:W-:-:S05]  /*12c00*/  IMAD.X R9, R9, 0x1, R0, P1 ;  /* 0x0000000109097824 */ /* 0x004fca00008e0600 */
[----:B------:R0:W2:Y:S04]  /*12c10*/  @!P0 LDG.E.U16 R18, [R8.64] ;  /* 0x0000000608128981 */ /* 0x0000a8000c1e1500 */
[----:B0-----:R-:W3:Y:S04]  /*12c20*/  LDL R9, [R1+0x534] ;  /* 0x0005340001097983 */ /* 0x001ee80000100800 */
[----:B--2---:R-:W-:Y:S01]  /*12c30*/  STL [R1+0x14c4], R18 ;  /* 0x0014c41201007387 */ /* 0x004fe20000100800 */
[----:B---3--:R-:W-:-:S03]  /*12c40*/  IADD3 R8, P1, R9, R2, RZ ;  /* 0x0000000209087210 */ /* 0x008fc60007f3e0ff */
[----:B------:R-:W2:Y:S04]  /*12c50*/  LDL R9, [R1+0x3d4] ;  /* 0x0003d40001097983 */ /* 0x000ea80000100800 */
[----:B------:R0:W-:Y:S02]  /*12c60*/  STS.U16 [R3+0x1800], R20 ;  /* 0x0018001403007388 */ /* 0x0001e40000000400 */
[----:B0-----:R-:W-:Y:S01]  /*12c70*/  PRMT R20, RZ, 0x7610, R20 ;  /* 0x00007610ff147816 */ /* 0x001fe20000000014 */
[----:B--2---:R-:W-:-:S05]  /*12c80*/  IMAD.X R9, R9, 0x1, R0, P1 ;  /* 0x0000000109097824 */ /* 0x004fca00008e0600 */
[----:B------:R-:W2:Y:S04]  /*12c90*/  @!P0 LDG.E.U16 R20, [R8.64] ;  /* 0x0000000608148981 */ /* 0x000ea8000c1e1500 */
[----:B------:R0:W-:Y:S02]  /*12ca0*/  STS.U16 [R3+0x1c00], R6 ;  /* 0x001c000603007388 */ /* 0x0001e40000000400 */
[----:B0-----:R-:W-:Y:S02]  /*12cb0*/  IADD3 R6, P1, R7, R2, RZ ;  /* 0x0000000207067210 */ /* 0x001fe40007f3e0ff */
[----:B--2---:R-:W-:Y:S04]  /*12cc0*/  STL [R1+0x14c0], R20 ;  /* 0x0014c01401007387 */ /* 0x004fe80000100800 */
[----:B------:R-:W2:Y:S01]  /*12cd0*/  LDL R7, [R1+0x3d0] ;  /* 0x0003d00001077983 */ /* 0x000ea20000100800 */
[----:B------:R-:W-:Y:S01]  /*12ce0*/  PRMT R11, RZ, 0x7610, R11 ;  /* 0x00007610ff0b7816 */ /* 0x000fe2000000000b */
[----:B--2---:R-:W-:-:S05]  /*12cf0*/  IMAD.X R7, R7, 0x1, R0, P1 ;  /* 0x0000000107077824 */ /* 0x004fca00008e0600 */
[----:B------:R0:W2:Y:S04]  /*12d00*/  @!P0 LDG.E.U16 R11, [R6.64] ;  /* 0x00000006060b8981 */ /* 0x0000a8000c1e1500 */
[----:B0-----:R-:W3:Y:S02]  /*12d10*/  LDL R7, [R1+0x524] ;  /* 0x0005240001077983 */ /* 0x001ee40000100800 */
[----:B---3--:R-:W-:Y:S02]  /*12d20*/  IADD3 R6, P1, R7, R2, RZ ;  /* 0x0000000207067210 */ /* 0x008fe40007f3e0ff */
[----:B------:R-:W3:Y:S04]  /*12d30*/  LDL R7, [R1+0x3cc] ;  /* 0x0003cc0001077983 */ /* 0x000ee80000100800 */
[----:B------:R0:W-:Y:S02]  /*12d40*/  STS.U16 [R3+0x2000], R21 ;  /* 0x0020001503007388 */ /* 0x0001e40000000400 */
[----:B0-----:R-:W-:Y:S01]  /*12d50*/  PRMT R21, RZ, 0x7610, R21 ;  /* 0x00007610ff157816 */ /* 0x001fe20000000015 */
[----:B---3--:R-:W-:-:S05]  /*12d60*/  IMAD.X R7, R7, 0x1, R0, P1 ;  /* 0x0000000107077824 */ /* 0x008fca00008e0600 */
[----:B------:R0:W3:Y:S04]  /*12d70*/  @!P0 LDG.E.U16 R21, [R6.64] ;  /* 0x0000000606158981 */ /* 0x0000e8000c1e1500 */
[----:B0-----:R-:W2:Y:S04]  /*12d80*/  LDL R7, [R1+0x51c] ;  /* 0x00051c0001077983 */ /* 0x001ea80000100800 */
[----:B---3--:R-:W-:Y:S01]  /*12d90*/  STL [R1+0x14bc], R21 ;  /* 0x0014bc1501007387 */ /* 0x008fe20000100800 */
[----:B--2---:R-:W-:-:S03]  /*12da0*/  IADD3 R6, P1, R7, R2, RZ ;  /* 0x0000000207067210 */ /* 0x004fc60007f3e0ff */
        /* <DEDUP_REMOVED lines=9> */
[----:B------:R0:W-:Y:S04]  /*12e40*/  STS.U16 [R3+0x1000], R22 ;  /* 0x0010001603007388 */ /* 0x0001e80000000400 */
[----:B------:R1:W-:Y:S01]  /*12e50*/  STS.U16 [R3+0x2800], R5 ;  /* 0x0028000503007388 */ /* 0x0003e20000000400 */
[----:B0-----:R-:W-:-:S03]  /*12e60*/  PRMT R22, RZ, 0x7610, R22 ;  /* 0x00007610ff167816 */ /* 0x001fc60000000016 */
[----:B-1----:R-:W3:Y:S01]  /*12e70*/  LDL R5, [R1+0x50c] ;  /* 0x00050c0001057983 */ /* 0x002ee20000100800 */
[----:B--2---:R-:W-:-:S05]  /*12e80*/  IMAD.X R7, R7, 0x1, R0, P1 ;  /* 0x0000000107077824 */ /* 0x004fca00008e0600 */
[----:B------:R-:W2:Y:S04]  /*12e90*/  @!P0 LDG.E.U16 R22, [R6.64] ;  /* 0x0000000606168981 */ /* 0x000ea8000c1e1500 */
[----:B----4-:R3:W-:Y:S02]  /*12ea0*/  STS.U16 [R3+0x2c00], R4 ;  /* 0x002c000403007388 */ /* 0x0107e40000000400 */
[----:B---3--:R-:W-:Y:S02]  /*12eb0*/  IADD3 R4, P1, R5, R2, RZ ;  /* 0x0000000205047210 */ /* 0x008fe40007f3e0ff */
[----:B--2---:R-:W-:Y:S04]  /*12ec0*/  STL [R1+0x14b4], R22 ;  /* 0x0014b41601007387 */ /* 0x004fe80000100800 */
[----:B------:R-:W2:Y:S01]  /*12ed0*/  LDL R5, [R1+0x3c0] ;  /* 0x0003c00001057983 */ /* 0x000ea20000100800 */
[----:B------:R-:W-:Y:S01]  /*12ee0*/  PRMT R23, RZ, 0x7610, R23 ;  /* 0x00007610ff177816 */ /* 0x000fe20000000017 */
[----:B--2---:R-:W-:-:S05]  /*12ef0*/  IMAD.X R5, R5, 0x1, R0, P1 ;  /* 0x0000000105057824 */ /* 0x004fca00008e0600 */
[----:B------:R0:W2:Y:S04]  /*12f00*/  @!P0 LDG.E.U16 R23, [R4.64] ;  /* 0x0000000604178981 */ /* 0x0000a8000c1e1500 */
[----:B0-----:R-:W3:Y:S04]  /*12f10*/  LDL.LU R4, [R1+0x1c] ;  /* 0x00001c0001047983 */ /* 0x001ee80000300800 */
[----:B------:R-:W4:Y:S04]  /*12f20*/  LDL R5, [R1+0x504] ;  /* 0x0005040001057983 */ /* 0x000f280000100800 */
[----:B---3--:R4:W-:Y:S02]  /*12f30*/  STS.U16 [R3+0x3000], R4 ;  /* 0x0030000403007388 */ /* 0x0089e40000000400 */
[----:B----4-:R-:W-:-:S02]  /*12f40*/  IADD3 R4, P1, R5, R2, RZ ;  /* 0x0000000205047210 */ /* 0x010fc40007f3e0ff */
[----:B------:R-:W3:Y:S01]  /*12f50*/  LDL R5, [R1+0x3bc] ;  /* 0x0003bc0001057983 */ /* 0x000ee20000100800 */
[----:B------:R-:W-:Y:S02]  /*12f60*/  PRMT R10, RZ, 0x7610, R10 ;  /* 0x00007610ff0a7816 */ /* 0x000fe4000000000a */
[----:B---3--:R-:W-:-:S05]  /*12f70*/  IMAD.X R5, R5, 0x1, R0, P1 ;  /* 0x0000000105057824 */ /* 0x008fca00008e0600 */
[----:B------:R-:W3:Y:S04]  /*12f80*/  @!P0 LDG.E.U16 R10, [R4.64] ;  /* 0x00000006040a8981 */ /* 0x000ee8000c1e1500 */
[----:B---3--:R0:W-:Y:S04]  /*12f90*/  STL [R1+0x14], R10 ;  /* 0x0000140a01007387 */ /* 0x0081e80000100800 */
[----:B0-----:R-:W3:Y:S04]  /*12fa0*/  LDL.LU R10, [R1+0x14f4] ;  /* 0x0014f400010a7983 */ /* 0x001ee80000300800 */
[----:B------:R-:W4:Y:S04]  /*12fb0*/  LDL.LU R4, [R1+0x24] ;  /* 0x0000240001047983 */ /* 0x000f280000300800 */
[----:B------:R-:W2:Y:S04]  /*12fc0*/  LDL R5, [R1+0x4fc] ;  /* 0x0004fc0001057983 */ /* 0x000ea80000100800 */
[----:B----4-:R2:W-:Y:S02]  /*12fd0*/  STS.U16 [R3+0x3400], R4 ;  /* 0x0034000403007388 */ /* 0x0105e40000000400 */
[----:B--2---:R-:W-:-:S02]  /*12fe0*/  IADD3 R4, P1, R5, R2, RZ ;  /* 0x0000000205047210 */ /* 0x004fc40007f3e0ff */
[----:B------:R-:W2:Y:S01]  /*12ff0*/  LDL R5, [R1+0x3b8] ;  /* 0x0003b80001057983 */ /* 0x000ea20000100800 */
[----:B---3--:R-:W-:Y:S02]  /*13000*/  PRMT R10, RZ, 0x7610, R10 ;  /* 0x00007610ff0a7816 */ /* 0x008fe4000000000a */
[----:B--2---:R-:W-:-:S05]  /*13010*/  IMAD.X R5, R5, 0x1, R0, P1 ;  /* 0x0000000105057824 */ /* 0x004fca00008e0600 */
[----:B------:R-:W2:Y:S04]  /*13020*/  @!P0 LDG.E.U16 R10, [R4.64] ;  /* 0x00000006040a8981 */ /* 0x000ea8000c1e1500 */
[----:B--2---:R0:W-:Y:S04]  /*13030*/  STL [R1+0x10], R10 ;  /* 0x0000100a01007387 */ /* 0x0041e80000100800 */
[----:B0-----:R-:W2:Y:S04]  /*13040*/  LDL.LU R10, [R1+0x14f0] ;  /* 0x0014f000010a7983 */ /* 0x001ea80000300800 */
[----:B------:R-:W3:Y:S04]  /*13050*/  LDL.LU R4, [R1+0x2c] ;  /* 0x00002c0001047983 */ /* 0x000ee80000300800 */
[----:B------:R-:W4:Y:S04]  /*13060*/  LDL R5, [R1+0x4f4] ;  /* 0x0004f40001057983 */ /* 0x000f280000100800 */
[----:B---3--:R4:W-:Y:S02]  /*13070*/  STS.U16 [R3+0x3800], R4 ;  /* 0x0038000403007388 */ /* 0x0089e40000000400 */
[----:B----4-:R-:W-:-:S02]  /*13080*/  IADD3 R4, P1, R5, R2, RZ ;  /* 0x0000000205047210 */ /* 0x010fc40007f3e0ff */
[----:B------:R-:W3:Y:S01]  /*13090*/  LDL R5, [R1+0x3b4] ;  /* 0x0003b40001057983 */ /* 0x000ee20000100800 */
[----:B--2---:R-:W-:Y:S02]  /*130a0*/  PRMT R10, RZ, 0x7610, R10 ;  /* 0x00007610ff0a7816 */ /* 0x004fe4000000000a */
[----:B---3--:R-:W-:-:S05]  /*130b0*/  IMAD.X R5, R5, 0x1, R0, P1 ;  /* 0x0000000105057824 */ /* 0x008fca00008e0600 */
        /* <DEDUP_REMOVED lines=31> */
[----:B--2---:R0:W-:Y:S04]  /*132b0*/  STL [R1], R10 ;  /* 0x0000000a01007387 */ /* 0x0041e80000100800 */
[----:B0-----:R-:W2:Y:S04]  /*132c0*/  LDL.LU R10, [R1+0x14e0] ;  /* 0x0014e000010a7983 */ /* 0x001ea80000300800 */
[----:B------:R-:W3:Y:S04]  /*132d0*/  LDL.LU R4, [R1+0x5c] ;  /* 0x00005c0001047983 */ /* 0x000ee80000300800 */
[----:B------:R-:W4:Y:S04]  /*132e0*/  LDL R5, [R1+0x4d4] ;  /* 0x0004d40001057983 */ /* 0x000f280000100800 */
[----:B---3--:R4:W-:Y:S02]  /*132f0*/  STS.U16 [R3+0x4800], R4 ;  /* 0x0048000403007388 */ /* 0x0089e40000000400 */
[----:B----4-:R-:W-:-:S02]  /*13300*/  IADD3 R4, P1, R5, R2, RZ ;  /* 0x0000000205047210 */ /* 0x010fc40007f3e0ff */
[----:B------:R-:W3:Y:S04]  /*13310*/  LDL R5, [R1+0x3a4] ;  /* 0x0003a40001057983 */ /* 0x000ee80000100800 */
[----:B------:R0:W-:Y:S02]  /*13320*/  STS.U16 [R3], R27 ;  /* 0x0000001b03007388 */ /* 0x0001e40000000400 */
[----:B0-----:R-:W-:Y:S01]  /*13330*/  PRMT R27, RZ, 0x7610, R27 ;  /* 0x00007610ff1b7816 */ /* 0x001fe2000000001b */
[----:B---3--:R-:W-:-:S05]  /*13340*/  IMAD.X R5, R5, 0x1, R0, P1 ;  /* 0x0000000105057824 */ /* 0x008fca00008e0600 */
[----:B------:R0:W3:Y:S04]  /*13350*/  @!P0 LDG.E.U16 R27, [R4.64] ;  /* 0x00000006041b8981 */ /* 0x0000e8000c1e1500 */
[----:B0-----:R-:W4:Y:S04]  /*13360*/  LDL.LU R4, [R1+0x58] ;  /* 0x0000580001047983 */ /* 0x001f280000300800 */
[----:B------:R-:W2:Y:S04]  /*13370*/  LDL R5, [R1+0x4cc] ;  /* 0x0004cc0001057983 */ /* 0x000ea80000100800 */
[----:B---3--:R-:W-:Y:S04]  /*13380*/  STL [R1+0x14a8], R27 ;  /* 0x0014a81b01007387 */ /* 0x008fe80000100800 */
[----:B------:R-:W-:Y:S04]  /*13390*/  STL [R1+0x14ac], R27 ;  /* 0x0014ac1b01007387 */ /* 0x000fe80000100800 */
[----:B------:R-:W-:Y:S04]  /*133a0*/  STL [R1+0x14b0], R27 ;  /* 0x0014b01b01007387 */ /* 0x000fe80000100800 */
[----:B----4-:R2:W-:Y:S02]  /*133b0*/  STS.U16 [R3+0x4c00], R4 ;  /* 0x004c000403007388 */ /* 0x0105e40000000400 */
[----:B--2---:R-:W-:-:S02]  /*133c0*/  IADD3 R4, P1, R5, R2, RZ ;  /* 0x0000000205047210 */ /* 0x004fc40007f3e0ff */
[----:B------:R-:W2:Y:S04]  /*133d0*/  LDL R5, [R1+0x3a0] ;  /* 0x0003a00001057983 */ /* 0x000ea80000100800 */
[----:B------:R0:W-:Y:S02]  /*133e0*/  STS.U16 [R3+0x400], R26 ;  /* 0x0004001a03007388 */ /* 0x0001e40000000400 */
[----:B0-----:R-:W-:Y:S01]  /*133f0*/  PRMT R26, RZ, 0x7610, R26 ;  /* 0x00007610ff1a7816 */ /* 0x001fe2000000001a */
[----:B--2---:R-:W-:-:S05]  /*13400*/  IMAD.X R5, R5, 0x1, R0, P1 ;  /* 0x0000000105057824 */ /* 0x004fca00008e0600 */
[----:B------:R0:W2:Y:S04]  /*13410*/  @!P0 LDG.E.U16 R26, [R4.64] ;  /* 0x00000006041a8981 */ /* 0x0000a8000c1e1500 */
[----:B0-----:R-:W3:Y:S04]  /*13420*/  LDL.LU R4, [R1+0x54] ;  /* 0x0000540001047983 */ /* 0x001ee80000300800 */
[----:B------:R-:W4:Y:S04]  /*13430*/  LDL R5, [R1+0x4c4] ;  /* 0x0004c40001057983 */ /* 0x000f280000100800 */
[----:B--2---:R-:W-:Y:S04]  /*13440*/  STL [R1+0x14a4], R26 ;  /* 0x0014a41a01007387 */ /* 0x004fe80000100800 */
[----:B---3--:R4:W-:Y:S02]  /*13450*/  STS.U16 [R3+0x5000], R4 ;  /* 0x0050000403007388 */ /* 0x0089e40000000400 */
[----:B----4-:R-:W-:-:S02]  /*13460*/  IADD3 R4, P1, R5, R2, RZ ;  /* 0x0000000205047210 */ /* 0x010fc40007f3e0ff */
[----:B------:R-:W2:Y:S04]  /*13470*/  LDL R5, [R1+0x39c] ;  /* 0x00039c0001057983 */ /* 0x000ea80000100800 */
[----:B------:R0:W-:Y:S02]  /*13480*/  STS.U16 [R3+0x800], R25 ;  /* 0x0008001903007388 */ /* 0x0001e40000000400 */
[----:B0-----:R-:W-:Y:S01]  /*13490*/  PRMT R25, RZ, 0x7610, R25 ;  /* 0x00007610ff197816 */ /* 0x001fe20000000019 */
        /* <DEDUP_REMOVED lines=9> */
[----:B------:R0:W3:Y:S04]  /*13530*/  @!P0 LDG.E.U16 R24, [R4.64] ;  /* 0x0000000604188981 */ /* 0x0000e8000c1e1500 */
[----:B0-----:R-:W4:Y:S04]  /*13540*/  LDL.LU R4, [R1+0x4c] ;  /* 0x00004c0001047983 */ /* 0x001f280000300800 */
[----:B------:R-:W2:Y:S04]  /*13550*/  LDL R5, [R1+0x4b4] ;  /* 0x0004b40001057983 */ /* 0x000ea80000100800 */
[----:B----4-:R2:W-:Y:S02]  /*13560*/  STS.U16 [R3+0x5800], R4 ;  /* 0x0058000403007388 */ /* 0x0105e40000000400 */
[----:B--2---:R-:W-:-:S02]  /*13570*/  IADD3 R4, P1, R5, R2, RZ ;  /* 0x0000000205047210 */ /* 0x004fc40007f3e0ff */
[----:B------:R-:W2:Y:S01]  /*13580*/  LDL R5, [R1+0x394] ;  /* 0x0003940001057983 */ /* 0x000ea20000100800 */
[----:B------:R-:W-:Y:S02]  /*13590*/  PRMT R10, RZ, 0x7610, R10 ;  /* 0x00007610ff0a7816 */ /* 0x000fe4000000000a */
[----:B--2---:R-:W-:-:S05]  /*135a0*/  IMAD.X R5, R5, 0x1, R0, P1 ;  /* 0x0000000105057824 */ /* 0x004fca00008e0600 */
[----:B------:R0:W2:Y:S04]  /*135b0*/  @!P0 LDG.E.U16 R10, [R4.64] ;  /* 0x00000006040a8981 */ /* 0x0000a8000c1e1500 */
        /* <DEDUP_REMOVED lines=8> */
[----:B0-----:R-:W4:Y:S02]  /*13640*/  LDL R5, [R1+0x4a4] ;  /* 0x0004a40001057983 */ /* 0x001f240000100800 */
[----:B----4-:R-:W-:Y:S02]  /*13650*/  IADD3 R4, P1, R5, R2, RZ ;  /* 0x0000000205047210 */ /* 0x010fe40007f3e0ff */
[----:B------:R-:W4:Y:S01]  /*13660*/  LDL R5, [R1+0x38c] ;  /* 0x00038c0001057983 */ /* 0x000f220000100800 */
[----:B------:R-:W-:-:S03]  /*13670*/  PRMT R8, RZ, 0x7610, R8 ;  /* 0x00007610ff087816 */ /* 0x000fc60000000008 */
[----:B------:R0:W-:Y:S04]  /*13680*/  STS.U16 [R3+0x6000], R29 ;  /* 0x0060001d03007388 */ /* 0x0001e80000000400 */
[----:B0-----:R-:W2:Y:S01]  /*13690*/  LDL R29, [R1+0x380] ;  /* 0x00038000011d7983 */ /* 0x001ea20000100800 */
[----:B----4-:R-:W-:-:S05]  /*136a0*/  IMAD.X R5, R5, 0x1, R0, P1 ;  /* 0x0000000105057824 */ /* 0x010fca00008e0600 */
[----:B------:R0:W4:Y:S04]  /*136b0*/  @!P0 LDG.E.U16 R8, [R4.64] ;  /* 0x0000000604088981 */ /* 0x000128000c1e1500 */
[----:B0-----:R-:W2:Y:S04]  /*136c0*/  LDL.LU R4, [R1+0x40] ;  /* 0x0000400001047983 */ /* 0x001ea80000300800 */
[----:B------:R-:W3:Y:S04]  /*136d0*/  LDL R5, [R1+0x49c] ;  /* 0x00049c0001057983 */ /* 0x000ee80000100800 */
[----:B--2---:R3:W-:Y:S02]  /*136e0*/  STS.U16 [R3+0x6400], R4 ;  /* 0x0064000403007388 */ /* 0x0047e40000000400 */
[----:B---3--:R-:W-:-:S02]  /*136f0*/  IADD3 R4, P1, R5, R2, RZ ;  /* 0x0000000205047210 */ /* 0x008fc40007f3e0ff */
[----:B------:R-:W2:Y:S01]  /*13700*/  LDL R5, [R1+0x388] ;  /* 0x0003880001057983 */ /* 0x000ea20000100800 */
[----:B------:R-:W-:Y:S02]  /*13710*/  PRMT R7, RZ, 0x7610, R7 ;  /* 0x00007610ff077816 */ /* 0x000fe40000000007 */
[----:B--2---:R-:W-:-:S05]  /*13720*/  IMAD.X R5, R5, 0x1, R0, P1 ;  /* 0x0000000105057824 */ /* 0x004fca00008e0600 */
[----:B------:R0:W2:Y:S04]  /*13730*/  @!P0 LDG.E.U16 R7, [R4.64] ;  /* 0x0000000604078981 */ /* 0x0000a8000c1e1500 */
[----:B0-----:R-:W3:Y:S04]  /*13740*/  LDL R5, [R1+0x494] ;  /* 0x0004940001057983 */ /* 0x001ee80000100800 */
[----:B------:R0:W-:Y:S04]  /*13750*/  STS.U16 [R3+0x6800], R15 ;  /* 0x0068000f03007388 */ /* 0x0001e80000000400 */
[----:B0-----:R-:W2:Y:S01]  /*13760*/  LDL R15, [R1+0x48c] ;  /* 0x00048c00010f7983 */ /* 0x001ea20000100800 */
[----:B---3--:R-:W-:-:S03]  /*13770*/  IADD3 R4, P1, R5, R2, RZ ;  /* 0x0000000205047210 */ /* 0x008fc60007f3e0ff */
[----:B------:R-:W3:Y:S01]  /*13780*/  LDL R5, [R1+0x384] ;  /* 0x0003840001057983 */ /* 0x000ee20000100800 */
[----:B------:R-:W-:-:S03]  /*13790*/  PRMT R6, RZ, 0x7610, R6 ;  /* 0x00007610ff067816 */ /* 0x000fc60000000006 */
[----:B------:R2:W-:Y:S01]  /*137a0*/  STS.U16 [R3+0x6c00], R14 ;  /* 0x006c000e03007388 */ /* 0x0005e20000000400 */
[----:B---3--:R-:W-:Y:S01]  /*137b0*/  IMAD.X R5, R5, 0x1, R0, P1 ;  /* 0x0000000105057824 */ /* 0x008fe200008e0600 */
[----:B--2---:R-:W-:-:S04]  /*137c0*/  IADD3 R14, P1, R15, R2, RZ ;  /* 0x000000020f0e7210 */ /* 0x004fc80007f3e0ff */
[----:B------:R0:W2:Y:S01]  /*137d0*/  @!P0 LDG.E.U16 R6, [R4.64] ;  /* 0x0000000604068981 */ /* 0x0000a2000c1e1500 */
[----:B------:R-:W-:Y:S01]  /*137e0*/  IMAD.X R15, R29, 0x1, R0, P1 ;  /* 0x000000011d0f7824 */ /* 0x000fe200008e0600 */
[----:B0-----:R-:W-:-:S06]  /*137f0*/  PRMT R5, RZ, 0x7610, R5 ;  /* 0x00007610ff057816 */ /* 0x001fcc0000000005 */
[----:B------:R0:W3:Y:S04]  /*13800*/  @!P0 LDG.E.U16 R5, [R14.64] ;  /* 0x000000060e058981 */ /* 0x0000e8000c1e1500 */
[----:B0-----:R-:W2:Y:S04]  /*13810*/  LDL R15, [R1+0x484] ;  /* 0x00048400010f7983 */ /* 0x001ea80000100800 */
[----:B------:R0:W-:Y:S04]  /*13820*/  STS.U16 [R3+0x7000], R28 ;  /* 0x0070001c03007388 */ /* 0x0001e80000000400 */
[----:B0-----:R-:W3:Y:S04]  /*13830*/  LDL.LU R28, [R1+0x668] ;  /* 0x00066800011c7983 */ /* 0x001ee80000300800 */
[----:B------:R-:W3:Y:S01]  /*13840*/  LDL.LU R29, [R1+0x76c] ;  /* 0x00076c00011d7983 */ /* 0x000ee20000300800 */
[----:B--2---:R-:W-:-:S03]  /*13850*/  IADD3 R14, P1, R15, R2, RZ ;  /* 0x000000020f0e7210 */ /* 0x004fc60007f3e0ff */
[----:B------:R-:W2:Y:S01]  /*13860*/  LDL R15, [R1+0x37c] ;  /* 0x00037c00010f7983 */ /* 0x000ea20000100800 */
[----:B------:R-:W-:Y:S01]  /*13870*/  PRMT R4, RZ, 0x7610, R4 ;  /* 0x00007610ff047816 */ /* 0x000fe20000000004 */
        /* <DEDUP_REMOVED lines=18> */
[----:B0-----:R-:W3:Y:S01]  /*139a0*/  LDL.LU R15, [R1+0x38] ;  /* 0x00003800010f7983 */ /* 0x001ee20000300800 */
[----:B------:R-:W-:Y:S02]  /*139b0*/  IADD3 R14, P1, R29, R2, RZ ;  /* 0x000000021d0e7210 */ /* 0x000fe40007f3e0ff */
[----:B------:R-:W-:Y:S01]  /*139c0*/  PRMT R16, RZ, 0x7610, R16 ;  /* 0x00007610ff107816 */ /* 0x000fe20000000010 */
[----:B---3--:R0:W-:Y:S02]  /*139d0*/  STS.U16 [R3+0x7c00], R15 ;  /* 0x007c000f03007388 */ /* 0x0081e40000000400 */
[----:B0-----:R-:W-:-:S05]  /*139e0*/  IMAD.X R15, R28, 0x1, R0, P1 ;  /* 0x000000011c0f7824 */ /* 0x001fca00008e0600 */
[----:B------:R-:W3:Y:S04]  /*139f0*/  @!P0 LDG.E.U16 R16, [R14.64] ;  /* 0x000000060e108981 */ /* 0x000ee8000c1e1500 */
[----:B--2---:R-:W-:Y:S04]  /*13a00*/  STL [R1+0x1498], R17 ;  /* 0x0014981101007387 */ /* 0x004fe80000100800 */
[----:B------:R0:W-:Y:S04]  /*13a10*/  STL [R1+0xa08], R29 ;  /* 0x000a081d01007387 */ /* 0x0001e80000100800 */
[----:B0-----:R-:W2:Y:S04]  /*13a20*/  LDL.LU R29, [R1+0x768] ;  /* 0x00076800011d7983 */ /* 0x001ea80000300800 */
[----:B------:R0:W-:Y:S04]  /*13a30*/  STL [R1+0xa0c], R28 ;  /* 0x000a0c1c01007387 */ /* 0x0001e80000100800 */
[----:B0-----:R-:W4:Y:S04]  /*13a40*/  LDL.LU R28, [R1+0x660] ;  /* 0x00066000011c7983 */ /* 0x001f280000300800 */
[----:B---3--:R0:W-:Y:S04]  /*13a50*/  STL [R1+0x1c], R16 ;  /* 0x00001c1001007387 */ /* 0x0081e80000100800 */
[----:B0-----:R-:W3:Y:S04]  /*13a60*/  LDL.LU R16, [R1+0x14dc] ;  /* 0x0014dc0001107983 */ /* 0x001ee80000300800 */
[----:B------:R-:W4:Y:S01]  /*13a70*/  LDL.LU R15, [R1+0x30] ;  /* 0x00003000010f7983 */ /* 0x000f220000300800 */
[----:B--2---:R-:W-:-:S02]  /*13a80*/  IADD3 R14, P1, R29, R2, RZ ;  /* 0x000000021d0e7210 */ /* 0x004fc40007f3e0ff */
[----:B---3--:R-:W-:Y:S01]  /*13a90*/  PRMT R16, RZ, 0x7610, R16 ;  /* 0x00007610ff107816 */ /* 0x008fe20000000010 */
[----:B----4-:R0:W-:Y:S02]  /*13aa0*/  STS.U16 [R3+0x8000], R15 ;  /* 0x0080000f03007388 */ /* 0x0101e40000000400 */
[----:B0-----:R-:W-:-:S05]  /*13ab0*/  IMAD.X R15, R28, 0x1, R0, P1 ;  /* 0x000000011c0f7824 */ /* 0x001fca00008e0600 */
[----:B------:R-:W2:Y:S04]  /*13ac0*/  @!P0 LDG.E.U16 R16, [R14.64] ;  /* 0x000000060e108981 */ /* 0x000ea8000c1e1500 */
[----:B------:R0:W-:Y:S04]  /*13ad0*/  STL [R1+0xa10], R29 ;  /* 0x000a101d01007387 */ /* 0x0001e80000100800 */
[----:B0-----:R-:W3:Y:S04]  /*13ae0*/  LDL.LU R29, [R1+0x764] ;  /* 0x00076400011d7983 */ /* 0x001ee80000300800 */
[----:B------:R0:W-:Y:S04]  /*13af0*/  STL [R1+0xa14], R28 ;  /* 0x000a141c01007387 */ /* 0x0001e80000100800 */
[----:B0-----:R-:W4:Y:S04]  /*13b00*/  LDL.LU R28, [R1+0x658] ;  /* 0x00065800011c7983 */ /* 0x001f280000300800 */
[----:B--2---:R0:W-:Y:S04]  /*13b10*/  STL [R1+0x68], R16 ;  /* 0x0000681001007387 */ /* 0x0041e80000100800 */
[----:B0-----:R-:W2:Y:S04]  /*13b20*/  LDL.LU R16, [R1+0x14d8] ;  /* 0x0014d80001107983 */ /* 0x001ea80000300800 */
[----:B------:R-:W4:Y:S01]  /*13b30*/  LDL.LU R15, [R1+0x28] ;  /* 0x00002800010f7983 */ /* 0x000f220000300800 */
[----:B---3--:R-:W-:-:S02]  /*13b40*/  IADD3 R14, P1, R29, R2, RZ ;  /* 0x000000021d0e7210 */ /* 0x008fc40007f3e0ff */
[----:B--2---:R-:W-:Y:S01]  /*13b50*/  PRMT R16, RZ, 0x7610, R16 ;  /* 0x00007610ff107816 */ /* 0x004fe20000000010 */
        /* <DEDUP_REMOVED lines=21> */
[----:B------:R-:W2:Y:S01]  /*13cb0*/  LDL.LU R15, [R1+0x18] ;  /* 0x00001800010f7983 */ /* 0x000ea20000300800 */
[----:B---3--:R-:W-:-:S03]  /*13cc0*/  IADD3 R14, P1, R29, R2, RZ ;  /* 0x000000021d0e7210 */ /* 0x008fc60007f3e0ff */
[----:B------:R0:W-:Y:S04]  /*13cd0*/  STL [R1+0xa28], R29 ;  /* 0x000a281d01007387 */ /* 0x0001e80000100800 */
[----:B0-----:R-:W3:Y:S04]  /*13ce0*/  LDL.LU R29, [R1+0x758] ;  /* 0x00075800011d7983 */ /* 0x001ee80000300800 */
[----:B----4-:R-:W-:Y:S01]  /*13cf0*/  STL [R1+0xa2c], R28 ;  /* 0x000a2c1c01007387 */ /* 0x010fe20000100800 */
[----:B--2---:R-:W-:-:S03]  /*13d00*/  PRMT R16, RZ, 0x7610, R16 ;  /* 0x00007610ff107816 */ /* 0x004fc60000000010 */
[----:B------:R0:W-:Y:S02]  /*13d10*/  STS.U16 [R3+0x8c00], R15 ;  /* 0x008c000f03007388 */ /* 0x0001e40000000400 */
[----:B0-----:R-:W-:Y:S02]  /*13d20*/  IMAD.X R15, R28, 0x1, R0, P1 ;  /* 0x000000011c0f7824 */ /* 0x001fe400008e0600 */
[----:B------:R-:W2:Y:S04]  /*13d30*/  LDL.LU R28, [R1+0x640] ;  /* 0x00064000011c7983 */ /* 0x000ea80000300800 */
[----:B------:R3:W4:Y:S01]  /*13d40*/  @!P0 LDG.E.U16 R16, [R14.64] ;  /* 0x000000060e108981 */ /* 0x000722000c1e1500 */
[----:B------:R-:W-:Y:S02]  /*13d50*/  PRMT R13, RZ, 0x7610, R13 ;  /* 0x00007610ff0d7816 */ /* 0x000fe4000000000d */
[----:B---3--:R-:W-:-:S05]  /*13d60*/  IADD3 R14, P1, R29, R2, RZ ;  /* 0x000000021d0e7210 */ /* 0x008fca0007f3e0ff */
[----:B--2---:R-:W-:Y:S01]  /*13d70*/  IMAD.X R15, R28, 0x1, R0, P1 ;  /* 0x000000011c0f7824 */ /* 0x004fe200008e0600 */
[----:B----4-:R0:W-:Y:S04]  /*13d80*/  STL [R1+0x5c], R16 ;  /* 0x00005c1001007387 */ /* 0x0101e80000100800 */
[----:B------:R-:W2:Y:S04]  /*13d90*/  @!P0 LDG.E.U16 R13, [R14.64] ;  /* 0x000000060e0d8981 */ /* 0x000ea8000c1e1500 */
[----:B0-----:R-:W3:Y:S04]  /*13da0*/  LDL.LU R16, [R1+0x14cc] ;  /* 0x0014cc0001107983 */ /* 0x001ee80000300800 */
[----:B------:R0:W-:Y:S04]  /*13db0*/  STL [R1+0xa30], R29 ;  /* 0x000a301d01007387 */ /* 0x0001e80000100800 */
[----:B0-----:R-:W4:Y:S04]  /*13dc0*/  LDL.LU R29, [R1+0x754] ;  /* 0x00075400011d7983 */ /* 0x001f280000300800 */
[----:B------:R0:W-:Y:S04]  /*13dd0*/  STL [R1+0xa34], R28 ;  /* 0x000a341c01007387 */ /* 0x0001e80000100800 */
[----:B0-----:R-:W3:Y:S01]  /*13de0*/  LDL.LU R28, [R1+0x638] ;  /* 0x00063800011c7983 */ /* 0x001ee20000300800 */
[----:B------:R-:W-:-:S03]  /*13df0*/  PRMT R18, RZ, 0x7610, R18 ;  /* 0x00007610ff127816 */ /* 0x000fc60000000012 */
[----:B--2---:R0:W-:Y:S04]  /*13e00*/  STL [R1+0x58], R13 ;  /* 0x0000580d01007387 */ /* 0x0041e80000100800 */
[----:B0-----:R-:W2:Y:S01]  /*13e10*/  LDL.LU R13, [R1+0x14c8] ;  /* 0x0014c800010d7983 */ /* 0x001ea20000300800 */
[----:B----4-:R-:W-:-:S03]  /*13e20*/  IADD3 R14, P1, R29, R2, RZ ;  /* 0x000000021d0e7210 */ /* 0x010fc60007f3e0ff */
[----:B------:R0:W-:Y:S04]  /*13e30*/  STL [R1+0xa38], R29 ;  /* 0x000a381d01007387 */ /* 0x0001e80000100800 */
[----:B0-----:R-:W4:Y:S01]  /*13e40*/  LDL.LU R29, [R1+0x750] ;  /* 0x00075000011d7983 */ /* 0x001f220000300800 */
[----:B---3--:R-:W-:-:S03]  /*13e50*/  IMAD.X R15, R28, 0x1, R0, P1 ;  /* 0x000000011c0f7824 */ /* 0x008fc600008e0600 */
[----:B------:R0:W-:Y:S04]  /*13e60*/  STL [R1+0xa3c], R28 ;  /* 0x000a3c1c01007387 */ /* 0x0001e80000100800 */
[----:B------:R4:W3:Y:S04]  /*13e70*/  @!P0 LDG.E.U16 R18, [R14.64] ;  /* 0x000000060e128981 */ /* 0x0008e8000c1e1500 */
[----:B0-----:R-:W2:Y:S01]  /*13e80*/  LDL.LU R28, [R1+0x630] ;  /* 0x00063000011c7983 */ /* 0x001ea20000300800 */
[----:B------:R-:W-:Y:S02]  /*13e90*/  PRMT R20, RZ, 0x7610, R20 ;  /* 0x00007610ff147816 */ /* 0x000fe40000000014 */
[-C--:B----4-:R-:W-:Y:S01]  /*13ea0*/  IADD3 R14, P1, R29, R2.reuse, RZ ;  /* 0x000000021d0e7210 */ /* 0x090fe20007f3e0ff */
[----:B---3--:R0:W-:Y:S04]  /*13eb0*/  STL [R1+0x54], R18 ;  /* 0x0000541201007387 */ /* 0x0081e80000100800 */
[----:B--2---:R-:W-:Y:S01]  /*13ec0*/  IMAD.X R15, R28, 0x1, R0, P1 ;  /* 0x000000011c0f7824 */ /* 0x004fe200008e0600 */
[----:B0-----:R-:W2:Y:S04]  /*13ed0*/  LDL.LU R18, [R1+0x14c4] ;  /* 0x0014c40001127983 */ /* 0x001ea80000300800 */
[----:B------:R-:W3:Y:S04]  /*13ee0*/  @!P0 LDG.E.U16 R20, [R14.64] ;  /* 0x000000060e148981 */ /* 0x000ee8000c1e1500 */
[----:B------:R0:W-:Y:S04]  /*13ef0*/  STL [R1+0xa40], R29 ;  /* 0x000a401d01007387 */ /* 0x0001e80000100800 */
[----:B0-----:R-:W4:Y:S04]  /*13f00*/  LDL.LU R29, [R1+0x74c] ;  /* 0x00074c00011d7983 */ /* 0x001f280000300800 */
[----:B------:R0:W-:Y:S04]  /*13f10*/  STL [R1+0xa44], R28 ;  /* 0x000a441c01007387 */ /* 0x0001e80000100800 */
[----:B0-----:R-:W2:Y:S04]  /*13f20*/  LDL.LU R28, [R1+0x628] ;  /* 0x00062800011c7983 */ /* 0x001ea80000300800 */
[----:B---3--:R0:W-:Y:S04]  /*13f30*/  STL [R1+0x50], R20 ;  /* 0x0000501401007387 */ /* 0x0081e80000100800 */
[----:B0-----:R-:W3:Y:S01]  /*13f40*/  LDL.LU R20, [R1+0x14c0] ;  /* 0x0014c00001147983 */ /* 0x001ee20000300800 */
[----:B----4-:R-:W-:-:S03]  /*13f50*/  IADD3 R14, P1, R29, R2, RZ ;  /* 0x000000021d0e7210 */ /* 0x010fc60007f3e0ff */
[----:B------:R0:W-:Y:S04]  /*13f60*/  STL [R1+0xa48], R29 ;  /* 0x000a481d01007387 */ /* 0x0001e80000100800 */
[----:B0-----:R-:W4:Y:S01]  /*13f70*/  LDL.LU R29, [R1+0x748] ;  /* 0x00074800011d7983 */ /* 0x001f220000300800 */
[----:B--2---:R-:W-:-:S03]  /*13f80*/  IMAD.X R15, R28, 0x1, R0, P1 ;  /* 0x000000011c0f7824 */ /* 0x004fc600008e0600 */
[----:B------:R0:W-:Y:S04]  /*13f90*/  STL [R1+0xa4c], R28 ;  /* 0x000a4c1c01007387 */ /* 0x0001e80000100800 */
[----:B0-----:R-:W2:Y:S01]  /*13fa0*/  LDL.LU R28, [R1+0x620] ;  /* 0x00062000011c7983 */ /* 0x001ea20000300800 */
[----:B------:R-:W-:-:S06]  /*13fb0*/  PRMT R12, RZ, 0x7610, R12 ;  /* 0x00007610ff0c7816 */ /* 0x000fcc000000000c */
[----:B------:R4:W3:Y:S01]  /*13fc0*/  @!P0 LDG.E.U16 R12, [R14.64] ;  /* 0x000000060e0c8981 */ /* 0x0008e2000c1e1500 */
[----:B------:R-:W-:Y:S02]  /*13fd0*/  PRMT R21, RZ, 0x7610, R21 ;  /* 0x00007610ff157816 */ /* 0x000fe40000000015 */
[----:B----4-:R-:W-:Y:S01]  /*13fe0*/  IADD3 R14, P1, R29, R2, RZ ;  /* 0x000000021d0e7210 */ /* 0x010fe20007f3e0ff */
[----:B------:R0:W-:Y:S04]  /*13ff0*/  STL [R1+0xa50], R29 ;  /* 0x000a501d01007387 */ /* 0x0001e80000100800 */
[----:B0-----:R-:W4:Y:S01]  /*14000*/  LDL.LU R29, [R1+0x744] ;  /* 0x00074400011d7983 */ /* 0x001f220000300800 */
[----:B--2---:R-:W-:-:S03]  /*14010*/  IMAD.X R15, R28, 0x1, R0, P1 ;  /* 0x000000011c0f7824 */ /* 0x004fc600008e0600 */
[----:B------:R0:W-:Y:S04]  /*14020*/  STL [R1+0xa54], R28 ;  /* 0x000a541c01007387 */ /* 0x0001e80000100800 */
[----:B------:R4:W2:Y:S04]  /*14030*/  @!P0 LDG.E.U16 R21, [R14.64] ;  /* 0x000000060e158981 */ /* 0x0008a8000c1e1500 */
[----:B0-----:R-:W3:Y:S01]  /*14040*/  LDL.LU R28, [R1+0x618] ;  /* 0x00061800011c7983 */ /* 0x001ee20000300800 */
[----:B------:R-:W-:Y:S02]  /*14050*/  PRMT R19, RZ, 0x7610, R19 ;  /* 0x00007610ff137816 */ /* 0x000fe40000000013 */
[----:B----4-:R-:W-:Y:S01]  /*14060*/  IADD3 R14, P1, R29, R2, RZ ;  /* 0x000000021d0e7210 */ /* 0x010fe20007f3e0ff */
[----:B--2---:R0:W-:Y:S04]  /*14070*/  STL [R1+0x48], R21 ;  /* 0x0000481501007387 */ /* 0x0041e80000100800 */
[----:B---3--:R-:W-:Y:S01]  /*14080*/  IMAD.X R15, R28, 0x1, R0, P1 ;  /* 0x000000011c0f7824 */ /* 0x008fe200008e0600 */
[----:B0-----:R-:W2:Y:S04]  /*14090*/  LDL.LU R21, [R1+0x14bc] ;  /* 0x0014bc0001157983 */ /* 0x001ea80000300800 */
[----:B------:R0:W-:Y:S04]  /*140a0*/  STL [R1+0xa58], R29 ;  /* 0x000a581d01007387 */ /* 0x0001e80000100800 */
[----:B------:R-:W3:Y:S04]  /*140b0*/  @!P0 LDG.E.U16 R19, [R14.64] ;  /* 0x000000060e138981 */ /* 0x000ee8000c1e1500 */
[----:B0-----:R-:W4:Y:S04]  /*140c0*/  LDL.LU R29, [R1+0x740] ;  /* 0x00074000011d7983 */ /* 0x001f280000300800 */
[----:B------:R0:W-:Y:S04]  /*140d0*/  STL [R1+0xa5c], R28 ;  /* 0x000a5c1c01007387 */ /* 0x0001e80000100800 */
[----:B0-----:R-:W2:Y:S01]  /*140e0*/  LDL.LU R28, [R1+0x610] ;  /* 0x00061000011c7983 */ /* 0x001ea20000300800 */
[----:B------:R-:W-:-:S03]  /*140f0*/  PRMT R22, RZ, 0x7610, R22 ;  /* 0x00007610ff167816 */ /* 0x000fc60000000016 */
[----:B---3--:R0:W-:Y:S01]  /*14100*/  STL [R1+0x44], R19 ;  /* 0x0000441301007387 */ /* 0x0081e20000100800 */
[----:B----4-:R-:W-:-:S03]  /*14110*/  IADD3 R14, P1, R29, R2, RZ ;  /* 0x000000021d0e7210 */ /* 0x010fc60007f3e0ff */
[----:B0-----:R-:W3:Y:S04]  /*14120*/  LDL.LU R19, [R1+0x14b8] ;  /* 0x0014b80001137983 */ /* 0x001ee80000300800 */
[----:B------:R0:W-:Y:S01]  /*14130*/  STL [R1+0xa60], R29 ;  /* 0x000a601d01007387 */ /* 0x0001e20000100800 */
[----:B--2---:R-:W-:-:S03]  /*14140*/  IMAD.X R15, R28, 0x1, R0, P1 ;  /* 0x000000011c0f7824 */ /* 0x004fc600008e0600 */
[----:B0-----:R-:W2:Y:S04]  /*14150*/  LDL.LU R29, [R1+0x73c] ;  /* 0x00073c00011d7983 */ /* 0x001ea80000300800 */
[----:B------:R0:W-:Y:S04]  /*14160*/  STL [R1+0xa64], R28 ;  /* 0x000a641c01007387 */ /* 0x0001e80000100800 */
[----:B------:R2:W4:Y:S04]  /*14170*/  @!P0 LDG.E.U16 R22, [R14.64] ;  /* 0x000000060e168981 */ /* 0x000528000c1e1500 */
[----:B0-----:R-:W3:Y:S04]  /*14180*/  LDL.LU R28, [R1+0x608] ;  /* 0x00060800011c7983 */ /* 0x001ee80000300800 */
[----:B------:R0:W-:Y:S02]  /*14190*/  STS.U16 [R3+0xa400], R21 ;  /* 0x00a4001503007388 */ /* 0x0001e40000000400 */
[----:B0-----:R-:W-:-:S02]  /*141a0*/  PRMT R21, RZ, 0x7610, R21 ;  /* 0x00007610ff157816 */ /* 0x001fc40000000015 */
[----:B--2---:R-:W-:Y:S01]  /*141b0*/  IADD3 R14, P1, R29, R2, RZ ;  /* 0x000000021d0e7210 */ /* 0x004fe20007f3e0ff */
[----:B----4-:R0:W-:Y:S04]  /*141c0*/  STL [R1+0x40], R22 ;  /* 0x0000401601007387 */ /* 0x0101e80000100800 */
[----:B---3--:R-:W-:Y:S01]  /*141d0*/  IMAD.X R15, R28, 0x1, R0, P1 ;  /* 0x000000011c0f7824 */ /* 0x008fe200008e0600 */
[----:B0-----:R-:W2:Y:S04]  /*141e0*/  LDL.LU R22, [R1+0x14b4] ;  /* 0x0014b40001167983 */ /* 0x001ea80000300800 */
[----:B------:R0:W-:Y:S04]  /*141f0*/  STL [R1+0xa68], R29 ;  /* 0x000a681d01007387 */ /* 0x0001e80000100800 */
[----:B------:R1:W3:Y:S04]  /*14200*/  @!P0 LDG.E.U16 R21, [R14.64] ;  /* 0x000000060e158981 */ /* 0x0002e8000c1e1500 */
[----:B0-----:R-:W4:Y:S04]  /*14210*/  LDL.LU R29, [R1+0x600] ;  /* 0x00060000011d7983 */ /* 0x001f280000300800 */
[----:B------:R0:W-:Y:S04]  /*14220*/  STL [R1+0xa6c], R28 ;  /* 0x000a6c1c01007387 */ /* 0x0001e80000100800 */
[----:B0-----:R-:W2:Y:S04]  /*14230*/  LDL.LU R28, [R1+0x734] ;  /* 0x00073400011c7983 */ /* 0x001ea80000300800 */
[----:B-1----:R-:W2:Y:S04]  /*14240*/  LDL R15, [R1+0x738] ;  /* 0x00073800010f7983 */ /* 0x002ea80000100800 */
[----:B------:R0:W-:Y:S02]  /*14250*/  STS.U16 [R3+0x9c00], R20 ;  /* 0x009c001403007388 */ /* 0x0001e40000000400 */
[----:B0-----:R-:W-:-:S02]  /*14260*/  PRMT R20, RZ, 0x7610, R20 ;  /* 0x00007610ff147816 */ /* 0x001fc40000000014 */
[----:B---3--:R-:W-:Y:S04]  /*14270*/  STL [R1+0x1474], R21 ;  /* 0x0014741501007387 */ /* 0x008fe80000100800 */
[----:B------:R-:W-:Y:S04]  /*14280*/  STL [R1+0x1478], R21 ;  /* 0x0014781501007387 */ /* 0x000fe80000100800 */
[----:B------:R-:W-:Y:S04]  /*14290*/  STL [R1+0x147c], R21 ;  /* 0x00147c1501007387 */ /* 0x000fe80000100800 */
[----:B------:R-:W-:Y:S04]  /*142a0*/  STL [R1+0x1480], R21 ;  /* 0x0014801501007387 */ /* 0x000fe80000100800 */
[----:B------:R-:W-:Y:S01]  /*142b0*/  STL [R1+0x1484], R21 ;  /* 0x0014841501007387 */ /* 0x000fe20000100800 */
[----:B--2---:R-:W-:-:S03]  /*142c0*/  IADD3 R14, P1, R15, R2, RZ ;  /* 0x000000020f0e7210 */ /* 0x004fc60007f3e0ff */
[----:B------:R-:W-:Y:S02]  /*142d0*/  STL [R1+0x1488], R21 ;  /* 0x0014881501007387 */ /* 0x000fe40000100800 */
[----:B----4-:R-:W-:Y:S02]  /*142e0*/  IMAD.X R15, R29, 0x1, R0, P1 ;  /* 0x000000011d0f7824 */ /* 0x010fe400008e0600 */
[----:B------:R-:W-:Y:S04]  /*142f0*/  STL [R1+0x148c], R21 ;  /* 0x00148c1501007387 */ /* 0x000fe80000100800 */
[----:B------:R-:W-:Y:S04]  /*14300*/  STL [R1+0x1490], R21 ;  /* 0x0014901501007387 */ /* 0x000fe80000100800 */
[----:B------:R-:W-:Y:S04]  /*14310*/  STL [R1+0x1494], R21 ;  /* 0x0014941501007387 */ /* 0x000fe80000100800 */
[----:B------:R0:W-:Y:S04]  /*14320*/  STL [R1+0xa70], R29 ;  /* 0x000a701d01007387 */ /* 0x0001e80000100800 */
[----:B------:R1:W2:Y:S04]  /*14330*/  @!P0 LDG.E.U16 R20, [R14.64] ;  /* 0x000000060e148981 */ /* 0x0002a8000c1e1500 */
[----:B0-----:R-:W3:Y:S04]  /*14340*/  LDL.LU R29, [R1+0x730] ;  /* 0x00073000011d7983 */ /* 0x001ee80000300800 */
[----:B-1----:R-:W4:Y:S01]  /*14350*/  LDL.LU R15, [R1+0x14] ;  /* 0x00001400010f7983 */ /* 0x002f220000300800 */
[----:B------:R-:W-:-:S03]  /*14360*/  IADD3 R14, P1, R28, R2, RZ ;  /* 0x000000021c0e7210 */ /* 0x000fc60007f3e0ff */
[----:B----4-:R0:W-:Y:S04]  /*14370*/  STS.U16 [R3+0xb400], R15 ;  /* 0x00b4000f03007388 */ /* 0x0101e80000000400 */
[----:B0-----:R-:W4:Y:S04]  /*14380*/  LDL R15, [R1+0x5f8] ;  /* 0x0005f800010f7983 */ /* 0x001f280000100800 */
[----:B------:R0:W-:Y:S04]  /*14390*/  STS.U16 [R3+0x9000], R16 ;  /* 0x0090001003007388 */ /* 0x0001e80000000400 */
[----:B------:R1:W-:Y:S01]  /*143a0*/  STL [R1+0xa74], R28 ;  /* 0x000a741c01007387 */ /* 0x0003e20000100800 */
[----:B0-----:R-:W-:-:S03]  /*143b0*/  PRMT R16, RZ, 0x7610, R16 ;  /* 0x00007610ff107816 */ /* 0x001fc60000000010 */
[----:B-1----:R-:W2:Y:S01]  /*143c0*/  LDL.LU R28, [R1+0x5f0] ;  /* 0x0005f000011c7983 */ /* 0x002ea20000300800 */
[----:B----4-:R-:W-:-:S05]  /*143d0*/  IMAD.X R15, R15, 0x1, R0, P1 ;  /* 0x000000010f0f7824 */ /* 0x010fca00008e0600 */
[----:B------:R0:W4:Y:S04]  /*143e0*/  @!P0 LDG.E.U16 R16, [R14.64] ;  /* 0x000000060e108981 */ /* 0x000128000c1e1500 */
[----:B0-----:R-:W4:Y:S01]  /*143f0*/  LDL.LU R15, [R1+0x10] ;  /* 0x00001000010f7983 */ /* 0x001f220000300800 */
[----:B---3--:R-:W-:-:S03]  /*14400*/  IADD3 R14, P1, R29, R2, RZ ;  /* 0x000000021d0e7210 */ /* 0x008fc60007f3e0ff */
[----:B------:R0:W-:Y:S04]  /*14410*/  STS.U16 [R3+0x9400], R13 ;  /* 0x0094000d03007388 */ /* 0x0001e80000000400 */
[----:B------:R1:W-:Y:S01]  /*14420*/  STL [R1+0xa78], R29 ;  /* 0x000a781d01007387 */ /* 0x0003e20000100800 */
[----:B0-----:R-:W-:-:S03]  /*14430*/  PRMT R13, RZ, 0x7610, R13 ;  /* 0x00007610ff0d7816 */ /* 0x001fc6000000000d */
[----:B-1----:R-:W3:Y:S04]  /*14440*/  LDL.LU R29, [R1+0x5e8] ;  /* 0x0005e800011d7983 */ /* 0x002ee80000300800 */
[----:B--2---:R-:W-:Y:S04]  /*14450*/  STL [R1+0xa7c], R28 ;  /* 0x000a7c1c01007387 */ /* 0x004fe80000100800 */
[----:B----4-:R0:W-:Y:S02]  /*14460*/  STS.U16 [R3+0xb800], R15 ;  /* 0x00b8000f03007388 */ /* 0x0101e40000000400 */
[----:B0-----:R-:W-:-:S02]  /*14470*/  IMAD.X R15, R28, 0x1, R0, P1 ;  /* 0x000000011c0f7824 */ /* 0x001fc400008e0600 */
[----:B------:R-:W2:Y:S04]  /*14480*/  LDL.LU R28, [R1+0x728] ;  /* 0x00072800011c7983 */ /* 0x000ea80000300800 */
[----:B------:R0:W4:Y:S04]  /*14490*/  @!P0 LDG.E.U16 R13, [R14.64] ;  /* 0x000000060e0d8981 */ /* 0x000128000c1e1500 */
[----:B0-----:R-:W2:Y:S04]  /*144a0*/  LDL.LU R14, [R1+0xc] ;  /* 0x00000c00010e7983 */ /* 0x001ea80000300800 */
[----:B------:R-:W3:Y:S01]  /*144b0*/  LDL R15, [R1+0x72c] ;  /* 0x00072c00010f7983 */ /* 0x000ee20000100800 */
[----:B------:R-:W-:-:S03]  /*144c0*/  PRMT R27, RZ, 0x7610, R27 ;  /* 0x00007610ff1b7816 */ /* 0x000fc6000000001b */
[----:B--2---:R3:W-:Y:S02]  /*144d0*/  STS.U16 [R3+0xbc00], R14 ;  /* 0x00bc000e03007388 */ /* 0x0047e40000000400 */
[----:B---3--:R-:W-:-:S05]  /*144e0*/  IADD3 R14, P1, R15, R2, RZ ;  /* 0x000000020f0e7210 */ /* 0x008fca0007f3e0ff */
[----:B------:R-:W-:-:S05]  /*144f0*/  IMAD.X R15, R29, 0x1, R0, P1 ;  /* 0x000000011d0f7824 */ /* 0x000fca00008e0600 */
[----:B------:R-:W2:Y:S04]  /*14500*/  @!P0 LDG.E.U16 R27, [R14.64] ;  /* 0x000000060e1b8981 */ /* 0x000ea8000c1e1500 */
[----:B------:R0:W-:Y:S04]  /*14510*/  STL [R1+0xa80], R29 ;  /* 0x000a801d01007387 */ /* 0x0001e80000100800 */
[----:B0-----:R-:W3:Y:S04]  /*14520*/  LDL.LU R29, [R1+0x5e0] ;  /* 0x0005e000011d7983 */ /* 0x001ee80000300800 */
[----:B--2---:R0:W-:Y:S04]  /*14530*/  STL [R1+0x3c], R27 ;  /* 0x00003c1b01007387 */ /* 0x0041e80000100800 */
[----:B0-----:R-:W2:Y:S04]  /*14540*/  LDL.LU R27, [R1+0x14b0] ;  /* 0x0014b000011b7983 */ /* 0x001ea80000300800 */
[----:B------:R-:W2:Y:S01]  /*14550*/  LDL.LU R15, [R1+0x8] ;  /* 0x00000800010f7983 */ /* 0x000ea20000300800 */
[----:B------:R-:W-:-:S03]  /*14560*/  IADD3 R14, P1, R28, R2, RZ ;  /* 0x000000021c0e7210 */ /* 0x000fc60007f3e0ff */
[----:B------:R0:W-:Y:S04]  /*14570*/  STS.U16 [R3+0xa000], R11 ;  /* 0x00a0000b03007388 */ /* 0x0001e80000000400 */
[----:B------:R1:W-:Y:S01]  /*14580*/  STL [R1+0xa84], R28 ;  /* 0x000a841c01007387 */ /* 0x0003e20000100800 */
[----:B0-----:R-:W-:-:S03]  /*14590*/  PRMT R11, RZ, 0x7610, R11 ;  /* 0x00007610ff0b7816 */ /* 0x001fc6000000000b */
[----:B-1----:R-:W4:Y:S04]  /*145a0*/  LDL.LU R28, [R1+0x5d8] ;  /* 0x0005d800011c7983 */ /* 0x002f280000300800 */
[----:B---3--:R-:W-:Y:S04]  /*145b0*/  STL [R1+0xa88], R29 ;  /* 0x000a881d01007387 */ /* 0x008fe80000100800 */
[----:B--2---:R0:W-:Y:S02]  /*145c0*/  STS.U16 [R3+0xc000], R15 ;  /* 0x00c0000f03007388 */ /* 0x0041e40000000400 */
[----:B0-----:R-:W-:-:S02]  /*145d0*/  IMAD.X R15, R29, 0x1, R0, P1 ;  /* 0x000000011d0f7824 */ /* 0x001fc400008e0600 */
[----:B------:R-:W2:Y:S04]  /*145e0*/  LDL.LU R29, [R1+0x720] ;  /* 0x00072000011d7983 */ /* 0x000ea80000300800 */
[----:B------:R0:W3:Y:S04]  /*145f0*/  @!P0 LDG.E.U16 R11, [R14.64] ;  /* 0x000000060e0b8981 */ /* 0x0000e8000c1e1500 */
[----:B0-----:R-:W2:Y:S04]  /*14600*/  LDL.LU R14, [R1+0x4] ;  /* 0x00000400010e7983 */ /* 0x001ea80000300800 */
[----:B------:R-:W3:Y:S01]  /*14610*/  LDL R15, [R1+0x724] ;  /* 0x00072400010f7983 */ /* 0x000ee20000100800 */
[----:B------:R-:W-:-:S03]  /*14620*/  PRMT R27, RZ, 0x7610, R27 ;  /* 0x00007610ff1b7816 */ /* 0x000fc6000000001b */
[----:B--2---:R3:W-:Y:S02]  /*14630*/  STS.U16 [R3+0xc400], R14 ;  /* 0x00c4000e03007388 */ /* 0x0047e40000000400 */
[----:B---3--:R-:W-:-:S05]  /*14640*/  IADD3 R14, P1, R15, R2, RZ ;  /* 0x000000020f0e7210 */ /* 0x008fca0007f3e0ff */
[----:B----4-:R-:W-:-:S05]  /*14650*/  IMAD.X R15, R28, 0x1, R0, P1 ;  /* 0x000000011c0f7824 */ /* 0x010fca00008e0600 */
[----:B------:R-:W2:Y:S04]  /*14660*/  @!P0 LDG.E.U16 R27, [R14.64] ;  /* 0x000000060e1b8981 */ /* 0x000ea8000c1e1500 */
[----:B------:R0:W-:Y:S04]  /*14670*/  STL [R1+0xa8c], R28 ;  /* 0x000a8c1c01007387 */ /* 0x0001e80000100800 */
[----:B0-----:R-:W3:Y:S04]  /*14680*/  LDL.LU R28, [R1+0x5d0] ;  /* 0x0005d000011c7983 */ /* 0x001ee80000300800 */
[----:B--2---:R0:W-:Y:S04]  /*14690*/  STL [R1+0x38], R27 ;  /* 0x0000381b01007387 */ /* 0x0041e80000100800 */
[----:B0-----:R-:W2:Y:S04]  /*146a0*/  LDL.LU R27, [R1+0x14ac] ;  /* 0x0014ac00011b7983 */ /* 0x001ea80000300800 */
[----:B------:R-:W4:Y:S01]  /*146b0*/  LDL.LU R15, [R1] ;  /* 0x00000000010f7983 */ /* 0x000f220000300800 */
[----:B------:R-:W-:-:S03]  /*146c0*/  IADD3 R14, P1, R29, R2, RZ ;  /* 0x000000021d0e7210 */ /* 0x000fc60007f3e0ff */
[----:B------:R0:W-:Y:S04]  /*146d0*/  STL [R1+0xa90], R29 ;  /* 0x000a901d01007387 */ /* 0x0001e80000100800 */
[----:B0-----:R-:W4:Y:S04]  /*146e0*/  LDL.LU R29, [R1+0x71c] ;  /* 0x00071c00011d7983 */ /* 0x001f280000300800 */
[----:B---3--:R-:W-:Y:S01]  /*146f0*/  STL [R1+0xa94], R28 ;  /* 0x000a941c01007387 */ /* 0x008fe20000100800 */
[----:B--2---:R-:W-:-:S03]  /*14700*/  PRMT R27, RZ, 0x7610, R27 ;  /* 0x00007610ff1b7816 */ /* 0x004fc6000000001b */
[----:B----4-:R0:W-:Y:S02]  /*14710*/  STS.U16 [R3+0xc800], R15 ;  /* 0x00c8000f03007388 */ /* 0x0101e40000000400 */
[----:B0-----:R-:W-:Y:S02]  /*14720*/  IMAD.X R15, R28, 0x1, R0, P1 ;  /* 0x000000011c0f7824 */ /* 0x001fe400008e0600 */
[----:B------:R-:W2:Y:S04]  /*14730*/  LDL.LU R28, [R1+0x5c8] ;  /* 0x0005c800011c7983 */ /* 0x000ea80000300800 */
[----:B------:R0:W3:Y:S01]  /*14740*/  @!P0 LDG.E.U16 R27, [R14.64] ;  /* 0x000000060e1b8981 */ /* 0x0000e2000c1e1500 */
[----:B------:R-:W-:Y:S02]  /*14750*/  PRMT R26, RZ, 0x7610, R26 ;  /* 0x00007610ff1a7816 */ /* 0x000fe4000000001a */
[----:B0-----:R-:W-:-:S05]  /*14760*/  IADD3 R14, P1, R29, R2, RZ ;  /* 0x000000021d0e7210 */ /* 0x001fca0007f3e0ff */
[----:B--2---:R-:W-:Y:S01]  /*14770*/  IMAD.X R15, R28, 0x1, R0, P1 ;  /* 0x000000011c0f7824 */ /* 0x004fe200008e0600 */
[----:B---3--:R0:W-:Y:S04]  /*14780*/  STL [R1+0x34], R27 ;  /* 0x0000341b01007387 */ /* 0x0081e80000100800 */
[----:B------:R-:W2:Y:S04]  /*14790*/  @!P0 LDG.E.U16 R26, [R14.64] ;  /* 0x000000060e1a8981 */ /* 0x000ea8000c1e1500 */
[----:B0-----:R-:W3:Y:S04]  /*147a0*/  LDL.LU R27, [R1+0x14a8] ;  /* 0x0014a800011b7983 */ /* 0x001ee80000300800 */
[----:B------:R0:W-:Y:S04]  /*147b0*/  STL [R1+0xa98], R29 ;  /* 0x000a981d01007387 */ /* 0x0001e80000100800 */
[----:B0-----:R-:W4:Y:S04]  /*147c0*/  LDL.LU R29, [R1+0x718] ;  /* 0x00071800011d7983 */ /* 0x001f280000300800 */
[----:B------:R0:W-:Y:S04]  /*147d0*/  STL [R1+0xa9c], R28 ;  /* 0x000a9c1c01007387 */ /* 0x0001e80000100800 */
[----:B0-----:R-:W3:Y:S04]  /*147e0*/  LDL.LU R28, [R1+0x5c0] ;  /* 0x0005c000011c7983 */ /* 0x001ee80000300800 */
[----:B------:R0:W-:Y:S02]  /*147f0*/  STS.U16 [R3+0xac00], R22 ;  /* 0x00ac001603007388 */ /* 0x0001e40000000400 */
[----:B0-----:R-:W-:-:S02]  /*14800*/  PRMT R22, RZ, 0x7610, R22 ;  /* 0x00007610ff167816 */ /* 0x001fc40000000016 */
        /* <DEDUP_REMOVED lines=8> */
[----:B0-----:R-:W2:Y:S04]  /*14890*/  LDL.LU R28, [R1+0x710] ;  /* 0x00071000011c7983 */ /* 0x001ea80000300800 */
[----:B-1----:R-:W2:Y:S04]  /*148a0*/  LDL R15, [R1+0x714] ;  /* 0x00071400010f7983 */ /* 0x002ea80000100800 */
[----:B------:R0:W-:Y:S02]  /*148b0*/  STS.U16 [R3+0x9800], R18 ;  /* 0x0098001203007388 */ /* 0x0001e40000000400 */
[----:B0-----:R-:W-:-:S02]  /*148c0*/  PRMT R18, RZ, 0x7610, R18 ;  /* 0x00007610ff127816 */ /* 0x001fc40000000012 */
[----:B----4-:R0:W-:Y:S01]  /*148d0*/  STL [R1+0xaa8], R29 ;  /* 0x000aa81d01007387 */ /* 0x0101e20000100800 */
[----:B--2---:R-:W-:-:S05]  /*148e0*/  IADD3 R14, P1, R15, R2, RZ ;  /* 0x000000020f0e7210 */ /* 0x004fca0007f3e0ff */
[----:B------:R-:W-:Y:S02]  /*148f0*/  IMAD.X R15, R29, 0x1, R0, P1 ;  /* 0x000000011d0f7824 */ /* 0x000fe400008e0600 */
[----:B0-----:R-:W2:Y:S04]  /*14900*/  LDL.LU R29, [R1+0x70c] ;  /* 0x00070c00011d7983 */ /* 0x001ea80000300800 */
[----:B------:R0:W4:Y:S04]  /*14910*/  @!P0 LDG.E.U16 R18, [R14.64] ;  /* 0x000000060e128981 */ /* 0x000128000c1e1500 */
[----:B0-----:R-:W3:Y:S01]  /*14920*/  LDL R15, [R1+0x5b0] ;  /* 0x0005b000010f7983 */ /* 0x001ee20000100800 */
[----:B------:R-:W-:-:S03]  /*14930*/  IADD3 R14, P1, R28, R2, RZ ;  /* 0x000000021c0e7210 */ /* 0x000fc60007f3e0ff */
[----:B------:R0:W-:Y:S04]  /*14940*/  STL [R1+0xaac], R28 ;  /* 0x000aac1c01007387 */ /* 0x0001e80000100800 */
[----:B0-----:R-:W4:Y:S04]  /*14950*/  LDL.LU R28, [R1+0x5a8] ;  /* 0x0005a800011c7983 */ /* 0x001f280000300800 */
[----:B------:R0:W-:Y:S02]  /*14960*/  STS.U16 [R3+0xa800], R19 ;  /* 0x00a8001303007388 */ /* 0x0001e40000000400 */
[----:B0-----:R-:W-:-:S02]  /*14970*/  PRMT R19, RZ, 0x7610, R19 ;  /* 0x00007610ff137816 */ /* 0x001fc40000000013 */
[----:B------:R0:W-:Y:S02]  /*14980*/  STS.U16 [R3+0xdc00], R10 ;  /* 0x00dc000a03007388 */ /* 0x0001e40000000400 */
[----:B0-----:R-:W-:Y:S02]  /*14990*/  PRMT R10, RZ, 0x7610, R10 ;  /* 0x00007610ff0a7816 */ /* 0x001fe4000000000a */
[----:B--2---:R0:W-:Y:S01]  /*149a0*/  STL [R1+0xab0], R29 ;  /* 0x000ab01d01007387 */ /* 0x0041e20000100800 */
[----:B---3--:R-:W-:-:S05]  /*149b0*/  IMAD.X R15, R15, 0x1, R0, P1 ;  /* 0x000000010f0f7824 */ /* 0x008fca00008e0600 */
[----:B------:R1:W2:Y:S02]  /*149c0*/  @!P0 LDG.E.U16 R19, [R14.64] ;  /* 0x000000060e138981 */ /* 0x0002a4000c1e1500 */
[----:B-1----:R-:W-:Y:S02]  /*149d0*/  IADD3 R14, P1, R29, R2, RZ ;  /* 0x000000021d0e7210 */ /* 0x002fe40007f3e0ff */
[----:B0-----:R-:W3:Y:S03]  /*149e0*/  LDL.LU R29, [R1+0x5a0] ;  /* 0x0005a000011d7983 */ /* 0x001ee60000300800 */
[----:B----4-:R-:W-:Y:S01]  /*149f0*/  IMAD.X R15, R28, 0x1, R0, P1 ;  /* 0x000000011c0f7824 */ /* 0x010fe200008e0600 */
[----:B------:R0:W-:Y:S04]  /*14a00*/  STL [R1+0xab4], R28 ;  /* 0x000ab41c01007387 */ /* 0x0001e80000100800 */
[----:B------:R1:W4:Y:S04]  /*14a10*/  @!P0 LDG.E.U16 R10, [R14.64] ;  /* 0x000000060e0a8981 */ /* 0x000328000c1e1500 */
[----:B0-----:R-:W2:Y:S04]  /*14a20*/  LDL.LU R28, [R1+0x704] ;  /* 0x00070400011c7983 */ /* 0x001ea80000300800 */
[----:B-1----:R-:W2:Y:S04]  /*14a30*/  LDL R15, [R1+0x708] ;  /* 0x00070800010f7983 */ /* 0x002ea80000100800 */
[----:B------:R0:W-:Y:S02]  /*14a40*/  STS.U16 [R3+0xe000], R9 ;  /* 0x00e0000903007388 */ /* 0x0001e40000000400 */
[----:B0-----:R-:W-:-:S02]  /*14a50*/  PRMT R9, RZ, 0x7610, R9 ;  /* 0x00007610ff097816 */ /* 0x001fc40000000009 */
[----:B---3--:R0:W-:Y:S01]  /*14a60*/  STL [R1+0xab8], R29 ;  /* 0x000ab81d01007387 */ /* 0x0081e20000100800 */
[----:B--2---:R-:W-:-:S05]  /*14a70*/  IADD3 R14, P1, R15, R2, RZ ;  /* 0x000000020f0e7210 */ /* 0x004fca0007f3e0ff */
[----:B------:R-:W-:Y:S02]  /*14a80*/  IMAD.X R15, R29, 0x1, R0, P1 ;  /* 0x000000011d0f7824 */ /* 0x000fe400008e0600 */
[----:B0-----:R-:W2:Y:S04]  /*14a90*/  LDL.LU R29, [R1+0x700] ;  /* 0x00070000011d7983 */ /* 0x001ea80000300800 */
[----:B------:R0:W3:Y:S04]  /*14aa0*/  @!P0 LDG.E.U16 R9, [R14.64] ;  /* 0x000000060e098981 */ /* 0x0000e8000c1e1500 */
        /* <DEDUP_REMOVED lines=20> */
[----:B------:R-:W-:Y:S04]  /*14bf0*/  STS.U16 [R3+0xf000], R5 ;  /* 0x00f0000503007388 */ /* 0x000fe80000000400 */
[----:B---3--:R0:W-:Y:S01]  /*14c00*/  STL [R1+0xac8], R29 ;  /* 0x000ac81d01007387 */ /* 0x0081e20000100800 */
[----:B--2---:R-:W-:-:S05]  /*14c10*/  IADD3 R14, P1, R15, R2, RZ ;  /* 0x000000020f0e7210 */ /* 0x004fca0007f3e0ff */
[----:B------:R-:W-:Y:S02]  /*14c20*/  IMAD.X R15, R29, 0x1, R0, P1 ;  /* 0x000000011d0f7824 */ /* 0x000fe400008e0600 */
[----:B0-----:R-:W2:Y:S04]  /*14c30*/  LDL.LU R29, [R1+0x6f4] ;  /* 0x0006f400011d7983 */ /* 0x001ea80000300800 */
[----:B------:R0:W3:Y:S02]  /*14c40*/  @!P0 LDG.E.U16 R26, [R14.64] ;  /* 0x000000060e1a8981 */ /* 0x0000e4000c1e1500 */
[----:B0-----:R-:W-:Y:S02]  /*14c50*/  IMAD.MOV.U32 R15, RZ, RZ, R12 ;  /* 0x000000ffff0f7224 */ /* 0x001fe400078e000c */
[----:B------:R-:W2:Y:S02]  /*14c60*/  LDL.LU R12, [R1+0x14a0] ;  /* 0x0014a000010c7983 */ /* 0x000ea40000300800 */
[----:B------:R-:W-:-:S02]  /*14c70*/  IMAD.MOV.U32 R5, RZ, RZ, R15 ;  /* 0x000000ffff057224 */ /* 0x000fc400078e000f */
[----:B------:R-:W2:Y:S01]  /*14c80*/  LDL R15, [R1+0x580] ;  /* 0x00058000010f7983 */ /* 0x000ea20000100800 */
[----:B------:R-:W-:Y:S02]  /*14c90*/  IADD3 R14, P1, R28, R2, RZ ;  /* 0x000000021c0e7210 */ /* 0x000fe40007f3e0ff */
[----:B------:R-:W-:-:S03]  /*14ca0*/  PRMT R4, RZ, 0x7610, R4 ;  /* 0x00007610ff047816 */ /* 0x000fc60000000004 */
[----:B--2---:R-:W-:-:S05]  /*14cb0*/  IMAD.X R15, R15, 0x1, R0, P1 ;  /* 0x000000010f0f7824 */ /* 0x004fca00008e0600 */
[----:B------:R-:W2:Y:S04]  /*14cc0*/  @!P0 LDG.E.U16 R4, [R14.64] ;  /* 0x000000060e048981 */ /* 0x000ea8000c1e1500 */
[----:B------:R0:W-:Y:S04]  /*14cd0*/  STL [R1+0xacc], R28 ;  /* 0x000acc1c01007387 */ /* 0x0001e80000100800 */
[----:B0-----:R-:W3:Y:S04]  /*14ce0*/  LDL.LU R28, [R1+0x578] ;  /* 0x00057800011c7983 */ /* 0x001ee80000300800 */
[----:B--2---:R0:W-:Y:S04]  /*14cf0*/  STL [R1+0x24], R4 ;  /* 0x0000240401007387 */ /* 0x0041e80000100800 */
[----:B0-----:R-:W2:Y:S04]  /*14d00*/  LDL.LU R4, [R1+0x149c] ;  /* 0x00149c0001047983 */ /* 0x001ea80000300800 */
[----:B------:R-:W-:Y:S01]  /*14d10*/  STL [R1+0xad0], R29 ;  /* 0x000ad01d01007387 */ /* 0x000fe20000100800 */
[----:B------:R-:W-:-:S03]  /*14d20*/  IMAD.MOV.U32 R15, RZ, RZ, R5 ;  /* 0x000000ffff0f7224 */ /* 0x000fc600078e0005 */
[----:B--2---:R0:W-:Y:S02]  /*14d30*/  STS.U16 [R3+0xf400], R4 ;  /* 0x00f4000403007388 */ /* 0x0041e40000000400 */
[----:B0-----:R-:W-:Y:S02]  /*14d40*/  IADD3 R4, P1, R29, R2, RZ ;  /* 0x000000021d047210 */ /* 0x001fe40007f3e0ff */
[----:B------:R-:W2:Y:S03]  /*14d50*/  LDL.LU R29, [R1+0x6f0] ;  /* 0x0006f000011d7983 */ /* 0x000ea60000300800 */
[----:B---3--:R-:W-:Y:S01]  /*14d60*/  IMAD.X R5, R28, 0x1, R0, P1 ;  /* 0x000000011c057824 */ /* 0x008fe200008e0600 */
[----:B------:R0:W-:Y:S04]  /*14d70*/  STL [R1+0xad4], R28 ;  /* 0x000ad41c01007387 */ /* 0x0001e80000100800 */
[----:B0-----:R-:W3:Y:S01]  /*14d80*/  LDL.LU R28, [R1+0x570] ;  /* 0x00057000011c7983 */ /* 0x001ee20000300800 */
[----:B------:R-:W-:-:S06]  /*14d90*/  PRMT R14, RZ, 0x7610, R14 ;  /* 0x00007610ff0e7816 */ /* 0x000fcc000000000e */
[----:B------:R2:W4:Y:S01]  /*14da0*/  @!P0 LDG.E.U16 R14, [R4.64] ;  /* 0x00000006040e8981 */ /* 0x000522000c1e1500 */
[----:B------:R-:W-:Y:S02]  /*14db0*/  PRMT R17, RZ, 0x7610, R17 ;  /* 0x00007610ff117816 */ /* 0x000fe40000000011 */
[----:B--2---:R-:W-:-:S05]  /*14dc0*/  IADD3 R4, P1, R29, R2, RZ ;  /* 0x000000021d047210 */ /* 0x004fca0007f3e0ff */
[----:B---3--:R-:W-:-:S05]  /*14dd0*/  IMAD.X R5, R28, 0x1, R0, P1 ;  /* 0x000000011c057824 */ /* 0x008fca00008e0600 */
[----:B------:R-:W2:Y:S04]  /*14de0*/  @!P0 LDG.E.U16 R17, [R4.64] ;  /* 0x0000000604118981 */ /* 0x000ea8000c1e1500 */
[----:B------:R0:W-:Y:S04]  /*14df0*/  STL [R1+0xad8], R29 ;  /* 0x000ad81d01007387 */ /* 0x0001e80000100800 */
[----:B0-----:R-:W3:Y:S04]  /*14e00*/  LDL.LU R29, [R1+0x6ec] ;  /* 0x0006ec00011d7983 */ /* 0x001ee80000300800 */
[----:B------:R0:W-:Y:S04]  /*14e10*/  STL [R1+0xadc], R28 ;  /* 0x000adc1c01007387 */ /* 0x0001e80000100800 */
[----:B0-----:R-:W3:Y:S04]  /*14e20*/  LDL.LU R28, [R1+0x568] ;  /* 0x00056800011c7983 */ /* 0x001ee80000300800 */
[----:B----4-:R-:W-:Y:S01]  /*14e30*/  STL [R1+0x2c], R14 ;  /* 0x00002c0e01007387 */ /* 0x010fe20000100800 */
[----:B------:R-:W-:-:S03]  /*14e40*/  PRMT R21, RZ, 0x7610, R21 ;  /* 0x00007610ff157816 */ /* 0x000fc60000000015 */
[----:B--2---:R0:W-:Y:S04]  /*14e50*/  STL [R1+0x28], R17 ;  /* 0x0000281101007387 */ /* 0x0041e80000100800 */
[----:B0-----:R-:W2:Y:S01]  /*14e60*/  LDL.LU R17, [R1+0x1498] ;  /* 0x0014980001117983 */ /* 0x001ea20000300800 */
[----:B---3--:R-:W-:-:S05]  /*14e70*/  IADD3 R4, P1, R29, R2, RZ ;  /* 0x000000021d047210 */ /* 0x008fca0007f3e0ff */
[----:B------:R-:W-:-:S05]  /*14e80*/  IMAD.X R5, R28, 0x1, R0, P1 ;  /* 0x000000011c057824 */ /* 0x000fca00008e0600 */
[----:B------:R-:W3:Y:S04]  /*14e90*/  @!P0 LDG.E.U16 R21, [R4.64] ;  /* 0x0000000604158981 */ /* 0x000ee8000c1e1500 */
[----:B------:R-:W-:Y:S04]  /*14ea0*/  STS.U16 [R3+0xb000], R23 ;  /* 0x00b0001703007388 */ /* 0x000fe80000000400 */
[----:B------:R-:W-:Y:S04]  /*14eb0*/  STS.U16 [R3+0xcc00], R27 ;  /* 0x00cc001b03007388 */ /* 0x000fe80000000400 */
[----:B------:R-:W-:Y:S04]  /*14ec0*/  STS.U16 [R3+0xd400], R25 ;  /* 0x00d4001903007388 */ /* 0x000fe80000000400 */
[----:B------:R-:W-:Y:S04]  /*14ed0*/  STS.U16 [R3+0xd800], R24 ;  /* 0x00d8001803007388 */ /* 0x000fe80000000400 */
[----:B------:R-:W-:Y:S04]  /*14ee0*/  STS.U16 [R3+0xec00], R6 ;  /* 0x00ec000603007388 */ /* 0x000fe80000000400 */
[----:B------:R-:W-:Y:S04]  /*14ef0*/  STS.U16 [R3+0xf800], R12 ;  /* 0x00f8000c03007388 */ /* 0x000fe80000000400 */
[----:B------:R-:W-:Y:S04]  /*14f00*/  STL [R1+0xae0], R3 ;  /* 0x000ae00301007387 */ /* 0x000fe80000100800 */
[----:B------:R-:W0:Y:S02]  /*14f10*/  S2R R14, SR_TID.X ;  /* 0x00000000000e7919 */ /* 0x000e240000002100 */
[----:B0-----:R-:W-:-:S04]  /*14f20*/  LOP3.LUT R14, R14, 0xc0, RZ, 0xc0, !PT ;  /* 0x000000c00e0e7812 */ /* 0x001fc800078ec0ff */
[----:B------:R-:W-:Y:S01]  /*14f30*/  SHF.R.U32.HI R14, RZ, 0x2, R14 ;  /* 0x00000002ff0e7819 */ /* 0x000fe2000001160e */
[----:B--2---:R0:W-:Y:S04]  /*14f40*/  STS.U16 [R3+0xfc00], R17 ;  /* 0x00fc001103007388 */ /* 0x0041e80000000400 */
[----:B0-----:R-:W2:Y:S04]  /*14f50*/  LDL.LU R3, [R1+0x6e8] ;  /* 0x0006e80001037983 */ /* 0x001ea80000300800 */
[----:B------:R0:W-:Y:S04]  /*14f60*/  STL [R1+0xae4], R29 ;  /* 0x000ae41d01007387 */ /* 0x0001e80000100800 */
[----:B0-----:R-:W4:Y:S04]  /*14f70*/  LDL.LU R29, [R1+0x560] ;  /* 0x00056000011d7983 */ /* 0x001f280000300800 */
[----:B------:R0:W-:Y:S04]  /*14f80*/  STL [R1+0xae8], R28 ;  /* 0x000ae81c01007387 */ /* 0x0001e80000100800 */
[----:B0-----:R-:W0:Y:S02]  /*14f90*/  S2R R28, SR_TID.X ;  /* 0x00000000001c7919 */ /* 0x001e240000002100 */
[----:B0-----:R-:W-:-:S05]  /*14fa0*/  IMAD.SHL.U32 R28, R28, 0x2, RZ ;  /* 0x000000021c1c7824 */ /* 0x001fca00078e00ff */
[----:B------:R-:W-:Y:S02]  /*14fb0*/  LOP3.LUT R14, R14, 0x1fe, R28, 0x78, !PT ;  /* 0x000001fe0e0e7812 */ /* 0x000fe400078e781c */
[----:B------:R-:W4:Y:S04]  /*14fc0*/  LDL.LU R28, [R1+0x6e4] ;  /* 0x0006e400011c7983 */ /* 0x000f280000300800 */
[----:B---3--:R0:W-:Y:S04]  /*14fd0*/  STL [R1+0x20], R21 ;  /* 0x0000201501007387 */ /* 0x0081e80000100800 */
[----:B0-----:R-:W3:Y:S04]  /*14fe0*/  LDL.LU R21, [R1+0x1494] ;  /* 0x0014940001157983 */ /* 0x001ee80000300800 */
[----:B------:R-:W4:Y:S01]  /*14ff0*/  LDL.LU R5, [R1+0x1c] ;  /* 0x00001c0001057983 */ /* 0x000f220000300800 */
[----:B------:R-:W-:-:S02]  /*15000*/  LOP3.LUT R14, R14, 0x40, RZ, 0x3c, !PT ;  /* 0x000000400e0e7812 */ /* 0x000fc400078e3cff */
[----:B--2---:R-:W-:Y:S02]  /*15010*/  IADD3 R4, P1, R3, R2, RZ ;  /* 0x0000000203047210 */ /* 0x004fe40007f3e0ff */
        /* <DEDUP_REMOVED lines=10> */
[----:B------:R-:W3:Y:S01]  /*150c0*/  LDL.LU R5, [R1+0x68] ;  /* 0x0000680001057983 */ /* 0x000ee20000300800 */
[----:B------:R-:W-:-:S02]  /*150d0*/  IADD3 R4, P1, R28, R2, RZ ;  /* 0x000000021c047210 */ /* 0x000fc40007f3e0ff */
[----:B--2---:R-:W-:Y:S01]  /*150e0*/  PRMT R21, RZ, 0x7610, R21 ;  /* 0x00007610ff157816 */ /* 0x004fe20000000015 */
[----:B---3--:R0:W-:Y:S02]  /*150f0*/  STS.U16 [R14+0x600], R5 ;  /* 0x000600050e007388 */ /* 0x0081e40000000400 */
[----:B0-----:R-:W-:-:S05]  /*15100*/  IMAD.X R5, R3, 0x1, R0, P1 ;  /* 0x0000000103057824 */ /* 0x001fca00008e0600 */
[----:B------:R-:W2:Y:S04]  /*15110*/  @!P0 LDG.E.U16 R21, [R4.64] ;  /* 0x0000000604158981 */ /* 0x000ea8000c1e1500 */
[----:B------:R0:W-:Y:S04]  /*15120*/  STL [R1+0xaf4], R28 ;  /* 0x000af41c01007387 */ /* 0x0001e80000100800 */
[----:B0-----:R-:W3:Y:S04]  /*15130*/  LDL.LU R28, [R1+0x550] ;  /* 0x00055000011c7983 */ /* 0x001ee80000300800 */
[----:B------:R0:W-:Y:S04]  /*15140*/  STL [R1+0xaf8], R3 ;  /* 0x000af80301007387 */ /* 0x0001e80000100800 */
[----:B0-----:R-:W3:Y:S04]  /*15150*/  LDL.LU R3, [R1+0x6dc] ;  /* 0x0006dc0001037983 */ /* 0x001ee80000300800 */
[----:B--2---:R0:W-:Y:S04]  /*15160*/  STL [R1+0x18], R21 ;  /* 0x0000181501007387 */ /* 0x0041e80000100800 */
[----:B0-----:R-:W2:Y:S04]  /*15170*/  LDL.LU R21, [R1+0x148c] ;  /* 0x00148c0001157983 */ /* 0x001ea80000300800 */
[----:B------:R-:W3:Y:S01]  /*15180*/  LDL.LU R5, [R1+0x64] ;  /* 0x0000640001057983 */ /* 0x000ee20000300800 */
[----:B----4-:R-:W-:-:S02]  /*15190*/  IADD3 R4, P1, R29, R2, RZ ;  /* 0x000000021d047210 */ /* 0x010fc40007f3e0ff */
[----:B--2---:R-:W-:Y:S01]  /*151a0*/  PRMT R21, RZ, 0x7610, R21 ;  /* 0x00007610ff157816 */ /* 0x004fe20000000015 */
[----:B---3--:R0:W-:Y:S02]  /*151b0*/  STS.U16 [R14+0xa00], R5 ;  /* 0x000a00050e007388 */ /* 0x0081e40000000400 */
        /* <DEDUP_REMOVED lines=49> */
[----:B------:R0:W2:Y:S04]  /*154d0*/  @!P0 LDG.E.U16 R21, [R4.64] ;  /* 0x0000000604158981 */ /* 0x0000a8000c1e1500 */
[----:B------:R1:W-:Y:S04]  /*154e0*/  STL [R1+0xb1c], R3 ;  /* 0x000b1c0301007387 */ /* 0x0003e80000100800 */
[----:B-1----:R-:W3:Y:S04]  /*154f0*/  LDL.LU R3, [R1+0x528] ;  /* 0x0005280001037983 */ /* 0x002ee80000300800 */
[----:B------:R1:W-:Y:S04]  /*15500*/  STL [R1+0xb20], R29 ;  /* 0x000b201d01007387 */ /* 0x0003e80000100800 */
[----:B-1----:R-:W4:Y:S01]  /*15510*/  LDL.LU R29, [R1+0x6c8] ;  /* 0x0006c800011d7983 */ /* 0x002f220000300800 */
[----:B0-----:R-:W-:-:S03]  /*15520*/  IADD3 R4, P1, R28, R2, RZ ;  /* 0x000000021c047210 */ /* 0x001fc60007f3e0ff */
[----:B--2---:R0:W-:Y:S04]  /*15530*/  STL [R1+0x4], R21 ;  /* 0x0000041501007387 */ /* 0x0041e80000100800 */
[----:B0-----:R-:W2:Y:S04]  /*15540*/  LDL.LU R21, [R1+0x1478] ;  /* 0x0014780001157983 */ /* 0x001ea80000300800 */
[----:B------:R-:W3:Y:S04]  /*15550*/  LDL.LU R5, [R1+0x50] ;  /* 0x0000500001057983 */ /* 0x000ee80000300800 */
[----:B------:R0:W-:Y:S04]  /*15560*/  STL [R1+0xb24], R28 ;  /* 0x000b241c01007387 */ /* 0x0001e80000100800 */
[----:B0-----:R-:W4:Y:S01]  /*15570*/  LDL.LU R28, [R1+0x520] ;  /* 0x00052000011c7983 */ /* 0x001f220000300800 */
[----:B------:R-:W-:-:S02]  /*15580*/  PRMT R27, RZ, 0x7610, R27 ;  /* 0x00007610ff1b7816 */ /* 0x000fc4000000001b */
[----:B--2---:R-:W-:Y:S01]  /*15590*/  PRMT R21, RZ, 0x7610, R21 ;  /* 0x00007610ff157816 */ /* 0x004fe20000000015 */
[----:B---3--:R0:W-:Y:S02]  /*155a0*/  STS.U16 [R14+0x1e00], R5 ;  /* 0x001e00050e007388 */ /* 0x0081e40000000400 */
[----:B0-----:R-:W-:-:S05]  /*155b0*/  IMAD.X R5, R3, 0x1, R0, P1 ;  /* 0x0000000103057824 */ /* 0x001fca00008e0600 */
[----:B------:R4:W2:Y:S02]  /*155c0*/  @!P0 LDG.E.U16 R21, [R4.64] ;  /* 0x0000000604158981 */ /* 0x0008a4000c1e1500 */
[----:B----4-:R-:W-:-:S05]  /*155d0*/  IADD3 R4, P1, R29, R2, RZ ;  /* 0x000000021d047210 */ /* 0x010fca0007f3e0ff */
[----:B------:R-:W-:-:S05]  /*155e0*/  IMAD.X R5, R28, 0x1, R0, P1 ;  /* 0x000000011c057824 */ /* 0x000fca00008e0600 */
[----:B------:R0:W3:Y:S04]  /*155f0*/  @!P0 LDG.E.U16 R27, [R4.64] ;  /* 0x00000006041b8981 */ /* 0x0000e8000c1e1500 */
[----:B0-----:R-:W0:Y:S04]  /*15600*/  S2R R5, SR_TID.X ;  /* 0x0000000000057919 */ /* 0x001e280000002100 */
[----:B------:R1:W-:Y:S04]  /*15610*/  STL [R1+0xb28], R3 ;  /* 0x000b280301007387 */ /* 0x0003e80000100800 */
[----:B------:R-:W-:Y:S04]  /*15620*/  STS.U16 [R14+0x2200], R15 ;  /* 0x0022000f0e007388 */ /* 0x000fe80000000400 */
[----:B-1----:R-:W4:Y:S01]  /*15630*/  LDL.LU R3, [R1+0x6c4] ;  /* 0x0006c40001037983 */ /* 0x002f220000300800 */
[----:B0-----:R-:W-:-:S04]  /*15640*/  LOP3.LUT R5, R5, 0xc0, RZ, 0xc0, !PT ;  /* 0x000000c005057812 */ /* 0x001fc800078ec0ff */
[----:B------:R-:W-:Y:S01]  /*15650*/  SHF.R.U32.HI R4, RZ, 0x2, R5 ;  /* 0x00000002ff047819 */ /* 0x000fe20000011605 */
[----:B--2---:R0:W-:Y:S04]  /*15660*/  STL [R1], R21 ;  /* 0x0000001501007387 */ /* 0x0041e80000100800 */
[----:B0-----:R-:W2:Y:S04]  /*15670*/  LDL.LU R21, [R1+0x1474] ;  /* 0x0014740001157983 */ /* 0x001ea80000300800 */
[----:B------:R-:W2:Y:S04]  /*15680*/  LDL R15, [R1+0x518] ;  /* 0x00051800010f7983 */ /* 0x000ea80000100800 */
[----:B------:R-:W2:Y:S04]  /*15690*/  LDL.LU R14, [R1+0x40] ;  /* 0x00004000010e7983 */ /* 0x000ea80000300800 */
[----:B------:R0:W-:Y:S04]  /*156a0*/  STL [R1+0xb2c], R29 ;  /* 0x000b2c1d01007387 */ /* 0x0001e80000100800 */
[----:B0-----:R-:W2:Y:S04]  /*156b0*/  LDL.LU R29, [R1+0x6c0] ;  /* 0x0006c000011d7983 */ /* 0x001ea80000300800 */
[----:B------:R0:W-:Y:S04]  /*156c0*/  STL [R1+0xb30], R28 ;  /* 0x000b301c01007387 */ /* 0x0001e80000100800 */
[----:B0-----:R-:W2:Y:S04]  /*156d0*/  LDL.LU R28, [R1+0x510] ;  /* 0x00051000011c7983 */ /* 0x001ea80000300800 */
[----:B------:R-:W2:Y:S04]  /*156e0*/  LDL.LU R5, [R1+0x48] ;  /* 0x0000480001057983 */ /* 0x000ea80000300800 */
[----:B---3--:R0:W-:Y:S04]  /*156f0*/  STL [R1+0x1458], R27 ;  /* 0x0014581b01007387 */ /* 0x0081e80000100800 */
[----:B0-----:R-:W0:Y:S01]  /*15700*/  S2R R27, SR_TID.X ;  /* 0x00000000001b7919 */ /* 0x001e220000002100 */
[----:B------:R-:W-:-:S03]  /*15710*/  PRMT R25, RZ, 0x7610, R25 ;  /* 0x00007610ff197816 */ /* 0x000fc60000000019 */
[----:B----4-:R1:W-:Y:S01]  /*15720*/  STL [R1+0xb34], R3 ;  /* 0x000b340301007387 */ /* 0x0103e20000100800 */
[----:B0-----:R-:W-:-:S05]  /*15730*/  IMAD.SHL.U32 R27, R27, 0x2, RZ ;  /* 0x000000021b1b7824 */ /* 0x001fca00078e00ff */
[----:B------:R-:W-:Y:S02]  /*15740*/  LOP3.LUT R27, R4, 0x1fe, R27, 0x78, !PT ;  /* 0x000001fe041b7812 */ /* 0x000fe400078e781b */
[----:B------:R-:W-:Y:S02]  /*15750*/  IADD3 R4, P1, R3, R2, RZ ;  /* 0x0000000203047210 */ /* 0x000fe40007f3e0ff */
[----:B------:R-:W-:Y:S01]  /*15760*/  LOP3.LUT R27, R27, 0x40, RZ, 0x3c, !PT ;  /* 0x000000401b1b7812 */ /* 0x000fe200078e3cff */
[----:B-1----:R-:W3:Y:S04]  /*15770*/  LDL.LU R3, [R1+0x6bc] ;  /* 0x0006bc0001037983 */ /* 0x002ee80000300800 */
[----:B--2---:R0:W-:Y:S02]  /*15780*/  STS.U16 [R27+0x2600], R5 ;  /* 0x002600051b007388 */ /* 0x0041e40000000400 */
[----:B0-----:R-:W-:-:S02]  /*15790*/  IMAD.X R5, R15, 0x1, R0, P1 ;  /* 0x000000010f057824 */ /* 0x001fc400008e0600 */
[----:B------:R-:W2:Y:S04]  /*157a0*/  LDL R15, [R1+0x508] ;  /* 0x00050800010f7983 */ /* 0x000ea80000100800 */
[----:B------:R0:W4:Y:S04]  /*157b0*/  @!P0 LDG.E.U16 R25, [R4.64] ;  /* 0x0000000604198981 */ /* 0x000128000c1e1500 */
[----:B0-----:R-:W2:Y:S01]  /*157c0*/  LDL.LU R5, [R1+0x44] ;  /* 0x0000440001057983 */ /* 0x001ea20000300800 */
[----:B------:R-:W-:Y:S02]  /*157d0*/  IADD3 R4, P1, R29, R2, RZ ;  /* 0x000000021d047210 */ /* 0x000fe40007f3e0ff */
[----:B------:R-:W-:-:S02]  /*157e0*/  PRMT R24, RZ, 0x7610, R24 ;  /* 0x00007610ff187816 */ /* 0x000fc40000000018 */
[----:B------:R-:W-:Y:S01]  /*157f0*/  PRMT R23, RZ, 0x7610, R23 ;  /* 0x00007610ff177816 */ /* 0x000fe20000000017 */
[----:B--2---:R0:W-:Y:S02]  /*15800*/  STS.U16 [R27+0x2a00], R5 ;  /* 0x002a00051b007388 */ /* 0x0041e40000000400 */
[----:B0-----:R-:W-:-:S05]  /*15810*/  IMAD.X R5, R28, 0x1, R0, P1 ;  /* 0x000000011c057824 */ /* 0x001fca00008e0600 */
[----:B------:R3:W2:Y:S02]  /*15820*/  @!P0 LDG.E.U16 R24, [R4.64] ;  /* 0x0000000604188981 */ /* 0x0006a4000c1e1500 */
[-C--:B---3--:R-:W-:Y:S02]  /*15830*/  IADD3 R4, P1, R3, R2.reuse, RZ ;  /* 0x0000000203047210 */ /* 0x088fe40007f3e0ff */
[----:B----4-:R-:W-:Y:S03]  /*15840*/  STL [R1+0x145c], R25 ;  /* 0x00145c1901007387 */ /* 0x010fe60000100800 */
[----:B------:R-:W-:Y:S01]  /*15850*/  IMAD.X R5, R15, 0x1, R0, P1 ;  /* 0x000000010f057824 */ /* 0x000fe200008e0600 */
[----:B------:R0:W-:Y:S04]  /*15860*/  STL [R1+0xb38], R29 ;  /* 0x000b381d01007387 */ /* 0x0001e80000100800 */
[----:B------:R1:W3:Y:S04]  /*15870*/  @!P0 LDG.E.U16 R23, [R4.64] ;  /* 0x0000000604178981 */ /* 0x0002e8000c1e1500 */
[----:B0-----:R-:W1:Y:S04]  /*15880*/  LDL.LU R29, [R1+0x6b8] ;  /* 0x0006b800011d7983 */ /* 0x001e680000300800 */
[----:B------:R0:W-:Y:S04]  /*15890*/  STL [R1+0xb3c], R28 ;  /* 0x000b3c1c01007387 */ /* 0x0001e80000100800 */
[----:B0-----:R-:W4:Y:S04]  /*158a0*/  LDL.LU R28, [R1+0x500] ;  /* 0x00050000011c7983 */ /* 0x001f280000300800 */
[----:B------:R0:W-:Y:S04]  /*158b0*/  STS.U16 [R27+0x2e00], R14 ;  /* 0x002e000e1b007388 */ /* 0x0001e80000000400 */
[----:B------:R-:W-:Y:S04]  /*158c0*/  STS.U16 [R27+0x3200], R21 ;  /* 0x003200151b007388 */ /* 0x000fe80000000400 */
[----:B--2---:R-:W-:Y:S04]  /*158d0*/  STL [R1+0x1460], R24 ;  /* 0x0014601801007387 */ /* 0x004fe80000100800 */
[----:B0-----:R-:W2:Y:S04]  /*158e0*/  LDL R14, [R1+0x4f8] ;  /* 0x0004f800010e7983 */ /* 0x001ea80000100800 */
[----:B------:R0:W-:Y:S04]  /*158f0*/  STL [R1+0xb40], R3 ;  /* 0x000b400301007387 */ /* 0x0001e80000100800 */
[----:B0-----:R-:W2:Y:S04]  /*15900*/  LDL.LU R3, [R1+0x6b4] ;  /* 0x0006b40001037983 */ /* 0x001ea80000300800 */
[----:B------:R-:W2:Y:S04]  /*15910*/  LDL R15, [R1+0x4e8] ;  /* 0x0004e800010f7983 */ /* 0x000ea80000100800 */
[----:B------:R-:W2:Y:S01]  /*15920*/  LDL.LU R25, [R1+0x3c] ;  /* 0x00003c0001197983 */ /* 0x000ea20000300800 */
[----:B-1----:R-:W-:-:S03]  /*15930*/  IADD3 R4, P1, R29, R2, RZ ;  /* 0x000000021d047210 */ /* 0x002fc60007f3e0ff */
[----:B---3--:R-:W-:Y:S04]  /*15940*/  STL [R1+0x1464], R23 ;  /* 0x0014641701007387 */ /* 0x008fe80000100800 */
[----:B------:R0:W-:Y:S01]  /*15950*/  STL [R1+0xb44], R29 ;  /* 0x000b441d01007387 */ /* 0x0001e20000100800 */
[----:B------:R-:W-:Y:S01]  /*15960*/  PRMT R21, RZ, 0x7610, R21 ;  /* 0x00007610ff157816 */ /* 0x000fe20000000015 */
[----:B----4-:R-:W-:Y:S02]  /*15970*/  IMAD.X R5, R28, 0x1, R0, P1 ;  /* 0x000000011c057824 */ /* 0x010fe400008e0600 */
[----:B0-----:R-:W3:Y:S04]  /*15980*/  LDL.LU R29, [R1+0x6b0] ;  /* 0x0006b000011d7983 */ /* 0x001ee80000300800 */
[----:B------:R0:W-:Y:S04]  /*15990*/  STL [R1+0xb48], R28 ;  /* 0x000b481c01007387 */ /* 0x0001e80000100800 */
[----:B------:R2:W4:Y:S04]  /*159a0*/  @!P0 LDG.E.U16 R21, [R4.64] ;  /* 0x0000000604158981 */ /* 0x000528000c1e1500 */
[----:B0-----:R-:W4:Y:S04]  /*159b0*/  LDL.LU R28, [R1+0x4f0] ;  /* 0x0004f000011c7983 */ /* 0x001f280000300800 */
[----:B------:R0:W-:Y:S02]  /*159c0*/  STS.U16 [R27+0x3600], R20 ;  /* 0x003600141b007388 */ /* 0x0001e40000000400 */
[----:B0-----:R-:W-:-:S02]  /*159d0*/  PRMT R20, RZ, 0x7610, R20 ;  /* 0x00007610ff147816 */ /* 0x001fc40000000014 */
[----:B--2---:R-:W-:-:S05]  /*159e0*/  IADD3 R4, P1, R3, R2, RZ ;  /* 0x0000000203047210 */ /* 0x004fca0007f3e0ff */
[----:B------:R-:W-:-:S05]  /*159f0*/  IMAD.X R5, R14, 0x1, R0, P1 ;  /* 0x000000010e057824 */ /* 0x000fca00008e0600 */
[----:B------:R3:W2:Y:S04]  /*15a00*/  @!P0 LDG.E.U16 R20, [R4.64] ;  /* 0x0000000604148981 */ /* 0x0006a8000c1e1500 */
[----:B------:R0:W-:Y:S01]  /*15a10*/  STS.U16 [R27+0x3a00], R16 ;  /* 0x003a00101b007388 */ /* 0x0001e20000000400 */
[----:B---3--:R-:W-:Y:S02]  /*15a20*/  IADD3 R4, P1, R29, R2, RZ ;  /* 0x000000021d047210 */ /* 0x008fe40007f3e0ff */
[----:B0-----:R-:W-:Y:S01]  /*15a30*/  PRMT R16, RZ, 0x7610, R16 ;  /* 0x00007610ff107816 */ /* 0x001fe20000000010 */
[----:B----4-:R-:W-:Y:S02]  /*15a40*/  STL [R1+0x1468], R21 ;  /* 0x0014681501007387 */ /* 0x010fe40000100800 */
[----:B------:R-:W-:-:S02]  /*15a50*/  IMAD.X R5, R28, 0x1, R0, P1 ;  /* 0x000000011c057824 */ /* 0x000fc400008e0600 */
[----:B------:R0:W-:Y:S04]  /*15a60*/  STL [R1+0xb4c], R3 ;  /* 0x000b4c0301007387 */ /* 0x0001e80000100800 */
[----:B------:R-:W3:Y:S04]  /*15a70*/  @!P0 LDG.E.U16 R16, [R4.64] ;  /* 0x0000000604108981 */ /* 0x000ee8000c1e1500 */
[----:B0-----:R-:W4:Y:S04]  /*15a80*/  LDL.LU R3, [R1+0x6ac] ;  /* 0x0006ac0001037983 */ /* 0x001f280000300800 */
[----:B------:R-:W4:Y:S04]  /*15a90*/  LDL R21, [R1+0x4d8] ;  /* 0x0004d80001157983 */ /* 0x000f280000100800 */
[----:B------:R-:W4:Y:S04]  /*15aa0*/  LDL.LU R14, [R1+0x38] ;  /* 0x00003800010e7983 */ /* 0x000f280000300800 */
[----:B--2---:R-:W-:Y:S04]  /*15ab0*/  STL [R1+0x146c], R20 ;  /* 0x00146c1401007387 */ /* 0x004fe80000100800 */
[----:B------:R0:W-:Y:S04]  /*15ac0*/  STL [R1+0xb50], R29 ;  /* 0x000b501d01007387 */ /* 0x0001e80000100800 */
[----:B0-----:R-:W2:Y:S04]  /*15ad0*/  LDL.LU R29, [R1+0x6a8] ;  /* 0x0006a800011d7983 */ /* 0x001ea80000300800 */
[----:B------:R0:W-:Y:S04]  /*15ae0*/  STL [R1+0xb54], R28 ;  /* 0x000b541c01007387 */ /* 0x0001e80000100800 */
[----:B0-----:R-:W2:Y:S04]  /*15af0*/  LDL.LU R28, [R1+0x4e0] ;  /* 0x0004e000011c7983 */ /* 0x001ea80000300800 */
[----:B---3--:R-:W-:Y:S01]  /*15b00*/  STL [R1+0x1470], R16 ;  /* 0x0014701001007387 */ /* 0x008fe20000100800 */
[----:B----4-:R-:W-:-:S03]  /*15b10*/  IADD3 R4, P1, R3, R2, RZ ;  /* 0x0000000203047210 */ /* 0x010fc60007f3e0ff */
[----:B------:R0:W-:Y:S04]  /*15b20*/  STL [R1+0xb58], R3 ;  /* 0x000b580301007387 */ /* 0x0001e80000100800 */
[----:B0-----:R-:W3:Y:S01]  /*15b30*/  LDL.LU R3, [R1+0x6a4] ;  /* 0x0006a40001037983 */ /* 0x001ee20000300800 */
[----:B------:R-:W-:-:S03]  /*15b40*/  IMAD.X R5, R15, 0x1, R0, P1 ;  /* 0x000000010f057824 */ /* 0x000fc600008e0600 */
[----:B------:R0:W-:Y:S04]  /*15b50*/  STS.U16 [R27+0x3e00], R13 ;  /* 0x003e000d1b007388 */ /* 0x0001e80000000400 */
[----:B------:R-:W4:Y:S01]  /*15b60*/  LDL.LU R15, [R1+0x34] ;  /* 0x00003400010f7983 */ /* 0x000f220000300800 */
[----:B0-----:R-:W-:-:S03]  /*15b70*/  PRMT R13, RZ, 0x7610, R13 ;  /* 0x00007610ff0d7816 */ /* 0x001fc6000000000d */
[----:B------:R0:W-:Y:S04]  /*15b80*/  STS.U16 [R27+0x4200], R25 ;  /* 0x004200191b007388 */ /* 0x0001e80000000400 */
[----:B------:R-:W4:Y:S04]  /*15b90*/  LDL R16, [R1+0x4c8] ;  /* 0x0004c80001107983 */ /* 0x000f280000100800 */
[----:B------:R2:W4:Y:S04]  /*15ba0*/  @!P0 LDG.E.U16 R13, [R4.64] ;  /* 0x00000006040d8981 */ /* 0x000528000c1e1500 */
[----:B0-----:R-:W4:Y:S01]  /*15bb0*/  LDL.LU R25, [R1+0x30] ;  /* 0x0000300001197983 */ /* 0x001f220000300800 */
[----:B--2---:R-:W-:-:S03]  /*15bc0*/  IADD3 R4, P1, R29, R2, RZ ;  /* 0x000000021d047210 */ /* 0x004fc60007f3e0ff */
[----:B------:R0:W-:Y:S04]  /*15bd0*/  STL [R1+0xb5c], R29 ;  /* 0x000b5c1d01007387 */ /* 0x0001e80000100800 */
[----:B0-----:R-:W2:Y:S01]  /*15be0*/  LDL.LU R29, [R1+0x6a0] ;  /* 0x0006a000011d7983 */ /* 0x001ea20000300800 */
[----:B------:R-:W-:-:S03]  /*15bf0*/  IMAD.X R5, R28, 0x1, R0, P1 ;  /* 0x000000011c057824 */ /* 0x000fc600008e0600 */
[----:B------:R0:W-:Y:S04]  /*15c00*/  STL [R1+0xb60], R28 ;  /* 0x000b601c01007387 */ /* 0x0001e80000100800 */
[----:B0-----:R-:W4:Y:S01]  /*15c10*/  LDL.LU R28, [R1+0x4d0] ;  /* 0x0004d000011c7983 */ /* 0x001f220000300800 */
[----:B------:R-:W-:-:S06]  /*15c20*/  PRMT R12, RZ, 0x7610, R12 ;  /* 0x00007610ff0c7816 */ /* 0x000fcc000000000c */
[----:B------:R0:W4:Y:S04]  /*15c30*/  @!P0 LDG.E.U16 R12, [R4.64] ;  /* 0x00000006040c8981 */ /* 0x000128000c1e1500 */
[----:B---3--:R1:W-:Y:S01]  /*15c40*/  STL [R1+0xb64], R3 ;  /* 0x000b640301007387 */ /* 0x0083e20000100800 */
[----:B0-----:R-:W-:-:S03]  /*15c50*/  IADD3 R4, P1, R3, R2, RZ ;  /* 0x0000000203047210 */ /* 0x001fc60007f3e0ff */
[----:B-1----:R-:W3:Y:S02]  /*15c60*/  LDL.LU R3, [R1+0x69c] ;  /* 0x00069c0001037983 */ /* 0x002ee40000300800 */
[----:B------:R-:W-:Y:S02]  /*15c70*/  IMAD.X R5, R21, 0x1, R0, P1 ;  /* 0x0000000115057824 */ /* 0x000fe400008e0600 */
[----:B------:R0:W-:Y:S04]  /*15c80*/  STS.U16 [R27+0x4600], R11 ;  /* 0x0046000b1b007388 */ /* 0x0001e80000000400 */
[----:B------:R-:W3:Y:S01]  /*15c90*/  LDL R20, [R1+0x4b8] ;  /* 0x0004b80001147983 */ /* 0x000ee20000100800 */
[----:B0-----:R-:W-:-:S06]  /*15ca0*/  PRMT R11, RZ, 0x7610, R11 ;  /* 0x00007610ff0b7816 */ /* 0x001fcc000000000b */
[----:B------:R2:W3:Y:S02]  /*15cb0*/  @!P0 LDG.E.U16 R11, [R4.64] ;  /* 0x00000006040b8981 */ /* 0x0004e4000c1e1500 */
[----:B--2---:R-:W-:Y:S02]  /*15cc0*/  IADD3 R4, P1, R29, R2, RZ ;  /* 0x000000021d047210 */ /* 0x004fe40007f3e0ff */
[----:B------:R0:W-:Y:S04]  /*15cd0*/  STL [R1+0xb68], R29 ;  /* 0x000b681d01007387 */ /* 0x0001e80000100800 */
[----:B0-----:R-:W2:Y:S01]  /*15ce0*/  LDL.LU R29, [R1+0x698] ;  /* 0x00069800011d7983 */ /* 0x001ea20000300800 */
[----:B----4-:R-:W-:-:S03]  /*15cf0*/  IMAD.X R5, R28, 0x1, R0, P1 ;  /* 0x000000011c057824 */ /* 0x010fc600008e0600 */
[----:B------:R0:W-:Y:S04]  /*15d00*/  STL [R1+0xb6c], R28 ;  /* 0x000b6c1c01007387 */ /* 0x0001e80000100800 */
[----:B0-----:R-:W4:Y:S04]  /*15d10*/  LDL.LU R28, [R1+0x4c0] ;  /* 0x0004c000011c7983 */ /* 0x001f280000300800 */
[----:B------:R0:W-:Y:S04]  /*15d20*/  STS.U16 [R27+0x4a00], R14 ;  /* 0x004a000e1b007388 */ /* 0x0001e80000000400 */
[----:B---3--:R1:W-:Y:S01]  /*15d30*/  STL [R1+0xb70], R3 ;  /* 0x000b700301007387 */ /* 0x0083e20000100800 */
[----:B0-----:R-:W-:-:S03]  /*15d40*/  IADD3 R14, P1, R3, R2, RZ ;  /* 0x00000002030e7210 */ /* 0x001fc60007f3e0ff */
[----:B-1----:R-:W3:Y:S01]  /*15d50*/  LDL.LU R3, [R1+0x694] ;  /* 0x0006940001037983 */ /* 0x002ee20000300800 */
[----:B------:R-:W-:-:S03]  /*15d60*/  PRMT R6, RZ, 0x7610, R6 ;  /* 0x00007610ff067816 */ /* 0x000fc60000000006 */
[----:B------:R0:W-:Y:S04]  /*15d70*/  STS.U16 [R27+0x4e00], R15 ;  /* 0x004e000f1b007388 */ /* 0x0001e80000000400 */
[----:B------:R1:W3:Y:S01]  /*15d80*/  @!P0 LDG.E.U16 R6, [R4.64] ;  /* 0x0000000604068981 */ /* 0x0002e2000c1e1500 */
[----:B0-----:R-:W-:-:S03]  /*15d90*/  IMAD.X R15, R16, 0x1, R0, P1 ;  /* 0x00000001100f7824 */ /* 0x001fc600008e0600 */
[----:B------:R-:W3:Y:S01]  /*15da0*/  LDL R16, [R1+0x4a8] ;  /* 0x0004a80001107983 */ /* 0x000ee20000100800 */
[----:B-1----:R-:W-:-:S06]  /*15db0*/  PRMT R5, RZ, 0x7610, R5 ;  /* 0x00007610ff057816 */ /* 0x002fcc0000000005 */
[----:B------:R2:W3:Y:S02]  /*15dc0*/  @!P0 LDG.E.U16 R5, [R14.64] ;  /* 0x000000060e058981 */ /* 0x0004e4000c1e1500 */
[----:B--2---:R-:W-:Y:S02]  /*15dd0*/  IADD3 R14, P1, R29, R2, RZ ;  /* 0x000000021d0e7210 */ /* 0x004fe40007f3e0ff */
[----:B------:R0:W-:Y:S04]  /*15de0*/  STL [R1+0xb74], R29 ;  /* 0x000b741d01007387 */ /* 0x0001e80000100800 */
[----:B0-----:R-:W2:Y:S01]  /*15df0*/  LDL.LU R29, [R1+0x690] ;  /* 0x00069000011d7983 */ /* 0x001ea20000300800 */
[----:B----4-:R-:W-:-:S03]  /*15e00*/  IMAD.X R15, R28, 0x1, R0, P1 ;  /* 0x000000011c0f7824 */ /* 0x010fc600008e0600 */
[----:B------:R0:W-:Y:S04]  /*15e10*/  STL [R1+0xb78], R28 ;  /* 0x000b781c01007387 */ /* 0x0001e80000100800 */
[----:B0-----:R-:W4:Y:S01]  /*15e20*/  LDL.LU R28, [R1+0x4b0] ;  /* 0x0004b000011c7983 */ /* 0x001f220000300800 */
[----:B------:R-:W-:-:S06]  /*15e30*/  PRMT R4, RZ, 0x7610, R4 ;  /* 0x00007610ff047816 */ /* 0x000fcc0000000004 */
[----:B------:R0:W4:Y:S04]  /*15e40*/  @!P0 LDG.E.U16 R4, [R14.64] ;  /* 0x000000060e048981 */ /* 0x000128000c1e1500 */
[----:B---3--:R1:W-:Y:S01]  /*15e50*/  STL [R1+0xb7c], R3 ;  /* 0x000b7c0301007387 */ /* 0x0083e20000100800 */
[----:B0-----:R-:W-:-:S03]  /*15e60*/  IADD3 R14, P1, R3, R2, RZ ;  /* 0x00000002030e7210 */ /* 0x001fc60007f3e0ff */
[----:B-1----:R-:W3:Y:S01]  /*15e70*/  LDL.LU R3, [R1+0x68c] ;  /* 0x00068c0001037983 */ /* 0x002ee20000300800 */
[----:B------:R-:W-:Y:S01]  /*15e80*/  PRMT R17, RZ, 0x7610, R17 ;  /* 0x00007610ff117816 */ /* 0x000fe20000000011 */
[----:B------:R-:W-:Y:S02]  /*15e90*/  IMAD.X R15, R20, 0x1, R0, P1 ;  /* 0x00000001140f7824 */ /* 0x000fe400008e0600 */
[----:B------:R-:W3:Y:S04]  /*15ea0*/  LDL R20, [R1+0x498] ;  /* 0x0004980001147983 */ /* 0x000ee80000100800 */
[----:B------:R2:W3:Y:S04]  /*15eb0*/  @!P0 LDG.E.U16 R17, [R14.64] ;  /* 0x000000060e118981 */ /* 0x0004e8000c1e1500 */
[----:B------:R-:W-:Y:S04]  /*15ec0*/  STS.U16 [R27+0x5200], R25 ;  /* 0x005200191b007388 */ /* 0x000fe80000000400 */
[----:B------:R-:W-:Y:S04]  /*15ed0*/  STS.U16 [R27+0x5600], R22 ;  /* 0x005600161b007388 */ /* 0x000fe80000000400 */
[----:B------:R-:W-:Y:S01]  /*15ee0*/  STS.U16 [R27+0x5a00], R18 ;  /* 0x005a00121b007388 */ /* 0x000fe20000000400 */
[----:B--2---:R-:W-:-:S03]  /*15ef0*/  IADD3 R14, P1, R29, R2, RZ ;  /* 0x000000021d0e7210 */ /* 0x004fc60007f3e0ff */
        /* <DEDUP_REMOVED lines=14> */
[----:B------:R2:W3:Y:S04]  /*15fe0*/  @!P0 LDG.E.U16 R19, [R14.64] ;  /* 0x000000060e138981 */ /* 0x0004e8000c1e1500 */
        /* <DEDUP_REMOVED lines=13> */
[----:B------:R-:W-:Y:S04]  /*160c0*/  STS.U16 [R27+0x6600], R9 ;  /* 0x006600091b007388 */ /* 0x000fe80000000400 */
[----:B------:R2:W-:Y:S01]  /*160d0*/  STS.U16 [R27+0x6a00], R8 ;  /* 0x006a00081b007388 */ /* 0x0005e20000000400 */
[----:B------:R-:W-:-:S06]  /*160e0*/  PRMT R22, RZ, 0x7610, R22 ;  /* 0x00007610ff167816 */ /* 0x000fcc0000000016 */
[----:B------:R0:W3:Y:S02]  /*160f0*/  @!P0 LDG.E.U16 R22, [R14.64] ;  /* 0x000000060e168981 */ /* 0x0000e4000c1e1500 */
[----:B0-----:R-:W-:Y:S02]  /*16100*/  PRMT R14, RZ, 0x7610, R14 ;  /* 0x00007610ff0e7816 */ /* 0x001fe4000000000e */
[----:B--2---:R-:W-:Y:S01]  /*16110*/  IADD3 R8, P1, R29, R2, RZ ;  /* 0x000000021d087210 */ /* 0x004fe20007f3e0ff */
[----:B------:R0:W-:Y:S04]  /*16120*/  STL [R1+0xb98], R29 ;  /* 0x000b981d01007387 */ /* 0x0001e80000100800 */
[----:B0-----:R-:W2:Y:S01]  /*16130*/  LDL.LU R29, [R1+0x678] ;  /* 0x00067800011d7983 */ /* 0x001ea20000300800 */
[----:B----4-:R-:W-:-:S03]  /*16140*/  IMAD.X R9, R28, 0x1, R0, P1 ;  /* 0x000000011c097824 */ /* 0x010fc600008e0600 */
[----:B------:R0:W-:Y:S04]  /*16150*/  STL [R1+0xb9c], R28 ;  /* 0x000b9c1c01007387 */ /* 0x0001e80000100800 */
[----:B------:R3:W4:Y:S04]  /*16160*/  @!P0 LDG.E.U16 R14, [R8.64] ;  /* 0x00000006080e8981 */ /* 0x000728000c1e1500 */
[----:B0-----:R-:W4:Y:S04]  /*16170*/  LDL.LU R28, [R1+0x480] ;  /* 0x00048000011c7983 */ /* 0x001f280000300800 */
[----:B------:R0:W-:Y:S01]  /*16180*/  STS.U16 [R27+0x6e00], R7 ;  /* 0x006e00071b007388 */ /* 0x0001e20000000400 */
[----:B---3--:R-:W-:-:S02]  /*16190*/  IADD3 R8, P1, R3, R2, RZ ;  /* 0x0000000203087210 */ /* 0x008fc40007f3e0ff */
[----:B0-----:R-:W-:-:S03]  /*161a0*/  PRMT R7, RZ, 0x7610, R7 ;  /* 0x00007610ff077816 */ /* 0x001fc60000000007 */
[----:B------:R-:W-:-:S05]  /*161b0*/  IMAD.X R9, R16, 0x1, R0, P1 ;  /* 0x0000000110097824 */ /* 0x000fca00008e0600 */
[----:B------:R0:W3:Y:S04]  /*161c0*/  @!P0 LDG.E.U16 R7, [R8.64] ;  /* 0x0000000608078981 */ /* 0x0000e8000c1e1500 */
[----:B0-----:R-:W0:Y:S04]  /*161d0*/  S2R R8, SR_TID.X ;  /* 0x0000000000087919 */ /* 0x001e280000002100 */
[----:B------:R-:W1:Y:S04]  /*161e0*/  S2R R16, SR_TID.X ;  /* 0x0000000000107919 */ /* 0x000e680000002100 */
[----:B------:R0:W-:Y:S01]  /*161f0*/  STL [R1+0xba0], R3 ;  /* 0x000ba00301007387 */ /* 0x0001e20000100800 */
[----:B------:R-:W-:-:S03]  /*16200*/  PRMT R15, RZ, 0x7610, R15 ;  /* 0x00007610ff0f7816 */ /* 0x000fc6000000000f */
[----:B0-----:R-:W3:Y:S04]  /*16210*/  LDL.LU R3, [R1+0x674] ;  /* 0x0006740001037983 */ /* 0x001ee80000300800 */
[----:B------:R-:W3:Y:S01]  /*16220*/  LDL.LU R20, [R1+0x6c] ;  /* 0x00006c0001147983 */ /* 0x000ee20000300800 */
[C---:B------:R-:W-:Y:S01]  /*16230*/  LOP3.LUT R9, R8.reuse, 0xc0, RZ, 0xc0, !PT ;  /* 0x000000c008097812 */ /* 0x040fe200078ec0ff */
[----:B------:R-:W-:Y:S02]  /*16240*/  IMAD.SHL.U32 R8, R8, 0x2, RZ ;  /* 0x0000000208087824 */ /* 0x000fe400078e00ff */
[----:B------:R-:W3:Y:S01]  /*16250*/  LDL.LU R21, [R1+0x2c] ;  /* 0x00002c0001157983 */ /* 0x000ee20000300800 */
[----:B------:R-:W-:-:S03]  /*16260*/  SHF.R.U32.HI R9, RZ, 0x2, R9 ;  /* 0x00000002ff097819 */ /* 0x000fc60000011609 */
[----:B------:R-:W3:Y:S01]  /*16270*/  LDL.LU R23, [R1+0x28] ;  /* 0x0000280001177983 */ /* 0x000ee20000300800 */
[----:B------:R-:W-:-:S03]  /*16280*/  LOP3.LUT R9, R9, 0x1fe, R8, 0x78, !PT ;  /* 0x000001fe09097812 */ /* 0x000fc600078e7808 */
[----:B------:R-:W3:Y:S01]  /*16290*/  LDL.LU R24, [R1+0x20] ;  /* 0x0000200001187983 */ /* 0x000ee20000300800 */
[----:B------:R-:W-:-:S03]  /*162a0*/  LOP3.LUT R9, R9, 0x40, RZ, 0x3c, !PT ;  /* 0x0000004009097812 */ /* 0x000fc600078e3cff */
[----:B------:R-:W3:Y:S04]  /*162b0*/  LDL.LU R25, [R1+0x1c] ;  /* 0x00001c0001197983 */ /* 0x000ee80000300800 */
[----:B------:R1:W-:Y:S04]  /*162c0*/  STS.U16 [R9+0x7200], R26 ;  /* 0x0072001a09007388 */ /* 0x0003e80000000400 */
[----:B------:R-:W3:Y:S01]  /*162d0*/  LDL.LU R27, [R1+0x18] ;  /* 0x00001800011b7983 */ /* 0x000ee20000300800 */
[C---:B-1----:R-:W-:Y:S01]  /*162e0*/  LOP3.LUT R9, R16.reuse, 0xc0, RZ, 0xc0, !PT ;  /* 0x000000c010097812 */ /* 0x042fe200078ec0ff */
[----:B------:R-:W-:Y:S01]  /*162f0*/  IMAD.SHL.U32 R16, R16, 0x2, RZ ;  /* 0x0000000210107824 */ /* 0x000fe200078e00ff */
[----:B--2---:R-:W-:Y:S01]  /*16300*/  IADD3 R8, P1, R29, R2, RZ ;  /* 0x000000021d087210 */ /* 0x004fe20007f3e0ff */
[----:B------:R0:W-:Y:S02]  /*16310*/  STL [R1+0xc70], R29 ;  /* 0x000c701d01007387 */ /* 0x0001e40000100800 */
[----:B0-----:R-:W-:-:S02]  /*16320*/  SHF.R.U32.HI R29, RZ, 0x2, R9 ;  /* 0x00000002ff1d7819 */ /* 0x001fc40000011609 */
[----:B----4-:R-:W-:Y:S02]  /*16330*/  IMAD.X R9, R28, 0x1, R0, P1 ;  /* 0x000000011c097824 */ /* 0x010fe400008e0600 */
[----:B------:R-:W-:Y:S02]  /*16340*/  LOP3.LUT R29, R29, 0x1fe, R16, 0x78, !PT ;  /* 0x000001fe1d1d7812 */ /* 0x000fe400078e7810 */
[----:B------:R-:W2:Y:S04]  /*16350*/  LDL.LU R16, [R1+0x1470] ;  /* 0x0014700001107983 */ /* 0x000ea80000300800 */
[----:B------:R0:W-:Y:S04]  /*16360*/  STL [R1+0xc74], R28 ;  /* 0x000c741c01007387 */ /* 0x0001e80000100800 */
[----:B------:R1:W4:Y:S04]  /*16370*/  @!P0 LDG.E.U16 R15, [R8.64] ;  /* 0x00000006080f8981 */ /* 0x000328000c1e1500 */
[----:B0-----:R-:W2:Y:S04]  /*16380*/  LDL.LU R28, [R1] ;  /* 0x00000000011c7983 */ /* 0x001ea80000300800 */
[----:B-1----:R-:W2:Y:S01]  /*16390*/  LDL.LU R9, [R1+0x24] ;  /* 0x0000240001097983 */ /* 0x002ea20000300800 */
[----:B------:R-:W-:-:S05]  /*163a0*/  LOP3.LUT R29, R29, 0x40, RZ, 0x3c, !PT ;  /* 0x000000401d1d7812 */ /* 0x000fca00078e3cff */
[----:B--2---:R0:W-:Y:S04]  /*163b0*/  STS.U16 [R29+0x7600], R9 ;  /* 0x007600091d007388 */ /* 0x0041e80000000400 */
[----:B0-----:R-:W2:Y:S01]  /*163c0*/  LDL R9, [R1+0x478] ;  /* 0x0004780001097983 */ /* 0x001ea20000100800 */
[----:B---3--:R-:W-:Y:S02]  /*163d0*/  IADD3 R8, P1, R3, R2, RZ ;  /* 0x0000000203087210 */ /* 0x008fe40007f3e0ff */
[----:B------:R-:W-:Y:S01]  /*163e0*/  PRMT R26, RZ, 0x7610, R26 ;  /* 0x00007610ff1a7816 */ /* 0x000fe2000000001a */
[----:B------:R0:W-:Y:S04]  /*163f0*/  STL [R1+0xc7c], R3 ;  /* 0x000c7c0301007387 */ /* 0x0001e80000100800 */
[----:B0-----:R-:W3:Y:S04]  /*16400*/  LDL.LU R3, [R1+0x4] ;  /* 0x0000040001037983 */ /* 0x001ee80000300800 */
[----:B------:R0:W-:Y:S04]  /*16410*/  STL [R1+0xc78], R2 ;  /* 0x000c780201007387 */ /* 0x0001e80000100800 */
[----:B0-----:R-:W3:Y:S04]  /*16420*/  LDL.LU R2, [R1+0x8] ;  /* 0x0000080001027983 */ /* 0x001ee80000300800 */
[----:B------:R0:W-:Y:S04]  /*16430*/  STL [R1+0xc80], R0 ;  /* 0x000c800001007387 */ /* 0x0001e80000100800 */
[----:B------:R1:W-:Y:S04]  /*16440*/  STS.U16 [R29+0xfe00], R20 ;  /* 0x00fe00141d007388 */ /* 0x0003e80000000400 */
[----:B------:R0:W-:Y:S01]  /*16450*/  STS.U16 [R29+0x7a00], R21 ;  /* 0x007a00151d007388 */ /* 0x0001e20000000400 */
[----:B--2---:R-:W-:-:S03]  /*16460*/  IMAD.X R9, R9, 0x1, R0, P1 ;  /* 0x0000000109097824 */ /* 0x004fc600008e0600 */
[----:B0-----:R-:W2:Y:S04]  /*16470*/  LDL.LU R0, [R1+0xc] ;  /* 0x00000c0001007983 */ /* 0x001ea80000300800 */
[----:B------:R0:W2:Y:S04]  /*16480*/  @!P0 LDG.E.U16 R26, [R8.64] ;  /* 0x00000006081a8981 */ /* 0x0000a8000c1e1500 */
[----:B0-----:R-:W2:Y:S04]  /*16490*/  LDL.LU R8, [R1+0x14] ;  /* 0x0000140001087983 */ /* 0x001ea80000300800 */
[----:B------:R-:W3:Y:S04]  /*164a0*/  LDL.LU R9, [R1+0x10] ;  /* 0x0000100001097983 */ /* 0x000ee80000300800 */
[----:B-1----:R-:W4:Y:S04]  /*164b0*/  LDL.LU R20, [R1+0x146c] ;  /* 0x00146c0001147983 */ /* 0x002f280000300800 */
[----:B------:R-:W4:Y:S04]  /*164c0*/  LDL.LU R21, [R1+0x1468] ;  /* 0x0014680001157983 */ /* 0x000f280000300800 */
[----:B------:R0:W-:Y:S04]  /*164d0*/  STS.U16 [R29+0x7e00], R23 ;  /* 0x007e00171d007388 */ /* 0x0001e80000000400 */
[----:B------:R1:W-:Y:S04]  /*164e0*/  STS.U16 [R29+0x8200], R24 ;  /* 0x008200181d007388 */ /* 0x0003e80000000400 */
[----:B------:R1:W-:Y:S04]  /*164f0*/  STS.U16 [R29+0x8600], R25 ;  /* 0x008600191d007388 */ /* 0x0003e80000000400 */
[----:B0-----:R-:W4:Y:S04]  /*16500*/  LDL.LU R23, [R1+0x1464] ;  /* 0x0014640001177983 */ /* 0x001f280000300800 */
[----:B-1----:R-:W4:Y:S04]  /*16510*/  LDL.LU R24, [R1+0x1460] ;  /* 0x0014600001187983 */ /* 0x002f280000300800 */
[----:B------:R-:W4:Y:S04]  /*16520*/  LDL.LU R25, [R1+0x145c] ;  /* 0x00145c0001197983 */ /* 0x000f280000300800 */
[----:B------:R0:W-:Y:S04]  /*16530*/  STS.U16 [R29+0x8a00], R27 ;  /* 0x008a001b1d007388 */ /* 0x0001e80000000400 */
[----:B0-----:R-:W4:Y:S04]  /*16540*/  LDL.LU R27, [R1+0x1458] ;  /* 0x00145800011b7983 */ /* 0x001f280000300800 */
[----:B--2---:R0:W-:Y:S04]  /*16550*/  STS.U16 [R29+0x8e00], R8 ;  /* 0x008e00081d007388 */ /* 0x0041e80000000400 */
[----:B---3--:R1:W-:Y:S04]  /*16560*/  STS.U16 [R29+0x9200], R9 ;  /* 0x009200091d007388 */ /* 0x0083e80000000400 */
[----:B------:R2:W-:Y:S04]  /*16570*/  STS.U16 [R29+0x9600], R0 ;  /* 0x009600001d007388 */ /* 0x0005e80000000400 */
[----:B0-----:R-:W3:Y:S04]  /*16580*/  LDL R8, [R1+0x368] ;  /* 0x0003680001087983 */ /* 0x001ee80000100800 */
[----:B-1----:R-:W3:Y:S04]  /*16590*/  LDL R9, [R1+0x36c] ;  /* 0x00036c0001097983 */ /* 0x002ee80000100800 */
[----:B--2---:R-:W2:Y:S04]  /*165a0*/  LDL R0, [R1+0x358] ;  /* 0x0003580001007983 */ /* 0x004ea80000100800 */
[----:B------:R0:W-:Y:S04]  /*165b0*/  STS.U16 [R29+0x9a00], R2 ;  /* 0x009a00021d007388 */ /* 0x0001e80000000400 */
[----:B------:R1:W-:Y:S04]  /*165c0*/  STS.U16 [R29+0x9e00], R3 ;  /* 0x009e00031d007388 */ /* 0x0003e80000000400 */
[----:B0-----:R-:W3:Y:S04]  /*165d0*/  LDL R2, [R1+0x364] ;  /* 0x0003640001027983 */ /* 0x001ee80000100800 */
[----:B-1----:R-:W3:Y:S04]  /*165e0*/  LDL R3, [R1+0x360] ;  /* 0x0003600001037983 */ /* 0x002ee80000100800 */
[----:B------:R-:W-:Y:S04]  /*165f0*/  STS.U16 [R29+0xa200], R28 ;  /* 0x00a2001c1d007388 */ /* 0x000fe80000000400 */
[----:B----4-:R-:W-:Y:S04]  /*16600*/  STS.U16 [R29+0xa600], R27 ;  /* 0x00a6001b1d007388 */ /* 0x010fe80000000400 */
[----:B------:R-:W-:Y:S04]  /*16610*/  STS.U16 [R29+0xaa00], R25 ;  /* 0x00aa00191d007388 */ /* 0x000fe80000000400 */
        /* <DEDUP_REMOVED lines=20> */
[----:B------:R-:W-:Y:S06]  /*16760*/  BAR.SYNC.DEFER_BLOCKING 0x0 ;  /* 0x0000000000007b1d */ /* 0x000fec0000010000 */
[----:B--2---:R-:W0:Y:S04]  /*16770*/  LDSM.16.M88.4 R12, [R0] ;  /* 0x00000000000c783b */ /* 0x004e280000000200 */
[----:B------:R-:W-:Y:S04]  /*16780*/  LDSM.16.M88.4 R20, [R0+0x2000] ;  /* 0x002000000014783b */ /* 0x000fe80000000200 */
[----:B---3--:R1:W-:Y:S01]  /*16790*/  LDSM.16.MT88.4 R16, [R3+0x10000] ;  /* 0x010000000310783b */ /* 0x0083e20000004200 */
[----:B0-----:R-:W-:-:S03]  /*167a0*/  IMAD.MOV.U32 R4, RZ, RZ, R12 ;  /* 0x000000ffff047224 */ /* 0x001fc600078e000c */
[----:B------:R-:W-:Y:S01]  /*167b0*/  STL.64 [R1+0x18], R14 ;  /* 0x0000180e01007387 */ /* 0x000fe20000100a00 */
[----:B-1----:R-:W-:-:S03]  /*167c0*/  IMAD.MOV.U32 R3, RZ, RZ, R13 ;  /* 0x000000ffff037224 */ /* 0x002fc600078e000d */
[----:B------:R-:W0:Y:S04]  /*167d0*/  LDSM.16.MT88.4 R12, [R9+0x10000] ;  /* 0x01000000090c783b */ /* 0x000e280000004200 */
[----:B------:R-:W1:Y:S04]  /*167e0*/  LDSM.16.MT88.4 R8, [R8+0x10000] ;  /* 0x010000000808783b */ /* 0x000e680000004200 */
[----:B0-----:R-:W-:Y:S04]  /*167f0*/  STL.64 [R1+0x1450], R14 ;  /* 0x0014500e01007387 */ /* 0x001fe80000100a00 */
[----:B------:R0:W-:Y:S04]  /*16800*/  STL.64 [R1+0x1448], R12 ;  /* 0x0014480c01007387 */ /* 0x0001e80000100a00 */
[----:B0-----:R-:W2:Y:S04]  /*16810*/  LDL.LU.64 R12, [R1+0x270] ;  /* 0x00027000010c7983 */ /* 0x001ea80000300a00 */
[----:B------:R-:W2:Y:S04]  /*16820*/  LDL.LU.64 R14, [R1+0x278] ;  /* 0x00027800010e7983 */ /* 0x000ea80000300a00 */
[----:B-1----:R-:W-:Y:S04]  /*16830*/  STL.64 [R1+0x1440], R10 ;  /* 0x0014400a01007387 */ /* 0x002fe80000100a00 */
[----:B------:R0:W-:Y:S04]  /*16840*/  STL.64 [R1+0x1438], R8 ;  /* 0x0014380801007387 */ /* 0x0001e80000100a00 */
[----:B0-----:R-:W3:Y:S04]  /*16850*/  LDL.LU.64 R8, [R1+0x1d0] ;  /* 0x0001d00001087983 */ /* 0x001ee80000300a00 */
[----:B------:R-:W3:Y:S04]  /*16860*/  LDL.LU.64 R10, [R1+0x1d8] ;  /* 0x0001d800010a7983 */ /* 0x000ee80000300a00 */
[----:B------:R-:W4:Y:S04]  /*16870*/  LDL.LU.64 R24, [R1+0xb0] ;  /* 0x0000b00001187983 */ /* 0x000f280000300a00 */
[----:B------:R-:W2:Y:S04]  /*16880*/  LDL.LU.64 R26, [R1+0xb8] ;  /* 0x0000b800011a7983 */ /* 0x000ea80000300a00 */
[----:B--2---:R-:W-:Y:S04]  /*16890*/  STL.64 [R1+0x13f0], R26 ;  /* 0x0013f01a01007387 */ /* 0x004fe80000100a00 */
[----:B----4-:R0:W-:Y:S04]  /*168a0*/  STL.64 [R1+0x13e8], R24 ;  /* 0x0013e81801007387 */ /* 0x0101e80000100a00 */
[----:B0-----:R-:W2:Y:S04]  /*168b0*/  LDL.LU.64 R24, [R1+0x1f0] ;  /* 0x0001f00001187983 */ /* 0x001ea80000300a00 */
[----:B------:R-:W4:Y:S04]  /*168c0*/  LDL.LU.64 R26, [R1+0x1f8] ;  /* 0x0001f800011a7983 */ /* 0x000f280000300a00 */
[----:B----4-:R-:W-:Y:S04]  /*168d0*/  STL.64 [R1+0x1400], R26 ;  /* 0x0014001a01007387 */ /* 0x010fe80000100a00 */
[----:B--2---:R0:W-:Y:S04]  /*168e0*/  STL.64 [R1+0x13f8], R24 ;  /* 0x0013f81801007387 */ /* 0x0041e80000100a00 */
[----:B0-----:R-:W2:Y:S04]  /*168f0*/  LDL.LU.64 R24, [R1+0x2a0] ;  /* 0x0002a00001187983 */ /* 0x001ea80000300a00 */
[----:B------:R-:W4:Y:S04]  /*16900*/  LDL.LU.64 R26, [R1+0x2a8] ;  /* 0x0002a800011a7983 */ /* 0x000f280000300a00 */
[----:B----4-:R-:W-:Y:S04]  /*16910*/  STL.64 [R1+0x1410], R26 ;  /* 0x0014101a01007387 */ /* 0x010fe80000100a00 */
[----:B--2---:R0:W-:Y:S02]  /*16920*/  STL.64 [R1+0x1408], R24 ;  /* 0x0014081801007387 */ /* 0x0041e40000100a00 */
[----:B0-----:R-:W-:-:S02]  /*16930*/  IMAD.MOV.U32 R24, RZ, RZ, R4 ;  /* 0x000000ffff187224 */ /* 0x001fc400078e0004 */
[----:B------:R-:W0:Y:S01]  /*16940*/  LDSM.16.MT88.4 R4, [R2+0x10000] ;  /* 0x010000000204783b */ /* 0x000e220000004200 */
[----:B------:R-:W-:-:S07]  /*16950*/  IMAD.MOV.U32 R25, RZ, RZ, R3 ;  /* 0x000000ffff197224 */ /* 0x000fce00078e0003 */
[-C--:B------:R-:W-:Y:S01]  /*16960*/  HMMA.16816.F32.BF16 R12, R16, R24.reuse, R12 ;  /* 0x00000018100c723c */ /* 0x080fe2000004180c */
[----:B0-----:R-:W-:Y:S04]  /*16970*/  STL.64 [R1+0x1430], R6 ;  /* 0x0014300601007387 */ /* 0x001fe80000100a00 */
[----:B------:R0:W-:Y:S04]  /*16980*/  STL.64 [R1+0x1428], R4 ;  /* 0x0014280401007387 */ /* 0x0001e80000100a00 */
[----:B0-----:R-:W2:Y:S04]  /*16990*/  LDL.LU.64 R4, [R1+0xc0] ;  /* 0x0000c00001047983 */ /* 0x001ea80000300a00 */
[----:B------:R-:W2:Y:S10]  /*169a0*/  LDL.LU.64 R6, [R1+0xc8] ;  /* 0x0000c80001067983 */ /* 0x000eb40000300a00 */
[----:B------:R-:W-:Y:S04]  /*169b0*/  STL.64 [R1+0xd0], R12 ;  /* 0x0000d00c01007387 */ /* 0x000fe80000100a00 */
[----:B------:R0:W-:Y:S04]  /*169c0*/  STL.64 [R1+0xd8], R14 ;  /* 0x0000d80e01007387 */ /* 0x0001e80000100a00 */
[----:B0-----:R-:W3:Y:S04]  /*169d0*/  LDL.LU.64 R14, [R1+0x1450] ;  /* 0x00145000010e7983 */ /* 0x001ee80000300a00 */
[----:B------:R-:W3:Y:S04]  /*169e0*/  LDL.LU.64 R12, [R1+0x1448] ;  /* 0x00144800010c7983 */ /* 0x000ee80000300a00 */
[----:B------:R-:W-:Y:S04]  /*169f0*/  STL.64 [R1+0x1420], R18 ;  /* 0x0014201201007387 */ /* 0x000fe80000100a00 */
[----:B------:R0:W-:Y:S04]  /*16a00*/  STL.64 [R1+0x1418], R16 ;  /* 0x0014181001007387 */ /* 0x0001e80000100a00 */
[----:B0-----:R-:W4:Y:S04]  /*16a10*/  LDL.LU.64 R16, [R1+0xa0] ;  /* 0x0000a00001107983 */ /* 0x001f280000300a00 */
[----:B------:R-:W4:Y:S01]  /*16a20*/  LDL.LU.64 R18, [R1+0xa8] ;  /* 0x0000a80001127983 */ /* 0x000f220000300a00 */
[-C--:B---3--:R-:W-:Y:S11]  /*16a30*/  HMMA.16816.F32.BF16 R8, R12, R24.reuse, R8 ;  /* 0x000000180c08723c */ /* 0x088ff60000041808 */
[----:B------:R-:W-:Y:S11]  /*16a40*/  @!UPT UIADD3 URZ, URZ, URZ, URZ ;  /* 0x0000003f3f3ff290 */ /* 0x000ff6000fffe03f */
[----:B------:R-:W-:Y:S01]  /*16a50*/  @!UPT UIADD3 URZ, URZ, URZ, URZ ;  /* 0x0000003f3f3ff290 */ /* 0x000fe2000fffe03f */
[----:B------:R-:W-:Y:S04]  /*16a60*/  STL.64 [R1+0x160], R8 ;  /* 0x0001600801007387 */ /* 0x000fe80000100a00 */
[----:B------:R0:W-:Y:S04]  /*16a70*/  STL.64 [R1+0x168], R10 ;  /* 0x0001680a01007387 */ /* 0x0001e80000100a00 */
[----:B0-----:R-:W2:Y:S04]  /*16a80*/  LDL.LU.64 R10, [R1+0x1440] ;  /* 0x00144000010a7983 */ /* 0x001ea80000300a00 */
[----:B------:R-:W2:Y:S02]  /*16a90*/  LDL.LU.64 R8, [R1+0x1438] ;  /* 0x0014380001087983 */ /* 0x000ea40000300a00 */
[-C--:B--2---:R-:W-:Y:S11]  /*16aa0*/  HMMA.16816.F32.BF16 R4, R8, R24.reuse, R4 ;  /* 0x000000180804723c */ /* 0x084ff60000041804 */
[----:B------:R-:W-:Y:S11]  /*16ab0*/  @!UPT UIADD3 URZ, URZ, URZ, URZ ;  /* 0x0000003f3f3ff290 */ /* 0x000ff6000fffe03f */
[----:B------:R-:W-:Y:S01]  /*16ac0*/  @!UPT UIADD3 URZ, URZ, URZ, URZ ;  /* 0x0000003f3f3ff290 */ /* 0x000fe2000fffe03f */
[----:B------:R-:W-:Y:S04]  /*16ad0*/  STL.64 [R1+0x100], R4 ;  /* 0x0001000401007387 */ /* 0x000fe80000100a00 */
[----:B------:R0:W-:Y:S04]  /*16ae0*/  STL.64 [R1+0x108], R6 ;  /* 0x0001080601007387 */ /* 0x0001e80000100a00 */
[----:B0-----:R-:W4:Y:S04]  /*16af0*/  LDL.LU.64 R6, [R1+0x1430] ;  /* 0x0014300001067983 */ /* 0x001f280000300a00 */
[----:B------:R-:W4:Y:S04]  /*16b00*/  LDL.LU.64 R4, [R1+0x1428] ;  /* 0x0014280001047983 */ /* 0x000f280000300a00 */
[----:B------:R-:W-:Y:S01]  /*16b10*/  STL.64 [R1+0x8], R22 ;  /* 0x0000081601007387 */ /* 0x000fe20000100a00 */
[----:B----4-:R-:W-:Y:S03]  /*16b20*/  HMMA.16816.F32.BF16 R24, R4, R24, R16 ;  /* 0x000000180418723c */ /* 0x010fe60000041810 */
[----:B------:R-:W2:Y:S04]  /*16b30*/  LDL.LU.64 R18, [R1+0x1420] ;  /* 0x0014200001127983 */ /* 0x000ea80000300a00 */
[----:B------:R-:W2:Y:S11]  /*16b40*/  LDL.LU.64 R16, [R1+0x1418] ;  /* 0x0014180001107983 */ /* 0x000eb60000300a00 */
[----:B------:R-:W-:Y:S05]  /*16b50*/  @!UPT UIADD3 URZ, URZ, URZ, URZ ;  /* 0x0000003f3f3ff290 */ /* 0x000fea000fffe03f */
        /* <DEDUP_REMOVED lines=9> */
[----:B0-----:R-:W2:Y:S04]  /*16bf0*/  LDL.LU.64 R26, [R1+0x1400] ;  /* 0x00140000011a7983 */ /* 0x001ea80000300a00 */
[----:B------:R-:W2:Y:S04]  /*16c00*/  LDL.LU.64 R24, [R1+0x13f8] ;  /* 0x0013f80001187983 */ /* 0x000ea80000300a00 */
[----:B------:R-:W-:Y:S04]  /*16c10*/  STL.64 [R1+0x13e0], R18 ;  /* 0x0013e01201007387 */ /* 0x000fe80000100a00 */
[----:B------:R0:W-:Y:S04]  /*16c20*/  STL.64 [R1+0x13d8], R16 ;  /* 0x0013d81001007387 */ /* 0x0001e80000100a00 */
[----:B0-----:R-:W3:Y:S04]  /*16c30*/  LDL.LU.64 R16, [R1+0x170] ;  /* 0x0001700001107983 */ /* 0x001ee80000300a00 */
[----:B------:R-:W3:Y:S01]  /*16c40*/  LDL.LU.64 R18, [R1+0x178] ;  /* 0x0001780001127983 */ /* 0x000ee20000300a00 */
        /* <DEDUP_REMOVED lines=9> */
[----:B------:R-:W-:Y:S04]  /*16ce0*/  STL.64 [R1+0x13c0], R10 ;  /* 0x0013c00a01007387 */ /* 0x000fe80000100a00 */
[----:B------:R-:W-:Y:S01]  /*16cf0*/  STL.64 [R1+0x13b8], R8 ;  /* 0x0013b80801007387 */ /* 0x000fe20000100a00 */
[----:B---3--:R-:W-:Y:S03]  /*16d00*/  HMMA.16816.F32.BF16 R12, R8, R20, R16 ;  /* 0x00000014080c723c */ /* 0x008fe60000041810 */
[----:B------:R-:W0:Y:S11]  /*16d10*/  LDSM.16.M88.4 R16, [R0+0x8000] ;  /* 0x008000000010783b */ /* 0x000e360000000200 */
[----:B------:R-:W-:Y:S09]  /*16d20*/  @!UPT UIADD3 URZ, URZ, URZ, URZ ;  /* 0x0000003f3f3ff290 */ /* 0x000ff2000fffe03f */
[----:B------:R1:W-:Y:S04]  /*16d30*/  STL.64 [R1+0x180], R12 ;  /* 0x0001800c01007387 */ /* 0x0003e80000100a00 */
[----:B------:R3:W-:Y:S04]  /*16d40*/  STL.64 [R1+0x188], R14 ;  /* 0x0001880e01007387 */ /* 0x0007e80000100a00 */
[----:B-1----:R-:W4:Y:S04]  /*16d50*/  LDL.LU.64 R12, [R1+0x2d0] ;  /* 0x0002d000010c7983 */ /* 0x002f280000300a00 */
[----:B---3--:R-:W4:Y:S01]  /*16d60*/  LDL.LU.64 R14, [R1+0x2d8] ;  /* 0x0002d800010e7983 */ /* 0x008f220000300a00 */
[----:B0-----:R-:W-:-:S02]  /*16d70*/  IMAD.MOV.U32 R3, RZ, RZ, R16 ;  /* 0x000000ffff037224 */ /* 0x001fc400078e0010 */
[----:B------:R-:W-:Y:S01]  /*16d80*/  IMAD.MOV.U32 R2, RZ, RZ, R17 ;  /* 0x000000ffff027224 */ /* 0x000fe200078e0011 */
[----:B--2---:R-:W-:Y:S01]  /*16d90*/  HMMA.16816.F32.BF16 R8, R4, R20, R24 ;  /* 0x000000140408723c */ /* 0x004fe20000041818 */
[----:B------:R-:W0:Y:S04]  /*16da0*/  LDSM.16.M88.4 R24, [R0+0x4000] ;  /* 0x004000000018783b */ /* 0x000e280000000200 */
[----:B------:R-:W1:Y:S11]  /*16db0*/  LDSM.16.M88.4 R20, [R0+0x6000] ;  /* 0x006000000014783b */ /* 0x000e760000000200 */
[----:B------:R-:W-:Y:S07]  /*16dc0*/  @!UPT UIADD3 URZ, URZ, URZ, URZ ;  /* 0x0000003f3f3ff290 */ /* 0x000fee000fffe03f */
[----:B------:R2:W-:Y:S04]  /*16dd0*/  STL.64 [R1+0x1f0], R8 ;  /* 0x0001f00801007387 */ /* 0x0005e80000100a00 */
[----:B------:R3:W-:Y:S04]  /*16de0*/  STL.64 [R1+0x1f8], R10 ;  /* 0x0001f80a01007387 */ /* 0x0007e80000100a00 */
[----:B--2---:R-:W2:Y:S04]  /*16df0*/  LDL.LU.64 R8, [R1+0x200] ;  /* 0x0002000001087983 */ /* 0x004ea80000300a00 */
[----:B---3--:R-:W2:Y:S04]  /*16e00*/  LDL.LU.64 R10, [R1+0x208] ;  /* 0x00020800010a7983 */ /* 0x008ea80000300a00 */
[----:B------:R-:W-:Y:S04]  /*16e10*/  STL.64 [R1+0x13b0], R6 ;  /* 0x0013b00601007387 */ /* 0x000fe80000100a00 */
[----:B------:R3:W-:Y:S04]  /*16e20*/  STL.64 [R1+0x13a8], R4 ;  /* 0x0013a80401007387 */ /* 0x0007e80000100a00 */
[----:B---3--:R-:W3:Y:S04]  /*16e30*/  LDL.LU.64 R4, [R1+0x190] ;  /* 0x0001900001047983 */ /* 0x008ee80000300a00 */
[----:B------:R-:W3:Y:S04]  /*16e40*/  LDL.LU.64 R6, [R1+0x198] ;  /* 0x0001980001067983 */ /* 0x000ee80000300a00 */
[----:B0-----:R-:W-:Y:S04]  /*16e50*/  STL [R1+0x12e0], R27 ;  /* 0x0012e01b01007387 */ /* 0x001fe80000100800 */
[----:B-1----:R-:W-:Y:S04]  /*16e60*/  STL [R1+0x12ac], R22 ;  /* 0x0012ac1601007387 */ /* 0x002fe80000100800 */
[----:B------:R-:W-:Y:S04]  /*16e70*/  STL [R1+0x12a8], R23 ;  /* 0x0012a81701007387 */ /* 0x000fe80000100800 */
[----:B------:R-:W-:Y:S04]  /*16e80*/  STL.64 [R1+0x78], R18 ;  /* 0x0000781201007387 */ /* 0x000fe80000100a00 */
[----:B------:R-:W0:Y:S04]  /*16e90*/  LDSM.16.M88.4 R16, [R0+0xa000] ;  /* 0x00a000000010783b */ /* 0x000e280000000200 */
[----:B0-----:R0:W-:Y:S01]  /*16ea0*/  STL.64 [R1+0x48], R18 ;  /* 0x0000481201007387 */ /* 0x0011e20000100a00 */
[----:B------:R-:W-:-:S02]  /*16eb0*/  IMAD.MOV.U32 R23, RZ, RZ, R16 ;  /* 0x000000ffff177224 */ /* 0x000fc400078e0010 */
[----:B------:R-:W-:Y:S01]  /*16ec0*/  IMAD.MOV.U32 R22, RZ, RZ, R17 ;  /* 0x000000ffff167224 */ /* 0x000fe200078e0011 */
[----:B0-----:R-:W4:Y:S04]  /*16ed0*/  LDL.LU.64 R18, [R1+0x13e0] ;  /* 0x0013e00001127983 */ /* 0x001f280000300a00 */
[----:B------:R-:W4:Y:S04]  /*16ee0*/  LDL.LU.64 R16, [R1+0x13d8] ;  /* 0x0013d80001107983 */ /* 0x000f280000300a00 */
[----:B------:R-:W-:Y:S04]  /*16ef0*/  STL.64 [R1+0x13a0], R22 ;  /* 0x0013a01601007387 */ /* 0x000fe80000100a00 */
[----:B------:R0:W-:Y:S04]  /*16f00*/  STL.64 [R1+0x1398], R20 ;  /* 0x0013981401007387 */ /* 0x0001e80000100a00 */
[----:B0-----:R-:W2:Y:S04]  /*16f10*/  LDL.LU.64 R20, [R1+0x110] ;  /* 0x0001100001147983 */ /* 0x001ea80000300a00 */
[----:B------:R-:W2:Y:S01]  /*16f20*/  LDL.LU.64 R22, [R1+0x118] ;  /* 0x0001180001167983 */ /* 0x000ea20000300a00 */
[-C--:B----4-:R-:W-:Y:S11]  /*16f30*/  HMMA.16816.F32.BF16 R12, R16, R24.reuse, R12 ;  /* 0x00000018100c723c */ /* 0x090ff6000004180c */
        /* <DEDUP_REMOVED lines=11> */
[----:B0-----:R-:W3:Y:S04]  /*16ff0*/  LDL.LU.64 R10, [R1+0x13c0] ;  /* 0x0013c000010a7983 */ /* 0x001ee80000300a00 */
[----:B------:R-:W3:Y:S04]  /*17000*/  LDL.LU.64 R8, [R1+0x13b8] ;  /* 0x0013b80001087983 */ /* 0x000ee80000300a00 */
[----:B------:R-:W-:Y:S04]  /*17010*/  STL.64 [R1+0x1390], R14 ;  /* 0x0013900e01007387 */ /* 0x000fe80000100a00 */
[----:B------:R0:W-:Y:S04]  /*17020*/  STL.64 [R1+0x1388], R12 ;  /* 0x0013880c01007387 */ /* 0x0001e80000100a00 */
[----:B0-----:R-:W2:Y:S04]  /*17030*/  LDL.LU.64 R12, [R1+0x2f0] ;  /* 0x0002f000010c7983 */ /* 0x001ea80000300a00 */
[----:B------:R-:W2:Y:S01]  /*17040*/  LDL.LU.64 R14, [R1+0x2f8] ;  /* 0x0002f800010e7983 */ /* 0x000ea20000300a00 */
[-C--:B---3--:R-:W-:Y:S11]  /*17050*/  HMMA.16816.F32.BF16 R4, R8, R24.reuse, R4 ;  /* 0x000000180804723c */ /* 0x088ff60000041804 */
        /* <DEDUP_REMOVED lines=10> */
[----:B---3--:R-:W-:Y:S11]  /*17100*/  HMMA.16816.F32.BF16 R20, R4, R24, R20 ;  /* 0x000000180414723c */ /* 0x008ff60000041814 */
[----:B------:R-:W-:Y:S11]  /*17110*/  @!UPT UIADD3 URZ, URZ, URZ, URZ ;  /* 0x0000003f3f3ff290 */ /* 0x000ff6000fffe03f */
[----:B------:R-:W-:Y:S01]  /*17120*/  @!UPT UIADD3 URZ, URZ, URZ, URZ ;  /* 0x0000003f3f3ff290 */ /* 0x000fe2000fffe03f */
[----:B------:R-:W-:Y:S04]  /*17130*/  STL.64 [R1+0x200], R20 ;  /* 0x0002001401007387 */ /* 0x000fe80000100a00 */
[----:B------:R0:W-:Y:S04]  /*17140*/  STL.64 [R1+0x208], R22 ;  /* 0x0002081601007387 */ /* 0x0001e80000100a00 */
[----:B0-----:R-:W3:Y:S04]  /*17150*/  LDL.LU.64 R22, [R1+0x13a0] ;  /* 0x0013a00001167983 */ /* 0x001ee80000300a00 */
[----:B------:R-:W2:Y:S04]  /*17160*/  LDL.LU.64 R20, [R1+0x1398] ;  /* 0x0013980001147983 */ /* 0x000ea80000300a00 */
[----:B------:R-:W-:Y:S04]  /*17170*/  STL.64 [R1+0x1370], R6 ;  /* 0x0013700601007387 */ /* 0x000fe80000100a00 */
[----:B------:R0:W-:Y:S04]  /*17180*/  STL.64 [R1+0x1368], R4 ;  /* 0x0013680401007387 */ /* 0x0001e80000100a00 */
[----:B0-----:R-:W3:Y:S04]  /*17190*/  LDL.LU.64 R4, [R1+0x1e0] ;  /* 0x0001e00001047983 */ /* 0x001ee80000300a00 */
[----:B------:R-:W3:Y:S04]  /*171a0*/  LDL.LU.64 R6, [R1+0x1e8] ;  /* 0x0001e80001067983 */ /* 0x000ee80000300a00 */
[----:B------:R0:W-:Y:S04]  /*171b0*/  STL [R1+0x1360], R26 ;  /* 0x0013601a01007387 */ /* 0x0001e80000100800 */
[----:B------:R-:W3:Y:S04]  /*171c0*/  LDL.LU.64 R24, [R1+0x120] ;  /* 0x0001200001187983 */ /* 0x000ee80000300a00 */
[----:B0-----:R-:W3:Y:S01]  /*171d0*/  LDL.LU.64 R26, [R1+0x128] ;  /* 0x00012800011a7983 */ /* 0x001ee20000300a00 */
[-C--:B--2---:R-:W-:Y:S11]  /*171e0*/  HMMA.16816.F32.BF16 R12, R16, R20.reuse, R12 ;  /* 0x00000014100c723c */ /* 0x084ff6000004180c */
[----:B------:R-:W-:Y:S11]  /*171f0*/  @!UPT UIADD3 URZ, URZ, URZ, URZ ;  /* 0x0000003f3f3ff290 */ /* 0x000ff6000fffe03f */
[----:B------:R-:W-:Y:S01]  /*17200*/  @!UPT UIADD3 URZ, URZ, URZ, URZ ;  /* 0x0000003f3f3ff290 */ /* 0x000fe2000fffe03f */
[----:B------:R-:W-:Y:S04]  /*17210*/  STL.64 [R1+0xa0], R12 ;  /* 0x0000a00c01007387 */ /* 0x000fe80000100a00 */
[----:B------:R0:W-:Y:S04]  /*17220*/  STL.64 [R1+0xa8], R14 ;  /* 0x0000a80e01007387 */ /* 0x0001e80000100a00 */
[----:B0-----:R-:W4:Y:S04]  /*17230*/  LDL.LU.64 R14, [R1+0x1390] ;  /* 0x00139000010e7983 */ /* 0x001f280000300a00 */
[----:B------:R-:W4:Y:S02]  /*17240*/  LDL.LU.64 R12, [R1+0x1388] ;  /* 0x00138800010c7983 */ /* 0x000f240000300a00 */
[-C--:B----4-:R-:W-:Y:S11]  /*17250*/  HMMA.16816.F32.BF16 R8, R12, R20.reuse, R8 ;  /* 0x000000140c08723c */ /* 0x090ff60000041808 */
[----:B------:R-:W-:Y:S11]  /*17260*/  @!UPT UIADD3 URZ, URZ, URZ, URZ ;  /* 0x0000003f3f3ff290 */ /* 0x000ff6000fffe03f */
[----:B------:R-:W-:Y:S01]  /*17270*/  @!UPT UIADD3 URZ, URZ, URZ, URZ ;  /* 0x0000003f3f3ff290 */ /* 0x000fe2000fffe03f */
[----:B------:R-:W-:Y:S04]  /*17280*/  STL.64 [R1+0x130], R8 ;  /* 0x0001300801007387 */ /* 0x000fe80000100a00 */
[----:B------:R0:W-:Y:S04]  /*17290*/  STL.64 [R1+0x138], R10 ;  /* 0x0001380a01007387 */ /* 0x0001e80000100a00 */
[----:B0-----:R-:W3:Y:S04]  /*172a0*/  LDL.LU.64 R10, [R1+0x1380] ;  /* 0x00138000010a7983 */ /* 0x001ee80000300a00 */
[----:B------:R-:W3:Y:S02]  /*172b0*/  LDL.LU.64 R8, [R1+0x1378] ;  /* 0x0013780001087983 */ /* 0x000ee40000300a00 */
[-C--:B---3--:R-:W-:Y:S11]  /*172c0*/  HMMA.16816.F32.BF16 R4, R8, R20.reuse, R4 ;  /* 0x000000140804723c */ /* 0x088ff60000041804 */
[----:B------:R-:W-:Y:S11]  /*172d0*/  @!UPT UIADD3 URZ, URZ, URZ, URZ ;  /* 0x0000003f3f3ff290 */ /* 0x000ff6000fffe03f */
[----:B------:R-:W-:Y:S01]  /*172e0*/  @!UPT UIADD3 URZ, URZ, URZ, URZ ;  /* 0x0000003f3f3ff290 */ /* 0x000fe2000fffe03f */
[----:B------:R-:W-:Y:S04]  /*172f0*/  STL.64 [R1+0x1b0], R4 ;  /* 0x0001b00401007387 */ /* 0x000fe80000100a00 */
[----:B------:R0:W-:Y:S04]  /*17300*/  STL.64 [R1+0x1b8], R6 ;  /* 0x0001b80601007387 */ /* 0x0001e80000100a00 */
[----:B0-----:R-:W2:Y:S04]  /*17310*/  LDL.LU.64 R6, [R1+0x1370] ;  /* 0x0013700001067983 */ /* 0x001ea80000300a00 */
[----:B------:R-:W2:Y:S02]  /*17320*/  LDL.LU.64 R4, [R1+0x1368] ;  /* 0x0013680001047983 */ /* 0x000ea40000300a00 */
[----:B--2---:R-:W-:Y:S11]  /*17330*/  HMMA.16816.F32.BF16 R24, R4, R20, R24 ;  /* 0x000000140418723c */ /* 0x004ff60000041818 */
[----:B------:R-:W-:Y:S11]  /*17340*/  @!UPT UIADD3 URZ, URZ, URZ, URZ ;  /* 0x0000003f3f3ff290 */ /* 0x000ff6000fffe03f */
[----:B------:R-:W-:Y:S01]  /*17350*/  @!UPT UIADD3 URZ, URZ, URZ, URZ ;  /* 0x0000003f3f3ff290 */ /* 0x000fe2000fffe03f */
[----:B------:R-:W-:Y:S04]  /*17360*/  STL.64 [R1+0x210], R24 ;  /* 0x0002101801007387 */ /* 0x000fe80000100a00 */
[----:B------:R0:W-:Y:S04]  /*17370*/  STL.64 [R1+0x218], R26 ;  /* 0x0002181a01007387 */ /* 0x0001e80000100a00 */
[----:B0-----:R-:W2:Y:S04]  /*17380*/  LDL.LU R26, [R1+0x1360] ;  /* 0x00136000011a7983 */ /* 0x001ea80000300800 */
[----:B------:R-:W-:Y:S04]  /*17390*/  STL.64 [R1+0x1358], R6 ;  /* 0x0013580601007387 */ /* 0x000fe80000100a00 */
[----:B------:R0:W-:Y:S04]  /*173a0*/  STL.64 [R1+0x1350], R4 ;  /* 0x0013500401007387 */ /* 0x0001e80000100a00 */
[----:B0-----:R-:W3:Y:S04]  /*173b0*/  LDL.LU.64 R4, [R1+0x310] ;  /* 0x0003100001047983 */ /* 0x001ee80000300a00 */
[----:B------:R-:W3:Y:S01]  /*173c0*/  LDL.LU.64 R6, [R1+0x318] ;  /* 0x0003180001067983 */ /* 0x000ee20000300a00 */
[----:B------:R-:W-:-:S02]  /*173d0*/  IMAD.MOV.U32 R20, RZ, RZ, R23 ;  /* 0x000000ffff147224 */ /* 0x000fc400078e0017 */
[----:B------:R-:W-:-:S05]  /*173e0*/  IMAD.MOV.U32 R21, RZ, RZ, R22 ;  /* 0x000000ffff157224 */ /* 0x000fca00078e0016 */
[----:B------:R0:W-:Y:S02]  /*173f0*/  STL.64 [R1+0x1338], R20 ;  /* 0x0013381401007387 */ /* 0x0001e40000100a00 */
[----:B0-----:R-:W-:Y:S02]  /*17400*/  IMAD.MOV.U32 R20, RZ, RZ, R3 ;  /* 0x000000ffff147224 */ /* 0x001fe400078e0003 */
[----:B------:R-:W-:-:S07]  /*17410*/  IMAD.MOV.U32 R21, RZ, RZ, R2 ;  /* 0x000000ffff157224 */ /* 0x000fce00078e0002 */
[-C--:B---3--:R-:W-:Y:S11]  /*17420*/  HMMA.16816.F32.BF16 R4, R16, R20.reuse, R4 ;  /* 0x000000141004723c */ /* 0x088ff60000041804 */
[----:B------:R-:W-:Y:S11]  /*17430*/  @!UPT UIADD3 URZ, URZ, URZ, URZ ;  /* 0x0000003f3f3ff290 */ /* 0x000ff6000fffe03f */
[----:B------:R-:W-:Y:S01]  /*17440*/  @!UPT UIADD3 URZ, URZ, URZ, URZ ;  /* 0x0000003f3f3ff290 */ /* 0x000fe2000fffe03f */
[----:B------:R0:W-:Y:S04]  /*17450*/  STL.64 [R1+0x90], R4 ;  /* 0x0000900401007387 */ /* 0x0001e80000100a00 */
[----:B------:R1:W-:Y:S04]  /*17460*/  STL.64 [R1+0x98], R6 ;  /* 0x0000980601007387 */ /* 0x0003e80000100a00 */
[----:B0-----:R-:W3:Y:S04]  /*17470*/  LDL.LU.64 R4, [R1+0x240] ;  /* 0x0002400001047983 */ /* 0x001ee80000300a00 */
[----:B-1----:R-:W3:Y:S04]  /*17480*/  LDL.LU.64 R6, [R1+0x248] ;  /* 0x0002480001067983 */ /* 0x002ee80000300a00 */
[----:B------:R-:W-:Y:S04]  /*17490*/  STL.64 [R1+0x1348], R18 ;  /* 0x0013481201007387 */ /* 0x000fe80000100a00 */
[----:B------:R0:W-:Y:S04]  /*174a0*/  STL.64 [R1+0x1340], R16 ;  /* 0x0013401001007387 */ /* 0x0001e80000100a00 */
[----:B0-----:R-:W4:Y:S04]  /*174b0*/  LDL.LU.64 R16, [R1+0xf0] ;  /* 0x0000f00001107983 */ /* 0x001f280000300a00 */
[----:B------:R-:W4:Y:S04]  /*174c0*/  LDL.LU.64 R18, [R1+0xf8] ;  /* 0x0000f80001127983 */ /* 0x000f280000300a00 */
[----:B------:R-:W2:Y:S04]  /*174d0*/  LDL R25, [R1+0x364] ;  /* 0x0003640001197983 */ /* 0x000ea80000100800 */
[----:B--2---:R0:W-:Y:S04]  /*174e0*/  STL [R1+0x1214], R25 ;  /* 0x0012141901007387 */ /* 0x0041e80000100800 */
[----:B------:R1:W-:Y:S04]  /*174f0*/  STL [R1+0x1330], R26 ;  /* 0x0013301a01007387 */ /* 0x0003e80000100800 */
[----:B0-----:R-:W2:Y:S04]  /*17500*/  LDL.LU.64 R24, [R1+0x2b0] ;  /* 0x0002b00001187983 */ /* 0x001ea80000300a00 */
[----:B-1----:R-:W2:Y:S01]  /*17510*/  LDL.LU.64 R26, [R1+0x2b8] ;  /* 0x0002b800011a7983 */ /* 0x002ea20000300a00 */
[-C--:B---3--:R-:W-:Y:S08]  /*17520*/  HMMA.16816.F32.BF16 R4, R8, R20.reuse, R4 ;  /* 0x000000140804723c */ /* 0x088ff00000041804 */
[-C--:B--2---:R-:W-:Y:S11]  /*17530*/  HMMA.16816.F32.BF16 R24, R12, R20.reuse, R24 ;  /* 0x000000140c18723c */ /* 0x084ff60000041818 */
[----:B------:R-:W-:Y:S11]  /*17540*/  @!UPT UIADD3 URZ, URZ, URZ, URZ ;  /* 0x0000003f3f3ff290 */ /* 0x000ff6000fffe03f */
[----:B------:R-:W-:Y:S02]  /*17550*/  @!UPT UIADD3 URZ, URZ, URZ, URZ ;  /* 0x0000003f3f3ff290 */ /* 0x000fe4000fffe03f */
[----:B------:R-:W-:Y:S02]  /*17560*/  IMAD.MOV.U32 R2, RZ, RZ, R27 ;  /* 0x000000ffff027224 */ /* 0x000fe400078e001b */
[----:B------:R-:W-:Y:S02]  /*17570*/  IMAD.MOV.U32 R28, RZ, RZ, R25 ;  /* 0x000000ffff1c7224 */ /* 0x000fe400078e0019 */
[----:B------:R-:W-:Y:S02]  /*17580*/  IMAD.MOV.U32 R29, RZ, RZ, R24 ;  /* 0x000000ffff1d7224 */ /* 0x000fe400078e0018 */
[----:B------:R-:W-:Y:S01]  /*17590*/  IMAD.MOV.U32 R3, RZ, RZ, R26 ;  /* 0x000000ffff037224 */ /* 0x000fe200078e001a */
[----:B------:R-:W2:Y:S04]  /*175a0*/  LDL.LU.64 R24, [R1+0x320] ;  /* 0x0003200001187983 */ /* 0x000ea80000300a00 */
[----:B------:R-:W2:Y:S04]  /*175b0*/  LDL.LU.64 R26, [R1+0x328] ;  /* 0x00032800011a7983 */ /* 0x000ea80000300a00 */
[----:B------:R-:W-:Y:S04]  /*175c0*/  STL [R1+0x120c], R2 ;  /* 0x00120c0201007387 */ /* 0x000fe80000100800 */
[----:B------:R-:W-:Y:S04]  /*175d0*/  STL [R1+0x1208], R28 ;  /* 0x0012081c01007387 */ /* 0x000fe80000100800 */
[----:B------:R-:W-:Y:S04]  /*175e0*/  STL [R1+0x1204], R29 ;  /* 0x0012041d01007387 */ /* 0x000fe80000100800 */
[----:B------:R-:W-:Y:S04]  /*175f0*/  STL [R1+0x1200], R3 ;  /* 0x0012000301007387 */ /* 0x000fe80000100800 */
[----:B------:R-:W-:Y:S04]  /*17600*/  STL.64 [R1+0x1e0], R4 ;  /* 0x0001e00401007387 */ /* 0x000fe80000100a00 */
[----:B------:R0:W-:Y:S04]  /*17610*/  STL.64 [R1+0x1e8], R6 ;  /* 0x0001e80601007387 */ /* 0x0001e80000100a00 */
[----:B0-----:R-:W4:Y:S04]  /*17620*/  LDL.LU.64 R6, [R1+0x1358] ;  /* 0x0013580001067983 */ /* 0x001f280000300a00 */
[----:B------:R-:W4:Y:S04]  /*17630*/  LDL.LU.64 R4, [R1+0x1350] ;  /* 0x0013500001047983 */ /* 0x000f280000300a00 */
[----:B------:R-:W-:Y:S04]  /*17640*/  STL.64 [R1+0x1328], R10 ;  /* 0x0013280a01007387 */ /* 0x000fe80000100a00 */
[----:B------:R0:W-:Y:S04]  /*17650*/  STL.64 [R1+0x1320], R8 ;  /* 0x0013200801007387 */ /* 0x0001e80000100a00 */
[----:B0-----:R-:W3:Y:S04]  /*17660*/  LDL.LU.64 R8, [R1+0x2c0] ;  /* 0x0002c00001087983 */ /* 0x001ee80000300a00 */
[----:B------:R-:W3:Y:S01]  /*17670*/  LDL.LU.64 R10, [R1+0x2c8] ;  /* 0x0002c800010a7983 */ /* 0x000ee20000300a00 */
[----:B----4-:R-:W-:Y:S03]  /*17680*/  HMMA.16816.F32.BF16 R20, R4, R20, R16 ;  /* 0x000000140414723c */ /* 0x010fe60000041810 */
[----:B------:R-:W2:Y:S04]  /*17690*/  LDL.LU.64 R18, [R1+0x1348] ;  /* 0x0013480001127983 */ /* 0x000ea80000300a00 */
[----:B------:R-:W2:Y:S11]  /*176a0*/  LDL.LU.64 R16, [R1+0x1340] ;  /* 0x0013400001107983 */ /* 0x000eb60000300a00 */
[----:B------:R-:W-:Y:S05]  /*176b0*/  @!UPT UIADD3 URZ, URZ, URZ, URZ ;  /* 0x0000003f3f3ff290 */ /* 0x000fea000fffe03f */
[----:B------:R0:W-:Y:S04]  /*176c0*/  STL.64 [R1+0x250], R20 ;  /* 0x0002501401007387 */ /* 0x0001e80000100a00 */
[----:B------:R-:W-:Y:S04]  /*176d0*/  STL.64 [R1+0x258], R22 ;  /* 0x0002581601007387 */ /* 0x000fe80000100a00 */
[----:B0-----:R-:W2:Y:S04]  /*176e0*/  LDL.LU.64 R20, [R1+0x1338] ;  /* 0x0013380001147983 */ /* 0x001ea80000300a00 */
[----:B------:R-:W-:Y:S04]  /*176f0*/  STL.64 [R1+0x1318], R6 ;  /* 0x0013180601007387 */ /* 0x000fe80000100a00 */
[----:B------:R0:W-:Y:S04]  /*17700*/  STL.64 [R1+0x1310], R4 ;  /* 0x0013100401007387 */ /* 0x0001e80000100a00 */
[----:B0-----:R-:W4:Y:S04]  /*17710*/  LDL.LU.64 R4, [R1+0x260] ;  /* 0x0002600001047983 */ /* 0x001f280000300a00 */
[----:B------:R-:W4:Y:S01]  /*17720*/  LDL.LU.64 R6, [R1+0x268] ;  /* 0x0002680001067983 */ /* 0x000f220000300a00 */
[-C--:B--2---:R-:W-:Y:S08]  /*17730*/  HMMA.16816.F32.BF16 R24, R16, R20.reuse, R24 ;  /* 0x000000141018723c */ /* 0x084ff00000041818 */
[-C--:B---3--:R-:W-:Y:S11]  /*17740*/  HMMA.16816.F32.BF16 R8, R12, R20.reuse, R8 ;  /* 0x000000140c08723c */ /* 0x088ff60000041808 */
[----:B------:R-:W-:Y:S04]  /*17750*/  @!UPT UIADD3 URZ, URZ, URZ, URZ ;  /* 0x0000003f3f3ff290 */ /* 0x000fe8000fffe03f */
[----:B------:R-:W-:Y:S04]  /*17760*/  STL.64 [R1+0x80], R24 ;  /* 0x0000801801007387 */ /* 0x000fe80000100a00 */
[----:B------:R0:W-:Y:S05]  /*17770*/  STL.64 [R1+0x88], R26 ;  /* 0x0000881a01007387 */ /* 0x0001ea0000100a00 */
[----:B------:R-:W-:Y:S01]  /*17780*/  IMAD.MOV.U32 R3, RZ, RZ, R8 ;  /* 0x000000ffff037224 */ /* 0x000fe200078e0008 */
[----:B0-----:R-:W2:Y:S04]  /*17790*/  LDL.LU R26, [R1+0x1330] ;  /* 0x00133000011a7983 */ /* 0x001ea80000300800 */
[----:B------:R-:W3:Y:S04]  /*177a0*/  LDL R25, [R1+0x360] ;  /* 0x0003600001197983 */ /* 0x000ee80000100800 */
[----:B------:R-:W-:Y:S04]  /*177b0*/  STL [R1+0x114], R9 ;  /* 0x0001140901007387 */ /* 0x000fe80000100800 */
[----:B------:R0:W-:Y:S04]  /*177c0*/  STL.64 [R1+0x118], R10 ;  /* 0x0001180a01007387 */ /* 0x0001e80000100a00 */
[----:B0-----:R-:W4:Y:S04]  /*177d0*/  LDL.LU.64 R10, [R1+0x1328] ;  /* 0x00132800010a7983 */ /* 0x001f280000300a00 */
[----:B------:R-:W4:Y:S04]  /*177e0*/  LDL.LU.64 R8, [R1+0x1320] ;  /* 0x0013200001087983 */ /* 0x000f280000300a00 */
[----:B------:R-:W-:Y:S04]  /*177f0*/  STL.64 [R1+0x1300], R14 ;  /* 0x0013000e01007387 */ /* 0x000fe80000100a00 */
[----:B------:R0:W-:Y:S04]  /*17800*/  STL.64 [R1+0x12f8], R12 ;  /* 0x0012f80c01007387 */ /* 0x0001e80000100a00 */
[----:B0-----:R-:W2:Y:S04]  /*17810*/  LDL.LU.64 R12, [R1+0xe0] ;  /* 0x0000e000010c7983 */ /* 0x001ea80000300a00 */
[----:B------:R-:W2:Y:S04]  /*17820*/  LDL.LU.64 R14, [R1+0xe8] ;  /* 0x0000e800010e7983 */ /* 0x000ea80000300a00 */
[----:B------:R-:W-:Y:S01]  /*17830*/  STL [R1+0x1210], R3 ;  /* 0x0012100301007387 */ /* 0x000fe20000100800 */
[----:B----4-:R-:W-:Y:S11]  /*17840*/  HMMA.16816.F32.BF16 R4, R8, R20, R4 ;  /* 0x000000140804723c */ /* 0x010ff60000041804 */
[----:B------:R-:W-:Y:S11]  /*17850*/  @!UPT UIADD3 URZ, URZ, URZ, URZ ;  /* 0x0000003f3f3ff290 */ /* 0x000ff6000fffe03f */
[----:B------:R-:W-:Y:S01]  /*17860*/  @!UPT UIADD3 URZ, URZ, URZ, URZ ;  /* 0x0000003f3f3ff290 */ /* 0x000fe2000fffe03f */
[----:B------:R-:W-:Y:S01]  /*17870*/  STL.64 [R1+0x1d0], R4 ;  /* 0x0001d00401007387 */ /* 0x000fe20000100a00 */
[----:B------:R-:W-:-:S03]  /*17880*/  IMAD.MOV.U32 R24, RZ, RZ, R7 ;  /* 0x000000ffff187224 */ /* 0x000fc600078e0007 */
[----:B------:R0:W-:Y:S04]  /*17890*/  STL [R1+0x1d8], R6 ;  /* 0x0001d80601007387 */ /* 0x0001e80000100800 */
[----:B0-----:R-:W4:Y:S04]  /*178a0*/  LDL.LU.64 R6, [R1+0x1318] ;  /* 0x0013180001067983 */ /* 0x001f280000300a00 */
[----:B------:R-:W4:Y:S04]  /*178b0*/  LDL.LU.64 R4, [R1+0x1310] ;  /* 0x0013100001047983 */ /* 0x000f280000300a00 */
[----:B------:R-:W-:Y:S04]  /*178c0*/  STL.64 [R1+0x12f0], R10 ;  /* 0x0012f00a01007387 */ /* 0x000fe80000100a00 */
[----:B------:R0:W-:Y:S04]  /*178d0*/  STL.64 [R1+0x12e8], R8 ;  /* 0x0012e80801007387 */ /* 0x0001e80000100a00 */
[----:B0-----:R-:W4:Y:S04]  /*178e0*/  LDL.LU.64 R8, [R1+0x340] ;  /* 0x0003400001087983 */ /* 0x001f280000300a00 */
[----:B------:R-:W4:Y:S04]  /*178f0*/  LDL.LU.64 R10, [R1+0x348] ;  /* 0x00034800010a7983 */ /* 0x000f280000300a00 */
[----:B------:R-:W-:Y:S04]  /*17900*/  STL [R1+0x1160], R24 ;  /* 0x0011601801007387 */ /* 0x000fe80000100800 */
[----:B--2---:R-:W-:Y:S04]  /*17910*/  STL [R1+0x130c], R26 ;  /* 0x00130c1a01007387 */ /* 0x004fe80000100800 */
[----:B---3--:R-:W-:Y:S04]  /*17920*/  STL [R1+0x1308], R25 ;  /* 0x0013081901007387 */ /* 0x008fe80000100800 */
[----:B------:R-:W0:Y:S02]  /*17930*/  LDSM.16.M88.4 R24, [R0+0xc000] ;  /* 0x00c000000018783b */ /* 0x000e240000000200 */
[----:B0-----:R-:W-:Y:S01]  /*17940*/  IMAD.MOV.U32 R2, RZ, RZ, R25 ;  /* 0x000000ffff027224 */ /* 0x001fe200078e0019 */
[----:B----4-:R-:W-:Y:S01]  /*17950*/  HMMA.16816.F32.BF16 R20, R4, R20, R12 ;  /* 0x000000140414723c */ /* 0x010fe2000004180c */
[----:B------:R-:W2:Y:S04]  /*17960*/  LDL.LU.64 R12, [R1+0x330] ;  /* 0x00033000010c7983 */ /* 0x000ea80000300a00 */
[----:B------:R-:W2:Y:S11]  /*17970*/  LDL.LU.64 R14, [R1+0x338] ;  /* 0x00033800010e7983 */ /* 0x000eb60000300a00 */
[----:B------:R-:W-:Y:S07]  /*17980*/  @!UPT UIADD3 URZ, URZ, URZ, URZ ;  /* 0x0000003f3f3ff290 */ /* 0x000fee000fffe03f */
[----:B------:R-:W-:Y:S04]  /*17990*/  STL.64 [R1+0x260], R20 ;  /* 0x0002601401007387 */ /* 0x000fe80000100a00 */
[----:B------:R-:W-:Y:S04]  /*179a0*/  STL.64 [R1+0x268], R22 ;  /* 0x0002681601007387 */ /* 0x000fe80000100a00 */
[----:B------:R-:W-:Y:S04]  /*179b0*/  STL.64 [R1+0x12c8], R6 ;  /* 0x0012c80601007387 */ /* 0x000fe80000100a00 */
[----:B------:R-:W-:Y:S04]  /*179c0*/  STL.64 [R1+0x12c0], R4 ;  /* 0x0012c00401007387 */ /* 0x000fe80000100a00 */
[----:B------:R-:W0:Y:S01]  /*179d0*/  LDSM.16.M88.4 R4, [R0+0xe000] ;  /* 0x00e000000004783b */ /* 0x000e220000000200 */
[----:B------:R-:W-:Y:S03]  /*179e0*/  HMMA.16816.F32.BF16 R8, R16, R24, R8 ;  /* 0x000000181008723c */ /* 0x000fe60000041808 */
[----:B------:R-:W-:Y:S04]  /*179f0*/  STL.64 [R1+0x30], R24 ;  /* 0x0000301801007387 */ /* 0x000fe80000100a00 */
[----:B------:R1:W-:Y:S04]  /*17a00*/  STL.64 [R1+0x38], R26 ;  /* 0x0000381a01007387 */ /* 0x0003e80000100a00 */
[----:B0-----:R-:W-:Y:S04]  /*17a10*/  STL.64 [R1+0x28], R6 ;  /* 0x0000280601007387 */ /* 0x001fe80000100a00 */
[----:B-1----:R-:W3:Y:S04]  /*17a20*/  LDL.LU R26, [R1+0x130c] ;  /* 0x00130c00011a7983 */ /* 0x002ee80000300800 */
[----:B------:R-:W4:Y:S01]  /*17a30*/  LDL.LU R25, [R1+0x1308] ;  /* 0x0013080001197983 */ /* 0x000f220000300800 */
[----:B------:R-:W-:-:S02]  /*17a40*/  IMAD.MOV.U32 R21, RZ, RZ, R6 ;  /* 0x000000ffff157224 */ /* 0x000fc400078e0006 */
[----:B------:R-:W-:Y:S02]  /*17a50*/  IMAD.MOV.U32 R20, RZ, RZ, R7 ;  /* 0x000000ffff147224 */ /* 0x000fe400078e0007 */
[----:B------:R-:W-:Y:S02]  /*17a60*/  IMAD.MOV.U32 R3, RZ, RZ, R24 ;  /* 0x000000ffff037224 */ /* 0x000fe400078e0018 */
[----:B------:R-:W-:Y:S02]  /*17a70*/  IMAD.MOV.U32 R22, RZ, RZ, R9 ;  /* 0x000000ffff167224 */ /* 0x000fe400078e0009 */
[----:B------:R-:W-:Y:S01]  /*17a80*/  IMAD.MOV.U32 R23, RZ, RZ, R10 ;  /* 0x000000ffff177224 */ /* 0x000fe200078e000a */
[----:B------:R0:W-:Y:S01]  /*17a90*/  STL [R1+0x60], R8 ;  /* 0x0000600801007387 */ /* 0x0001e20000100800 */
[----:B------:R-:W-:-:S03]  /*17aa0*/  IMAD.MOV.U32 R0, RZ, RZ, R11 ;  /* 0x000000ffff007224 */ /* 0x000fc600078e000b */
[----:B0-----:R-:W3:Y:S04]  /*17ab0*/  LDL.LU.64 R8, [R1+0x300] ;  /* 0x0003000001087983 */ /* 0x001ee80000300a00 */
[----:B------:R-:W3:Y:S04]  /*17ac0*/  LDL.LU.64 R10, [R1+0x308] ;  /* 0x00030800010a7983 */ /* 0x000ee80000300a00 */
[----:B------:R-:W-:Y:S04]  /*17ad0*/  STL.64 [R1+0x12d8], R22 ;  /* 0x0012d81601007387 */ /* 0x000fe80000100a00 */
[----:B------:R-:W-:Y:S01]  /*17ae0*/  STL.64 [R1+0x12d0], R20 ;  /* 0x0012d01401007387 */ /* 0x000fe20000100a00 */
[----:B--2---:R-:W-:Y:S03]  /*17af0*/  HMMA.16816.F32.BF16 R16, R16, R4, R12 ;  /* 0x000000041010723c */ /* 0x004fe6000004180c */
[----:B------:R-:W3:Y:S04]  /*17b00*/  LDL.LU.64 R14, [R1+0x1300] ;  /* 0x00130000010e7983 */ /* 0x000ee80000300a00 */
[----:B------:R-:W3:Y:S11]  /*17b10*/  LDL.LU.64 R12, [R1+0x12f8] ;  /* 0x0012f800010c7983 */ /* 0x000ef60000300a00 */
[----:B------:R-:W-:Y:S06]  /*17b20*/  @!UPT UIADD3 URZ, URZ, URZ, URZ ;  /* 0x0000003f3f3ff290 */ /* 0x000fec000fffe03f */
[----:B------:R-:W-:Y:S02]  /*17b30*/  IMAD.MOV.U32 R27, RZ, RZ, R16 ;  /* 0x000000ffff1b7224 */ /* 0x000fe400078e0010 */
[----:B------:R-:W-:Y:S02]  /*17b40*/  IMAD.MOV.U32 R24, RZ, RZ, R17 ;  /* 0x000000ffff187224 */ /* 0x000fe400078e0011 */
[----:B------:R-:W-:Y:S02]  /*17b50*/  IMAD.MOV.U32 R7, RZ, RZ, R18 ;  /* 0x000000ffff077224 */ /* 0x000fe400078e0012 */
[----:B------:R-:W-:Y:S02]  /*17b60*/  IMAD.MOV.U32 R6, RZ, RZ, R19 ;  /* 0x000000ffff067224 */ /* 0x000fe400078e0013 */
[----:B----4-:R-:W0:Y:S04]  /*17b70*/  LDSM.16.MT88.4 R16, [R25+0x10800] ;  /* 0x010800001910783b */ /* 0x010e280000004200 */
[----:B0-----:R-:W-:Y:S04]  /*17b80*/  STL.64 [R1+0x12b8], R18 ;  /* 0x0012b81201007387 */ /* 0x001fe80000100a00 */
[----:B------:R0:W-:Y:S04]  /*17b90*/  STL.64 [R1+0x12b0], R16 ;  /* 0x0012b01001007387 */ /* 0x0001e80000100a00 */
[----:B0-----:R-:W2:Y:S04]  /*17ba0*/  LDL.LU.64 R16, [R1+0x2e0] ;  /* 0x0002e00001107983 */ /* 0x001ea80000300a00 */
[----:B------:R-:W2:Y:S01]  /*17bb0*/  LDL.LU.64 R18, [R1+0x2e8] ;  /* 0x0002e80001127983 */ /* 0x000ea20000300a00 */
[----:B------:R-:W-:-:S02]  /*17bc0*/  IMAD.MOV.U32 R20, RZ, RZ, R3 ;  /* 0x000000ffff147224 */ /* 0x000fc400078e0003 */
[----:B------:R-:W-:-:S07]  /*17bd0*/  IMAD.MOV.U32 R21, RZ, RZ, R2 ;  /* 0x000000ffff157224 */ /* 0x000fce00078e0002 */
[----:B---3--:R-:W-:Y:S01]  /*17be0*/  HMMA.16816.F32.BF16 R20, R12, R20, R8 ;  /* 0x000000140c14723c */ /* 0x008fe20000041808 */
[----:B------:R-:W3:Y:S04]  /*17bf0*/  LDL.LU.64 R10, [R1+0x12f0] ;  /* 0x0012f000010a7983 */ /* 0x000ee80000300a00 */
[----:B------:R-:W3:Y:S11]  /*17c00*/  LDL.LU.64 R8, [R1+0x12e8] ;  /* 0x0012e80001087983 */ /* 0x000ef60000300a00 */
[----:B------:R-:W-:Y:S08]  /*17c10*/  @!UPT UIADD3 URZ, URZ, URZ, URZ ;  /* 0x0000003f3f3ff290 */ /* 0x000ff0000fffe03f */
[----:B------:R-:W-:Y:S02]  /*17c20*/  IMAD.MOV.U32 R3, RZ, RZ, R20 ;  /* 0x000000ffff037224 */ /* 0x000fe400078e0014 */
[----:B------:R-:W-:Y:S02]  /*17c30*/  IMAD.MOV.U32 R2, RZ, RZ, R21 ;  /* 0x000000ffff027224 */ /* 0x000fe400078e0015 */
[----:B------:R-:W-:Y:S01]  /*17c40*/  IMAD.MOV.U32 R28, RZ, RZ, R22 ;  /* 0x000000ffff1c7224 */ /* 0x000fe200078e0016 */
[----:B------:R-:W3:Y:S01]  /*17c50*/  LDL.LU.64 R20, [R1+0x290] ;  /* 0x0002900001147983 */ /* 0x000ee20000300a00 */
[----:B------:R-:W-:-:S03]  /*17c60*/  IMAD.MOV.U32 R29, RZ, RZ, R23 ;  /* 0x000000ffff1d7224 */ /* 0x000fc600078e0017 */
[----:B------:R-:W3:Y:S01]  /*17c70*/  LDL.LU.64 R22, [R1+0x298] ;  /* 0x0002980001167983 */ /* 0x000ee20000300a00 */
[----:B--2---:R-:W-:Y:S11]  /*17c80*/  HMMA.16816.F32.BF16 R12, R12, R4, R16 ;  /* 0x000000040c0c723c */ /* 0x004ff60000041810 */
[----:B------:R-:W-:Y:S11]  /*17c90*/  @!UPT UIADD3 URZ, URZ, URZ, URZ ;  /* 0x0000003f3f3ff290 */ /* 0x000ff6000fffe03f */
[----:B------:R-:W-:Y:S01]  /*17ca0*/  @!UPT UIADD3 URZ, URZ, URZ, URZ ;  /* 0x0000003f3f3ff290 */ /* 0x000fe2000fffe03f */
[----:B------:R-:W-:Y:S01]  /*17cb0*/  STL.64 [R1+0xe0], R12 ;  /* 0x0000e00c01007387 */ /* 0x000fe20000100a00 */
[----:B------:R-:W-:-:S03]  /*17cc0*/  IMAD.MOV.U32 R25, RZ, RZ, R15 ;  /* 0x000000ffff197224 */ /* 0x000fc600078e000f */
[----:B------:R0:W-:Y:S04]  /*17cd0*/  STL [R1+0xe8], R14 ;  /* 0x0000e80e01007387 */ /* 0x0001e80000100800 */
[----:B------:R-:W2:Y:S04]  /*17ce0*/  LDL.LU.64 R16, [R1+0x230] ;  /* 0x0002300001107983 */ /* 0x000ea80000300a00 */
[----:B------:R-:W2:Y:S04]  /*17cf0*/  LDL.LU.64 R18, [R1+0x238] ;  /* 0x0002380001127983 */ /* 0x000ea80000300a00 */
[----:B------:R-:W4:Y:S01]  /*17d00*/  LDL R15, [R1+0x36c] ;  /* 0x00036c00010f7983 */ /* 0x000f220000100800 */
[----:B0-----:R-:W-:-:S02]  /*17d10*/  IMAD.MOV.U32 R14, RZ, RZ, R7 ;  /* 0x000000ffff0e7224 */ /* 0x001fc400078e0007 */
[----:B------:R-:W-:Y:S02]  /*17d20*/  IMAD.MOV.U32 R12, RZ, RZ, R27 ;  /* 0x000000ffff0c7224 */ /* 0x000fe400078e001b */
[----:B------:R-:W-:Y:S01]  /*17d30*/  IMAD.MOV.U32 R13, RZ, RZ, R24 ;  /* 0x000000ffff0d7224 */ /* 0x000fe200078e0018 */
[----:B----4-:R0:W-:Y:S04]  /*17d40*/  STL [R1+0x1218], R15 ;  /* 0x0012180f01007387 */ /* 0x0101e80000100800 */
[----:B------:R-:W4:Y:S01]  /*17d50*/  LDL.LU R27, [R1+0x12e0] ;  /* 0x0012e000011b7983 */ /* 0x000f220000300800 */
[----:B0-----:R-:W-:-:S05]  /*17d60*/  IMAD.MOV.U32 R15, RZ, RZ, R6 ;  /* 0x000000ffff0f7224 */ /* 0x001fca00078e0006 */
[----:B------:R-:W-:Y:S04]  /*17d70*/  STL.64 [R1+0x1228], R14 ;  /* 0x0012280e01007387 */ /* 0x000fe80000100a00 */
[----:B------:R0:W-:Y:S04]  /*17d80*/  STL.64 [R1+0x1220], R12 ;  /* 0x0012200c01007387 */ /* 0x0001e80000100a00 */
[----:B0-----:R-:W3:Y:S04]  /*17d90*/  LDL.LU.64 R12, [R1+0x30] ;  /* 0x00003000010c7983 */ /* 0x001ee80000300a00 */
[----:B------:R-:W2:Y:S01]  /*17da0*/  LDL.64 R14, [R1+0x38] ;  /* 0x00003800010e7983 */ /* 0x000ea20000100a00 */
[----:B---3--:R-:W-:Y:S11]  /*17db0*/  HMMA.16816.F32.BF16 R20, R8, R12, R20 ;  /* 0x0000000c0814723c */ /* 0x008ff60000041814 */
[----:B------:R-:W-:Y:S11]  /*17dc0*/  @!UPT UIADD3 URZ, URZ, URZ, URZ ;  /* 0x0000003f3f3ff290 */ /* 0x000ff6000fffe03f */
[----:B------:R-:W-:Y:S01]  /*17dd0*/  @!UPT UIADD3 URZ, URZ, URZ, URZ ;  /* 0x0000003f3f3ff290 */ /* 0x000fe2000fffe03f */
[----:B------:R-:W-:Y:S01]  /*17de0*/  STL.64 [R1+0x190], R20 ;  /* 0x0001901401007387 */ /* 0x000fe20000100a00 */
[----:B------:R-:W-:-:S03]  /*17df0*/  IMAD.MOV.U32 R24, RZ, RZ, R22 ;  /* 0x000000ffff187224 */ /* 0x000fc600078e0016 */
[----:B------:R0:W-:Y:S04]  /*17e00*/  STL [R1+0x19c], R23 ;  /* 0x00019c1701007387 */ /* 0x0001e80000100800 */
[----:B0-----:R-:W3:Y:S04]  /*17e10*/  LDL.LU.64 R22, [R1+0x12d8] ;  /* 0x0012d80001167983 */ /* 0x001ee80000300a00 */
[----:B------:R-:W2:Y:S04]  /*17e20*/  LDL.LU.64 R20, [R1+0x12d0] ;  /* 0x0012d00001147983 */ /* 0x000ea80000300a00 */
[----:B----4-:R-:W-:Y:S04]  /*17e30*/  STL.64 [R1+0x1278], R26 ;  /* 0x0012781a01007387 */ /* 0x010fe80000100a00 */
[----:B------:R0:W-:Y:S04]  /*17e40*/  STL.64 [R1+0x1270], R24 ;  /* 0x0012701801007387 */ /* 0x0001e80000100a00 */
[----:B0-----:R-:W4:Y:S04]  /*17e50*/  LDL.LU.64 R24, [R1+0x280] ;  /* 0x0002800001187983 */ /* 0x001f280000300a00 */
[----:B------:R-:W4:Y:S02]  /*17e60*/  LDL.LU.64 R26, [R1+0x288] ;  /* 0x00028800011a7983 */ /* 0x000f240000300a00 */
[----:B----4-:R-:W-:Y:S07]  /*17e70*/  HMMA.16816.F32.BF16 R8, R8, R4, R24 ;  /* 0x000000040808723c */ /* 0x010fee0000041818 */
[----:B------:R-:W-:-:S02]  /*17e80*/  IMAD.MOV.U32 R25, RZ, RZ, R4 ;  /* 0x000000ffff197224 */ /* 0x000fc400078e0004 */
[----:B------:R-:W-:Y:S11]  /*17e90*/  IMAD.MOV.U32 R24, RZ, RZ, R5 ;  /* 0x000000ffff187224 */ /* 0x000ff600078e0005 */
[----:B------:R-:W-:Y:S03]  /*17ea0*/  @!UPT UIADD3 URZ, URZ, URZ, URZ ;  /* 0x0000003f3f3ff290 */ /* 0x000fe6000fffe03f */
[----:B------:R-:W-:Y:S04]  /*17eb0*/  STL.64 [R1+0x170], R8 ;  /* 0x0001700801007387 */ /* 0x000fe80000100a00 */
[----:B------:R0:W-:Y:S04]  /*17ec0*/  STL.64 [R1+0x178], R10 ;  /* 0x0001780a01007387 */ /* 0x0001e80000100a00 */
[----:B------:R-:W2:Y:S04]  /*17ed0*/  LDL.LU.64 R6, [R1+0x12c8] ;  /* 0x0012c80001067983 */ /* 0x000ea80000300a00 */
[----:B------:R-:W2:Y:S02]  /*17ee0*/  LDL.LU.64 R4, [R1+0x12c0] ;  /* 0x0012c00001047983 */ /* 0x000ea40000300a00 */
[----:B--2---:R-:W-:Y:S11]  /*17ef0*/  HMMA.16816.F32.BF16 R16, R4, R12, R16 ;  /* 0x0000000c0410723c */ /* 0x004ff60000041810 */
[----:B------:R-:W-:Y:S11]  /*17f00*/  @!UPT UIADD3 URZ, URZ, URZ, URZ ;  /* 0x0000003f3f3ff290 */ /* 0x000ff6000fffe03f */
[----:B------:R-:W-:Y:S01]  /*17f10*/  @!UPT UIADD3 URZ, URZ, URZ, URZ ;  /* 0x0000003f3f3ff290 */ /* 0x000fe2000fffe03f */
[----:B------:R1:W-:Y:S04]  /*17f20*/  STL.64 [R1+0x230], R16 ;  /* 0x0002301001007387 */ /* 0x0003e80000100a00 */
[----:B------:R-:W2:Y:S04]  /*17f30*/  LDL R26, [R1+0x8] ;  /* 0x00000800011a7983 */ /* 0x000ea80000100800 */
[----:B------:R-:W2:Y:S01]  /*17f40*/  LDL R27, [R1+0xc] ;  /* 0x00000c00011b7983 */ /* 0x000ea20000100800 */
[----:B0-----:R-:W-:Y:S02]  /*17f50*/  IMAD.MOV.U32 R10, RZ, RZ, R21 ;  /* 0x000000ffff0a7224 */ /* 0x001fe400078e0015 */
[----:B------:R-:W-:Y:S01]  /*17f60*/  IMAD.MOV.U32 R11, RZ, RZ, R20 ;  /* 0x000000ffff0b7224 */ /* 0x000fe200078e0014 */
[----:B-1----:R-:W4:Y:S01]  /*17f70*/  LDL.LU.64 R16, [R1+0x220] ;  /* 0x0002200001107983 */ /* 0x002f220000300a00 */
[----:B------:R-:W-:-:S02]  /*17f80*/  IMAD.MOV.U32 R21, RZ, RZ, R18 ;  /* 0x000000ffff157224 */ /* 0x000fc400078e0012 */
[----:B------:R-:W-:Y:S02]  /*17f90*/  IMAD.MOV.U32 R20, RZ, RZ, R19 ;  /* 0x000000ffff147224 */ /* 0x000fe400078e0013 */
[----:B------:R-:W4:Y:S04]  /*17fa0*/  LDL.LU.64 R18, [R1+0x228] ;  /* 0x0002280001127983 */ /* 0x000f280000300a00 */
[----:B--2---:R-:W-:Y:S04]  /*17fb0*/  STL.64 [R1+0x1290], R26 ;  /* 0x0012901a01007387 */ /* 0x004fe80000100a00 */
[----:B------:R0:W-:Y:S04]  /*17fc0*/  STL.64 [R1+0x1238], R14 ;  /* 0x0012380e01007387 */ /* 0x0001e80000100a00 */
[----:B0-----:R-:W2:Y:S04]  /*17fd0*/  LDL.64 R14, [R1+0x48] ;  /* 0x00004800010e7983 */ /* 0x001ea80000100a00 */
[----:B--2---:R0:W-:Y:S04]  /*17fe0*/  STL.64 [R1+0x1240], R14 ;  /* 0x0012400e01007387 */ /* 0x0041e80000100a00 */
[----:B0-----:R-:W2:Y:S04]  /*17ff0*/  LDL.64 R14, [R1+0x78] ;  /* 0x00007800010e7983 */ /* 0x001ea80000100a00 */
[----:B--2---:R0:W-:Y:S04]  /*18000*/  STL.64 [R1+0x1258], R14 ;  /* 0x0012580e01007387 */ /* 0x0041e80000100a00 */
[----:B------:R-:W2:Y:S04]  /*18010*/  LDL.LU R12, [R1+0xa0] ;  /* 0x0000a000010c7983 */ /* 0x000ea80000300800 */
[----:B------:R-:W2:Y:S04]  /*18020*/  LDL.LU R13, [R1+0xa4] ;  /* 0x0000a400010d7983 */ /* 0x000ea80000300800 */
[----:B0-----:R-:W2:Y:S04]  /*18030*/  LDL.LU R14, [R1+0xa8] ;  /* 0x0000a800010e7983 */ /* 0x001ea80000300800 */
[----:B------:R-:W2:Y:S04]  /*18040*/  LDL.LU R15, [R1+0xac] ;  /* 0x0000ac00010f7983 */ /* 0x000ea80000300800 */
[----:B------:R-:W3:Y:S04]  /*18050*/  LDL.64 R26, [R1+0x18] ;  /* 0x00001800011a7983 */ /* 0x000ee80000100a00 */
[----:B--2---:R-:W-:Y:S04]  /*18060*/  STL.64 [R1+0x1268], R14 ;  /* 0x0012680e01007387 */ /* 0x004fe80000100a00 */
[----:B------:R0:W-:Y:S04]  /*18070*/  STL.64 [R1+0x1260], R12 ;  /* 0x0012600c01007387 */ /* 0x0001e80000100a00 */
[----:B0-----:R-:W2:Y:S04]  /*18080*/  LDL.LU R12, [R1+0xb0] ;  /* 0x0000b000010c7983 */ /* 0x001ea80000300800 */
[----:B------:R-:W2:Y:S04]  /*18090*/  LDL.LU R13, [R1+0xb4] ;  /* 0x0000b400010d7983 */ /* 0x000ea80000300800 */
[----:B------:R-:W2:Y:S04]  /*180a0*/  LDL.LU R14, [R1+0xb8] ;  /* 0x0000b800010e7983 */ /* 0x000ea80000300800 */
[----:B------:R-:W2:Y:S01]  /*180b0*/  LDL.LU R15, [R1+0xbc] ;  /* 0x0000bc00010f7983 */ /* 0x000ea20000300800 */
[----:B------:R-:W-:-:S02]  /*180c0*/  IMAD.MOV.U32 R8, RZ, RZ, R25 ;  /* 0x000000ffff087224 */ /* 0x000fc400078e0019 */
[----:B------:R-:W-:Y:S01]  /*180d0*/  IMAD.MOV.U32 R9, RZ, RZ, R24 ;  /* 0x000000ffff097224 */ /* 0x000fe200078e0018 */
[----:B--2---:R-:W-:Y:S04]  /*180e0*/  STL.64 [R1+0x1288], R14 ;  /* 0x0012880e01007387 */ /* 0x004fe80000100a00 */
[----:B------:R0:W-:Y:S04]  /*180f0*/  STL.64 [R1+0x1280], R12 ;  /* 0x0012800c01007387 */ /* 0x0001e80000100a00 */
[----:B0-----:R-:W2:Y:S04]  /*18100*/  LDL.LU R12, [R1+0xc0] ;  /* 0x0000c000010c7983 */ /* 0x001ea80000300800 */
[----:B------:R-:W2:Y:S04]  /*18110*/  LDL.LU R13, [R1+0xc4] ;  /* 0x0000c400010d7983 */ /* 0x000ea80000300800 */
[----:B------:R-:W2:Y:S04]  /*18120*/  LDL.LU R14, [R1+0xc8] ;  /* 0x0000c800010e7983 */ /* 0x000ea80000300800 */
[----:B------:R-:W2:Y:S01]  /*18130*/  LDL.LU R15, [R1+0xcc] ;  /* 0x0000cc00010f7983 */ /* 0x000ea20000300800 */
[----:B----4-:R-:W-:Y:S03]  /*18140*/  HMMA.16816.F32.BF16 R4, R4, R8, R16 ;  /* 0x000000080404723c */ /* 0x010fe60000041810 */
[----:B--2---:R-:W-:Y:S04]  /*18150*/  STL.64 [R1+0x12a0], R14 ;  /* 0x0012a00e01007387 */ /* 0x004fe80000100a00 */
[----:B------:R0:W-:Y:S04]  /*18160*/  STL.64 [R1+0x1298], R12 ;  /* 0x0012980c01007387 */ /* 0x0001e80000100a00 */
[----:B0-----:R-:W2:Y:S04]  /*18170*/  LDL.LU R12, [R1+0xd0] ;  /* 0x0000d000010c7983 */ /* 0x001ea80000300800 */
[----:B------:R-:W2:Y:S04]  /*18180*/  LDL.LU R13, [R1+0xd4] ;  /* 0x0000d400010d7983 */ /* 0x000ea80000300800 */
[----:B------:R-:W2:Y:S04]  /*18190*/  LDL.LU R14, [R1+0xd8] ;  /* 0x0000d800010e7983 */ /* 0x000ea80000300800 */
[----:B------:R-:W2:Y:S04]  /*181a0*/  LDL.LU R15, [R1+0xdc] ;  /* 0x0000dc00010f7983 */ /* 0x000ea80000300800 */
[----:B------:R-:W-:Y:S04]  /*181b0*/  STL [R1+0x1094], R20 ;  /* 0x0010941401007387 */ /* 0x000fe80000100800 */
[----:B------:R-:W-:Y:S04]  /*181c0*/  STL [R1+0x1090], R21 ;  /* 0x0010901501007387 */ /* 0x000fe80000100800 */
[----:B------:R-:W2:Y:S04]  /*181d0*/  LDL.LU.64 R18, [R1+0x12b8] ;  /* 0x0012b80001127983 */ /* 0x000ea80000300a00 */
[----:B------:R-:W2:Y:S04]  /*181e0*/  LDL.LU.64 R16, [R1+0x12b0] ;  /* 0x0012b00001107983 */ /* 0x000ea80000300a00 */
[----:B------:R0:W-:Y:S04]  /*181f0*/  STL.64 [R1+0x240], R4 ;  /* 0x0002400401007387 */ /* 0x0001e80000100a00 */
[----:B------:R1:W-:Y:S04]  /*18200*/  STL.64 [R1+0x248], R6 ;  /* 0x0002480601007387 */ /* 0x0003e80000100a00 */
[----:B0-----:R-:W4:Y:S04]  /*18210*/  LDL.LU R4, [R1+0x80] ;  /* 0x0000800001047983 */ /* 0x001f280000300800 */
[----:B------:R-:W4:Y:S04]  /*18220*/  LDL.LU R5, [R1+0x84] ;  /* 0x0000840001057983 */ /* 0x000f280000300800 */
[----:B-1----:R-:W4:Y:S04]  /*18230*/  LDL.LU R6, [R1+0x88] ;  /* 0x0000880001067983 */ /* 0x002f280000300800 */
[----:B------:R-:W4:Y:S01]  /*18240*/  LDL.LU R7, [R1+0x8c] ;  /* 0x00008c0001077983 */ /* 0x000f220000300800 */
[----:B---3--:R-:W-:-:S02]  /*18250*/  IMAD.MOV.U32 R9, RZ, RZ, R22 ;  /* 0x000000ffff097224 */ /* 0x008fc400078e0016 */
[----:B------:R-:W-:Y:S02]  /*18260*/  IMAD.MOV.U32 R21, RZ, RZ, R26 ;  /* 0x000000ffff157224 */ /* 0x000fe400078e001a */
[----:B------:R-:W-:Y:S01]  /*18270*/  IMAD.MOV.U32 R20, RZ, RZ, R27 ;  /* 0x000000ffff147224 */ /* 0x000fe200078e001b */
[----:B--2---:R-:W-:Y:S01]  /*18280*/  HMMA.16816.F32.BF16 R12, R16, R26, R12 ;  /* 0x0000001a100c723c */ /* 0x004fe2000004180c */
[----:B----4-:R-:W-:Y:S04]  /*18290*/  STL.64 [R1+0x1250], R6 ;  /* 0x0012500601007387 */ /* 0x010fe80000100a00 */
[----:B------:R0:W-:Y:S04]  /*182a0*/  STL.64 [R1+0x1248], R4 ;  /* 0x0012480401007387 */ /* 0x0001e80000100a00 */
[----:B0-----:R-:W2:Y:S04]  /*182b0*/  LDL.LU R4, [R1+0x90] ;  /* 0x0000900001047983 */ /* 0x001ea80000300800 */
[----:B------:R-:W2:Y:S04]  /*182c0*/  LDL.LU R5, [R1+0x94] ;  /* 0x0000940001057983 */ /* 0x000ea80000300800 */
[----:B------:R-:W2:Y:S04]  /*182d0*/  LDL.LU R6, [R1+0x98] ;  /* 0x0000980001067983 */ /* 0x000ea80000300800 */
[----:B------:R-:W2:Y:S04]  /*182e0*/  LDL.LU R7, [R1+0x9c] ;  /* 0x00009c0001077983 */ /* 0x000ea80000300800 */
[----:B------:R0:W-:Y:S04]  /*182f0*/  STL.64 [R1+0x1230], R10 ;  /* 0x0012300a01007387 */ /* 0x0001e80000100a00 */
[----:B------:R-:W3:Y:S04]  /*18300*/  LDL.LU R8, [R1+0x60] ;  /* 0x0000600001087983 */ /* 0x000ee80000300800 */
[----:B------:R-:W4:Y:S01]  /*18310*/  LDL.LU R22, [R1+0x12ac] ;  /* 0x0012ac0001167983 */ /* 0x000f220000300800 */
[----:B0-----:R-:W-:-:S03]  /*18320*/  IMAD.MOV.U32 R10, RZ, RZ, R23 ;  /* 0x000000ffff0a7224 */ /* 0x001fc600078e0017 */
[----:B------:R-:W4:Y:S04]  /*18330*/  LDL.LU R23, [R1+0x12a8] ;  /* 0x0012a80001177983 */ /* 0x000f280000300800 */
[----:B------:R-:W-:Y:S04]  /*18340*/  STL.64 [R1+0x220], R12 ;  /* 0x0002200c01007387 */ /* 0x000fe80000100a00 */
[----:B------:R0:W-:Y:S04]  /*18350*/  STL.64 [R1+0x228], R14 ;  /* 0x0002280e01007387 */ /* 0x0001e80000100a00 */
[----:B0-----:R-:W2:Y:S04]  /*18360*/  LDL.LU.64 R14, [R1+0x12a0] ;  /* 0x0012a000010e7983 */ /* 0x001ea80000300a00 */
[----:B------:R-:W2:Y:S04]  /*18370*/  LDL.LU.64 R12, [R1+0x1298] ;  /* 0x00129800010c7983 */ /* 0x000ea80000300a00 */
[----:B------:R-:W2:Y:S02]  /*18380*/  LDL.LU.64 R26, [R1+0x1290] ;  /* 0x00129000011a7983 */ /* 0x000ea40000300a00 */
[----:B--2---:R-:W-:Y:S02]  /*18390*/  HMMA.16816.F32.BF16 R24, R16, R26, R12 ;  /* 0x0000001a1018723c */ /* 0x004fe4000004180c */
[----:B------:R-:W2:Y:S04]  /*183a0*/  LDL.LU.64 R14, [R1+0x1288] ;  /* 0x00128800010e7983 */ /* 0x000ea80000300a00 */
[----:B------:R-:W2:Y:S11]  /*183b0*/  LDL.LU.64 R12, [R1+0x1280] ;  /* 0x00128000010c7983 */ /* 0x000eb60000300a00 */
[----:B------:R-:W-:Y:S06]  /*183c0*/  @!UPT UIADD3 URZ, URZ, URZ, URZ ;  /* 0x0000003f3f3ff290 */ /* 0x000fec000fffe03f */
[----:B------:R-:W-:Y:S04]  /*183d0*/  STL.64 [R1+0x270], R24 ;  /* 0x0002701801007387 */ /* 0x000fe80000100a00 */
[----:B------:R0:W-:Y:S04]  /*183e0*/  STL.64 [R1+0x278], R26 ;  /* 0x0002781a01007387 */ /* 0x0001e80000100a00 */
[----:B0-----:R-:W2:Y:S01]  /*183f0*/  LDL.LU.64 R26, [R1+0x1278] ;  /* 0x00127800011a7983 */ /* 0x001ea20000300a00 */
        /* <DEDUP_REMOVED lines=8> */
[----:B0-----:R-:W4:Y:S04]  /*18480*/  LDL.LU.64 R14, [R1+0x1268] ;  /* 0x00126800010e7983 */ /* 0x001f280000300a00 */
[----:B------:R-:W4:Y:S04]  /*18490*/  LDL.LU.64 R12, [R1+0x1260] ;  /* 0x00126000010c7983 */ /* 0x000f280000300a00 */
[----:B------:R-:W-:Y:S01]  /*184a0*/  STL [R1+0xfb0], R0 ;  /* 0x000fb00001007387 */ /* 0x000fe20000100800 */
[C---:B----4-:R-:W-:Y:S11]  /*184b0*/  HMMA.16816.F32.BF16 R12, R16.reuse, R22, R12 ;  /* 0x00000016100c723c */ /* 0x050ff6000004180c */
[----:B------:R-:W-:Y:S11]  /*184c0*/  @!UPT UIADD3 URZ, URZ, URZ, URZ ;  /* 0x0000003f3f3ff290 */ /* 0x000ff6000fffe03f */
[----:B------:R-:W-:Y:S01]  /*184d0*/  @!UPT UIADD3 URZ, URZ, URZ, URZ ;  /* 0x0000003f3f3ff290 */ /* 0x000fe2000fffe03f */
[----:B------:R-:W-:Y:S04]  /*184e0*/  STL.64 [R1+0x2c0], R12 ;  /* 0x0002c00c01007387 */ /* 0x000fe80000100a00 */
[----:B------:R0:W-:Y:S04]  /*184f0*/  STL.64 [R1+0x2c8], R14 ;  /* 0x0002c80e01007387 */ /* 0x0001e80000100a00 */
[----:B0-----:R-:W2:Y:S04]  /*18500*/  LDL.LU.64 R14, [R1+0x1258] ;  /* 0x00125800010e7983 */ /* 0x001ea80000300a00 */
[----:B------:R0:W-:Y:S01]  /*18510*/  STL.64 [R1+0x11f8], R22 ;  /* 0x0011f81601007387 */ /* 0x0001e20000100a00 */
[----:B--2---:R-:W-:Y:S01]  /*18520*/  HMMA.16816.F32.BF16 R4, R16, R14, R4 ;  /* 0x0000000e1004723c */ /* 0x004fe20000041804 */
[----:B0-----:R-:W-:-:S02]  /*18530*/  IMAD.MOV.U32 R22, RZ, RZ, R14 ;  /* 0x000000ffff167224 */ /* 0x001fc400078e000e */
[----:B------:R-:W-:Y:S11]  /*18540*/  IMAD.MOV.U32 R0, RZ, RZ, R15 ;  /* 0x000000ffff007224 */ /* 0x000ff600078e000f */
[----:B------:R-:W-:Y:S09]  /*18550*/  @!UPT UIADD3 URZ, URZ, URZ, URZ ;  /* 0x0000003f3f3ff290 */ /* 0x000ff2000fffe03f */
[----:B------:R-:W-:Y:S04]  /*18560*/  STL.64 [R1+0x2d0], R4 ;  /* 0x0002d00401007387 */ /* 0x000fe80000100a00 */
[----:B------:R0:W-:Y:S04]  /*18570*/  STL.64 [R1+0x2d8], R6 ;  /* 0x0002d80601007387 */ /* 0x0001e80000100a00 */
[----:B0-----:R-:W2:Y:S04]  /*18580*/  LDL.LU.64 R6, [R1+0x1250] ;  /* 0x0012500001067983 */ /* 0x001ea80000300a00 */
[----:B------:R-:W2:Y:S04]  /*18590*/  LDL.LU.64 R4, [R1+0x1248] ;  /* 0x0012480001047983 */ /* 0x000ea80000300a00 */
[----:B------:R-:W2:Y:S02]  /*185a0*/  LDL.LU.64 R14, [R1+0x1240] ;  /* 0x00124000010e7983 */ /* 0x000ea40000300a00 */
[C---:B--2---:R-:W-:Y:S11]  /*185b0*/  HMMA.16816.F32.BF16 R4, R16.reuse, R14, R4 ;  /* 0x0000000e1004723c */ /* 0x044ff60000041804 */
[----:B------:R-:W-:Y:S11]  /*185c0*/  @!UPT UIADD3 URZ, URZ, URZ, URZ ;  /* 0x0000003f3f3ff290 */ /* 0x000ff6000fffe03f */
[----:B------:R-:W-:Y:S01]  /*185d0*/  @!UPT UIADD3 URZ, URZ, URZ, URZ ;  /* 0x0000003f3f3ff290 */ /* 0x000fe2000fffe03f */
[----:B------:R0:W-:Y:S04]  /*185e0*/  STL.64 [R1+0x300], R4 ;  /* 0x0003000401007387 */ /* 0x0001e80000100a00 */
[----:B------:R1:W-:Y:S01]  /*185f0*/  STL.64 [R1+0x308], R6 ;  /* 0x0003080601007387 */ /* 0x0003e20000100a00 */
[----:B0-----:R-:W-:Y:S02]  /*18600*/  IMAD.MOV.U32 R5, RZ, RZ, R14 ;  /* 0x000000ffff057224 */ /* 0x001fe400078e000e */
[----:B------:R-:W-:Y:S02]  /*18610*/  IMAD.MOV.U32 R4, RZ, RZ, R15 ;  /* 0x000000ffff047224 */ /* 0x000fe400078e000f */
[----:B------:R-:W3:Y:S02]  /*18620*/  LDL.LU.64 R14, [R1+0x1238] ;  /* 0x00123800010e7983 */ /* 0x000ee40000300a00 */
[----:B---3--:R-:W-:Y:S01]  /*18630*/  HMMA.16816.F32.BF16 R8, R16, R14, R8 ;  /* 0x0000000e1008723c */ /* 0x008fe20000041808 */
[----:B-1----:R-:W-:-:S02]  /*18640*/  IMAD.MOV.U32 R7, RZ, RZ, R14 ;  /* 0x000000ffff077224 */ /* 0x002fc400078e000e */
[----:B------:R-:W-:Y:S11]  /*18650*/  IMAD.MOV.U32 R6, RZ, RZ, R15 ;  /* 0x000000ffff067224 */ /* 0x000ff600078e000f */
[----:B------:R-:W-:Y:S09]  /*18660*/  @!UPT UIADD3 URZ, URZ, URZ, URZ ;  /* 0x0000003f3f3ff290 */ /* 0x000ff2000fffe03f */
[----:B------:R-:W-:Y:S04]  /*18670*/  STL.64 [R1+0x320], R8 ;  /* 0x0003200801007387 */ /* 0x000fe80000100a00 */
[----:B------:R0:W-:Y:S04]  /*18680*/  STL.64 [R1+0x328], R10 ;  /* 0x0003280a01007387 */ /* 0x0001e80000100a00 */
[----:B0-----:R-:W2:Y:S04]  /*18690*/  LDL.LU.64 R10, [R1+0x1230] ;  /* 0x00123000010a7983 */ /* 0x001ea80000300a00 */
[----:B------:R-:W2:Y:S04]  /*186a0*/  LDL.LU.64 R14, [R1+0x1228] ;  /* 0x00122800010e7983 */ /* 0x000ea80000300a00 */
[----:B------:R-:W2:Y:S02]  /*186b0*/  LDL.LU.64 R12, [R1+0x1220] ;  /* 0x00122000010c7983 */ /* 0x000ea40000300a00 */
[----:B--2---:R-:W-:Y:S02]  /*186c0*/  HMMA.16816.F32.BF16 R8, R16, R10, R12 ;  /* 0x0000000a1008723c */ /* 0x004fe4000004180c */
[----:B------:R-:W2:Y:S04]  /*186d0*/  LDL.LU R15, [R1+0x1218] ;  /* 0x00121800010f7983 */ /* 0x000ea80000300800 */
[----:B------:R-:W3:Y:S11]  /*186e0*/  LDL R19, [R1+0x368] ;  /* 0x0003680001137983 */ /* 0x000ef60000100800 */
[----:B------:R-:W-:Y:S06]  /*186f0*/  @!UPT UIADD3 URZ, URZ, URZ, URZ ;  /* 0x0000003f3f3ff290 */ /* 0x000fec000fffe03f */
[----:B------:R-:W-:Y:S04]  /*18700*/  STL.64 [R1+0x310], R8 ;  /* 0x0003100801007387 */ /* 0x000fe80000100a00 */
[----:B------:R-:W-:Y:S04]  /*18710*/  STL.64 [R1+0x318], R10 ;  /* 0x0003180a01007387 */ /* 0x000fe80000100a00 */
[----:B--2---:R-:W-:Y:S04]  /*18720*/  LDSM.16.MT88.4 R8, [R15+0x10800] ;  /* 0x010800000f08783b */ /* 0x004fe80000004200 */
[----:B---3--:R-:W0:Y:S04]  /*18730*/  LDSM.16.MT88.4 R12, [R19+0x10800] ;  /* 0x01080000130c783b */ /* 0x008e280000004200 */
[----:B0-----:R-:W-:Y:S04]  /*18740*/  STL.64 [R1+0x1178], R14 ;  /* 0x0011780e01007387 */ /* 0x001fe80000100a00 */
[----:B------:R0:W-:Y:S04]  /*18750*/  STL.64 [R1+0x1170], R12 ;  /* 0x0011700c01007387 */ /* 0x0001e80000100a00 */
[----:B0-----:R-:W2:Y:S04]  /*18760*/  LDL.LU R12, [R1+0xe0] ;  /* 0x0000e000010c7983 */ /* 0x001ea80000300800 */
[----:B------:R-:W2:Y:S04]  /*18770*/  LDL.LU R13, [R1+0xe4] ;  /* 0x0000e400010d7983 */ /* 0x000ea80000300800 */
[----:B------:R-:W3:Y:S01]  /*18780*/  LDL.LU R14, [R1+0xe8] ;  /* 0x0000e800010e7983 */ /* 0x000ee20000300800 */
[----:B------:R-:W-:-:S03]  /*18790*/  IMAD.MOV.U32 R15, RZ, RZ, R25 ;  /* 0x000000ffff0f7224 */ /* 0x000fc600078e0019 */
[----:B------:R-:W4:Y:S04]  /*187a0*/  LDL.LU R25, [R1+0x1214] ;  /* 0x0012140001197983 */ /* 0x000f280000300800 */
[----:B---3--:R0:W-:Y:S04]  /*187b0*/  STL.64 [R1+0x1188], R14 ;  /* 0x0011880e01007387 */ /* 0x0081e80000100a00 */
[----:B--2---:R-:W-:Y:S01]  /*187c0*/  STL.64 [R1+0x1180], R12 ;  /* 0x0011800c01007387 */ /* 0x004fe20000100a00 */
[----:B0-----:R-:W-:Y:S02]  /*187d0*/  IMAD.MOV.U32 R14, RZ, RZ, R7 ;  /* 0x000000ffff0e7224 */ /* 0x001fe400078e0007 */
[----:B------:R-:W-:-:S05]  /*187e0*/  IMAD.MOV.U32 R15, RZ, RZ, R6 ;  /* 0x000000ffff0f7224 */ /* 0x000fca00078e0006 */
[----:B------:R0:W-:Y:S02]  /*187f0*/  STL.64 [R1+0x1198], R14 ;  /* 0x0011980e01007387 */ /* 0x0001e40000100a00 */
[----:B0-----:R-:W-:Y:S02]  /*18800*/  IMAD.MOV.U32 R14, RZ, RZ, R5 ;  /* 0x000000ffff0e7224 */ /* 0x001fe400078e0005 */
[----:B------:R-:W-:Y:S02]  /*18810*/  IMAD.MOV.U32 R15, RZ, RZ, R4 ;  /* 0x000000ffff0f7224 */ /* 0x000fe400078e0004 */
[----:B----4-:R-:W0:Y:S04]  /*18820*/  LDSM.16.MT88.4 R4, [R25+0x10800] ;  /* 0x010800001904783b */ /* 0x010e280000004200 */
[----:B------:R-:W-:Y:S04]  /*18830*/  STL.64 [R1+0x11b0], R14 ;  /* 0x0011b00e01007387 */ /* 0x000fe80000100a00 */
[----:B------:R1:W-:Y:S04]  /*18840*/  STL [R1+0x1098], R19 ;  /* 0x0010981301007387 */ /* 0x0003e80000100800 */
[----:B-1----:R-:W2:Y:S04]  /*18850*/  LDL.LU.64 R18, [R1+0x8] ;  /* 0x0000080001127983 */ /* 0x002ea80000300a00 */
[----:B--2---:R-:W-:Y:S04]  /*18860*/  STL.64 [R1+0x11f0], R18 ;  /* 0x0011f01201007387 */ /* 0x004fe80000100a00 */
[----:B0-----:R0:W-:Y:S04]  /*18870*/  STL.64 [R1+0x1100], R6 ;  /* 0x0011000601007387 */ /* 0x0011e80000100a00 */
[----:B------:R1:W-:Y:S04]  /*18880*/  STL.64 [R1+0x10f8], R4 ;  /* 0x0010f80401007387 */ /* 0x0003e80000100a00 */
[----:B0-----:R-:W2:Y:S01]  /*18890*/  LDL.LU.64 R6, [R1+0x28] ;  /* 0x0000280001067983 */ /* 0x001ea20000300a00 */
[----:B-1----:R-:W-:-:S02]  /*188a0*/  IMAD.MOV.U32 R4, RZ, RZ, R3 ;  /* 0x000000ffff047224 */ /* 0x002fc400078e0003 */
[----:B------:R-:W-:Y:S02]  /*188b0*/  IMAD.MOV.U32 R5, RZ, RZ, R2 ;  /* 0x000000ffff057224 */ /* 0x000fe400078e0002 */
[----:B------:R-:W-:Y:S02]  /*188c0*/  IMAD.MOV.U32 R14, RZ, RZ, R22 ;  /* 0x000000ffff0e7224 */ /* 0x000fe400078e0016 */
[----:B------:R-:W-:Y:S02]  /*188d0*/  IMAD.MOV.U32 R15, RZ, RZ, R0 ;  /* 0x000000ffff0f7224 */ /* 0x000fe400078e0000 */
[----:B------:R-:W-:Y:S02]  /*188e0*/  IMAD.MOV.U32 R19, RZ, RZ, R20 ;  /* 0x000000ffff137224 */ /* 0x000fe400078e0014 */
[----:B------:R-:W-:Y:S01]  /*188f0*/  IMAD.MOV.U32 R18, RZ, RZ, R21 ;  /* 0x000000ffff127224 */ /* 0x000fe200078e0015 */
[----:B--2---:R0:W-:Y:S04]  /*18900*/  STL.64 [R1+0x1190], R6 ;  /* 0x0011900601007387 */ /* 0x0041e80000100a00 */
[----:B------:R-:W2:Y:S04]  /*18910*/  LDL.LU R3, [R1+0x1210] ;  /* 0x0012100001037983 */ /* 0x000ea80000300800 */
[----:B------:R-:W3:Y:S01]  /*18920*/  LDL.LU R2, [R1+0x120c] ;  /* 0x00120c0001027983 */ /* 0x000ee20000300800 */
[----:B0-----:R-:W-:-:S03]  /*18930*/  IMAD.MOV.U32 R6, RZ, RZ, R28 ;  /* 0x000000ffff067224 */ /* 0x001fc600078e001c */
[----:B------:R-:W4:Y:S01]  /*18940*/  LDL.LU R28, [R1+0x1208] ;  /* 0x00120800011c7983 */ /* 0x000f220000300800 */
[----:B------:R-:W-:-:S03]  /*18950*/  IMAD.MOV.U32 R7, RZ, RZ, R29 ;  /* 0x000000ffff077224 */ /* 0x000fc600078e001d */
[----:B------:R-:W2:Y:S04]  /*18960*/  LDL.LU R29, [R1+0x1204] ;  /* 0x00120400011d7983 */ /* 0x000ea80000300800 */
[----:B------:R-:W2:Y:S04]  /*18970*/  LDL.LU R20, [R1+0x160] ;  /* 0x0001600001147983 */ /* 0x000ea80000300800 */
[----:B------:R-:W2:Y:S04]  /*18980*/  LDL.LU R21, [R1+0x164] ;  /* 0x0001640001157983 */ /* 0x000ea80000300800 */
[----:B------:R-:W2:Y:S04]  /*18990*/  LDL.LU R22, [R1+0x168] ;  /* 0x0001680001167983 */ /* 0x000ea80000300800 */
[----:B------:R-:W2:Y:S04]  /*189a0*/  LDL.LU R23, [R1+0x16c] ;  /* 0x00016c0001177983 */ /* 0x000ea80000300800 */
[----:B------:R0:W-:Y:S04]  /*189b0*/  STL.64 [R1+0x11c8], R14 ;  /* 0x0011c80e01007387 */ /* 0x0001e80000100a00 */
[----:B------:R-:W2:Y:S04]  /*189c0*/  LDL.LU R12, [R1+0x130] ;  /* 0x00013000010c7983 */ /* 0x000ea80000300800 */
[----:B------:R-:W2:Y:S04]  /*189d0*/  LDL.LU R13, [R1+0x134] ;  /* 0x00013400010d7983 */ /* 0x000ea80000300800 */
[----:B0-----:R-:W2:Y:S04]  /*189e0*/  LDL.LU R14, [R1+0x138] ;  /* 0x00013800010e7983 */ /* 0x001ea80000300800 */
[----:B------:R-:W2:Y:S04]  /*189f0*/  LDL.LU R15, [R1+0x13c] ;  /* 0x00013c00010f7983 */ /* 0x000ea80000300800 */
[----:B--2---:R-:W-:Y:S04]  /*18a00*/  STL.64 [R1+0x11d8], R14 ;  /* 0x0011d80e01007387 */ /* 0x004fe80000100a00 */
[----:B------:R0:W-:Y:S04]  /*18a10*/  STL.64 [R1+0x11d0], R12 ;  /* 0x0011d00c01007387 */ /* 0x0001e80000100a00 */
[----:B0-----:R-:W2:Y:S04]  /*18a20*/  LDL.LU R12, [R1+0x140] ;  /* 0x00014000010c7983 */ /* 0x001ea80000300800 */
[----:B------:R-:W2:Y:S04]  /*18a30*/  LDL.LU R13, [R1+0x144] ;  /* 0x00014400010d7983 */ /* 0x000ea80000300800 */
[----:B------:R-:W2:Y:S04]  /*18a40*/  LDL.LU R14, [R1+0x148] ;  /* 0x00014800010e7983 */ /* 0x000ea80000300800 */
[----:B------:R-:W2:Y:S01]  /*18a50*/  LDL.LU R15, [R1+0x14c] ;  /* 0x00014c00010f7983 */ /* 0x000ea20000300800 */
[----:B------:R-:W-:Y:S03]  /*18a60*/  HMMA.16816.F32.BF16 R16, R8, R18, R20 ;  /* 0x000000120810723c */ /* 0x000fe60000041814 */
[----:B--2---:R-:W-:Y:S04]  /*18a70*/  STL.64 [R1+0x11e8], R14 ;  /* 0x0011e80e01007387 */ /* 0x004fe80000100a00 */
[----:B------:R0:W-:Y:S04]  /*18a80*/  STL.64 [R1+0x11e0], R12 ;  /* 0x0011e00c01007387 */ /* 0x0001e80000100a00 */
[----:B0-----:R-:W2:Y:S04]  /*18a90*/  LDL.LU R12, [R1+0x150] ;  /* 0x00015000010c7983 */ /* 0x001ea80000300800 */
[----:B------:R-:W2:Y:S04]  /*18aa0*/  LDL.LU R13, [R1+0x154] ;  /* 0x00015400010d7983 */ /* 0x000ea80000300800 */
[----:B------:R-:W2:Y:S04]  /*18ab0*/  LDL.LU R14, [R1+0x158] ;  /* 0x00015800010e7983 */ /* 0x000ea80000300800 */
[----:B------:R-:W2:Y:S04]  /*18ac0*/  LDL.LU R15, [R1+0x15c] ;  /* 0x00015c00010f7983 */ /* 0x000ea80000300800 */
[----:B------:R-:W-:Y:S04]  /*18ad0*/  STL.64 [R1+0x11a8], R6 ;  /* 0x0011a80601007387 */ /* 0x000fe80000100a00 */
[----:B------:R0:W-:Y:S02]  /*18ae0*/  STL.64 [R1+0x11a0], R4 ;  /* 0x0011a00401007387 */ /* 0x0001e40000100a00 */
[----:B0-----:R-:W-:-:S02]  /*18af0*/  IMAD.MOV.U32 R4, RZ, RZ, R3 ;  /* 0x000000ffff047224 */ /* 0x001fc400078e0003 */
[----:B------:R-:W2:Y:S04]  /*18b00*/  LDL.LU R3, [R1+0x1200] ;  /* 0x0012000001037983 */ /* 0x000ea80000300800 */
[----:B------:R-:W2:Y:S04]  /*18b10*/  LDL.LU R5, [R1+0x114] ;  /* 0x0001140001057983 */ /* 0x000ea80000300800 */
[----:B------:R-:W2:Y:S04]  /*18b20*/  LDL.LU R6, [R1+0x118] ;  /* 0x0001180001067983 */ /* 0x000ea80000300800 */
[----:B------:R-:W2:Y:S01]  /*18b30*/  LDL.LU R7, [R1+0x11c] ;  /* 0x00011c0001077983 */ /* 0x000ea20000300800 */
[----:B------:R-:W-:-:S02]  /*18b40*/  IMAD.MOV.U32 R20, RZ, RZ, R18 ;  /* 0x000000ffff147224 */ /* 0x000fc400078e0012 */
[----:B------:R-:W-:Y:S01]  /*18b50*/  IMAD.MOV.U32 R21, RZ, RZ, R19 ;  /* 0x000000ffff157224 */ /* 0x000fe200078e0013 */
[----:B--2---:R0:W-:Y:S04]  /*18b60*/  STL.64 [R1+0x11c0], R6 ;  /* 0x0011c00601007387 */ /* 0x0041e80000100a00 */
[----:B------:R1:W-:Y:S04]  /*18b70*/  STL.64 [R1+0x11b8], R4 ;  /* 0x0011b80401007387 */ /* 0x0003e80000100a00 */
[----:B------:R-:W-:Y:S04]  /*18b80*/  STL [R1+0x109c], R25 ;  /* 0x00109c1901007387 */ /* 0x000fe80000100800 */
[----:B------:R-:W2:Y:S04]  /*18b90*/  LDL.LU.64 R22, [R1+0x11f8] ;  /* 0x0011f80001167983 */ /* 0x000ea80000300a00 */
[----:B------:R-:W-:Y:S04]  /*18ba0*/  STL.64 [R1+0x160], R16 ;  /* 0x0001601001007387 */ /* 0x000fe80000100a00 */
[----:B------:R-:W2:Y:S01]  /*18bb0*/  LDL.LU.64 R18, [R1+0x11f0] ;  /* 0x0011f00001127983 */ /* 0x000ea20000300a00 */
[----:B0-----:R-:W-:-:S02]  /*18bc0*/  IMAD.MOV.U32 R6, RZ, RZ, R3 ;  /* 0x000000ffff067224 */ /* 0x001fc400078e0003 */
[----:B---3--:R-:W-:Y:S01]  /*18bd0*/  IMAD.MOV.U32 R7, RZ, RZ, R2 ;  /* 0x000000ffff077224 */ /* 0x008fe200078e0002 */
[----:B------:R-:W-:Y:S01]  /*18be0*/  STL [R1+0x10a4], R21 ;  /* 0x0010a41501007387 */ /* 0x000fe20000100800 */
[----:B-1----:R-:W-:Y:S02]  /*18bf0*/  IMAD.MOV.U32 R4, RZ, RZ, R29 ;  /* 0x000000ffff047224 */ /* 0x002fe400078e001d */
[----:B----4-:R-:W-:Y:S01]  /*18c00*/  IMAD.MOV.U32 R5, RZ, RZ, R28 ;  /* 0x000000ffff057224 */ /* 0x010fe200078e001c */
[----:B------:R-:W-:Y:S01]  /*18c10*/  STL [R1+0x10a0], R20 ;  /* 0x0010a01401007387 */ /* 0x000fe20000100800 */
[----:B--2---:R-:W-:Y:S11]  /*18c20*/  HMMA.16816.F32.BF16 R12, R8, R18, R12 ;  /* 0x00000012080c723c */ /* 0x004ff6000004180c */
[----:B------:R-:W-:Y:S11]  /*18c30*/  @!UPT UIADD3 URZ, URZ, URZ, URZ ;  /* 0x0000003f3f3ff290 */ /* 0x000ff6000fffe03f */
[----:B------:R-:W-:Y:S02]  /*18c40*/  @!UPT UIADD3 URZ, URZ, URZ, URZ ;  /* 0x0000003f3f3ff290 */ /* 0x000fe4000fffe03f */
[----:B------:R-:W-:Y:S02]  /*18c50*/  IMAD.MOV.U32 R3, RZ, RZ, R14 ;  /* 0x000000ffff037224 */ /* 0x000fe400078e000e */
[----:B------:R-:W-:Y:S02]  /*18c60*/  IMAD.MOV.U32 R2, RZ, RZ, R15 ;  /* 0x000000ffff027224 */ /* 0x000fe400078e000f */
[----:B------:R-:W-:Y:S01]  /*18c70*/  IMAD.MOV.U32 R29, RZ, RZ, R12 ;  /* 0x000000ffff1d7224 */ /* 0x000fe200078e000c */
[----:B------:R-:W2:Y:S01]  /*18c80*/  LDL.LU.64 R14, [R1+0x11e8] ;  /* 0x0011e800010e7983 */ /* 0x000ea20000300a00 */
[----:B------:R-:W-:-:S03]  /*18c90*/  IMAD.MOV.U32 R28, RZ, RZ, R13 ;  /* 0x000000ffff1c7224 */ /* 0x000fc600078e000d */
[----:B------:R-:W2:Y:S04]  /*18ca0*/  LDL.LU.64 R12, [R1+0x11e0] ;  /* 0x0011e000010c7983 */ /* 0x000ea80000300a00 */
[----:B------:R0:W-:Y:S04]  /*18cb0*/  STL.64 [R1+0x1168], R18 ;  /* 0x0011681201007387 */ /* 0x0001e80000100a00 */
[----:B0-----:R-:W3:Y:S04]  /*18cc0*/  LDL.LU.64 R18, [R1+0x18] ;  /* 0x0000180001127983 */ /* 0x001ee80000300a00 */
[----:B------:R-:W-:Y:S04]  /*18cd0*/  STL [R1+0xfe4], R2 ;  /* 0x000fe40201007387 */ /* 0x000fe80000100800 */
[----:B------:R-:W-:Y:S04]  /*18ce0*/  STL [R1+0xfe0], R3 ;  /* 0x000fe00301007387 */ /* 0x000fe80000100800 */
[----:B------:R-:W-:Y:S04]  /*18cf0*/  STL [R1+0xfdc], R28 ;  /* 0x000fdc1c01007387 */ /* 0x000fe80000100800 */
[----:B------:R-:W-:Y:S01]  /*18d00*/  STL [R1+0xfd8], R29 ;  /* 0x000fd81d01007387 */ /* 0x000fe20000100800 */
[C---:B--2---:R-:W-:Y:S11]  /*18d10*/  HMMA.16816.F32.BF16 R12, R8.reuse, R26, R12 ;  /* 0x0000001a080c723c */ /* 0x044ff6000004180c */
[----:B------:R-:W-:Y:S11]  /*18d20*/  @!UPT UIADD3 URZ, URZ, URZ, URZ ;  /* 0x0000003f3f3ff290 */ /* 0x000ff6000fffe03f */
[----:B------:R-:W-:Y:S01]  /*18d30*/  @!UPT UIADD3 URZ, URZ, URZ, URZ ;  /* 0x0000003f3f3ff290 */ /* 0x000fe2000fffe03f */
[----:B------:R-:W-:Y:S04]  /*18d40*/  STL.64 [R1+0x140], R12 ;  /* 0x0001400c01007387 */ /* 0x000fe80000100a00 */
[----:B------:R0:W-:Y:S04]  /*18d50*/  STL.64 [R1+0x148], R14 ;  /* 0x0001480e01007387 */ /* 0x0001e80000100a00 */
[----:B0-----:R-:W2:Y:S04]  /*18d60*/  LDL.LU.64 R14, [R1+0x11d8] ;  /* 0x0011d800010e7983 */ /* 0x001ea80000300a00 */
[----:B------:R-:W2:Y:S02]  /*18d70*/  LDL.LU.64 R12, [R1+0x11d0] ;  /* 0x0011d000010c7983 */ /* 0x000ea40000300a00 */
[C---:B--2---:R-:W-:Y:S11]  /*18d80*/  HMMA.16816.F32.BF16 R12, R8.reuse, R22, R12 ;  /* 0x00000016080c723c */ /* 0x044ff6000004180c */
[----:B------:R-:W-:Y:S11]  /*18d90*/  @!UPT UIADD3 URZ, URZ, URZ, URZ ;  /* 0x0000003f3f3ff290 */ /* 0x000ff6000fffe03f */
[----:B------:R-:W-:Y:S01]  /*18da0*/  @!UPT UIADD3 URZ, URZ, URZ, URZ ;  /* 0x0000003f3f3ff290 */ /* 0x000fe2000fffe03f */
[----:B------:R-:W-:Y:S04]  /*18db0*/  STL.64 [R1+0x130], R12 ;  /* 0x0001300c01007387 */ /* 0x000fe80000100a00 */
[----:B------:R0:W-:Y:S04]  /*18dc0*/  STL.64 [R1+0x138], R14 ;  /* 0x0001380e01007387 */ /* 0x0001e80000100a00 */
[----:B0-----:R-:W2:Y:S04]  /*18dd0*/  LDL.LU.64 R14, [R1+0x11c8] ;  /* 0x0011c800010e7983 */ /* 0x001ea80000300a00 */
[----:B------:R0:W-:Y:S04]  /*18de0*/  STL.64 [R1+0x1158], R22 ;  /* 0x0011581601007387 */ /* 0x0001e80000100a00 */
[----:B------:R-:W4:Y:S04]  /*18df0*/  LDL.LU R20, [R1+0x180] ;  /* 0x0001800001147983 */ /* 0x000f280000300800 */
[----:B------:R-:W4:Y:S04]  /*18e00*/  LDL.LU R21, [R1+0x184] ;  /* 0x0001840001157983 */ /* 0x000f280000300800 */
[----:B0-----:R-:W4:Y:S04]  /*18e10*/  LDL.LU R22, [R1+0x188] ;  /* 0x0001880001167983 */ /* 0x001f280000300800 */
[----:B------:R-:W4:Y:S01]  /*18e20*/  LDL.LU R23, [R1+0x18c] ;  /* 0x00018c0001177983 */ /* 0x000f220000300800 */
[C---:B--2---:R-:W-:Y:S03]  /*18e30*/  HMMA.16816.F32.BF16 R12, R8.reuse, R14, R4 ;  /* 0x0000000e080c723c */ /* 0x044fe60000041804 */
[----:B------:R-:W2:Y:S04]  /*18e40*/  LDL.LU.64 R6, [R1+0x11c0] ;  /* 0x0011c00001067983 */ /* 0x000ea80000300a00 */
[----:B------:R-:W2:Y:S11]  /*18e50*/  LDL.LU.64 R4, [R1+0x11b8] ;  /* 0x0011b80001047983 */ /* 0x000eb60000300a00 */
[----:B------:R-:W-:Y:S05]  /*18e60*/  @!UPT UIADD3 URZ, URZ, URZ, URZ ;  /* 0x0000003f3f3ff290 */ /* 0x000fea000fffe03f */
[----:B------:R-:W-:Y:S04]  /*18e70*/  STL.64 [R1+0x280], R12 ;  /* 0x0002800c01007387 */ /* 0x000fe80000100a00 */
[----:B------:R0:W-:Y:S04]  /*18e80*/  STL.64 [R1+0x288], R14 ;  /* 0x0002880e01007387 */ /* 0x0001e80000100a00 */
[----:B0-----:R-:W2:Y:S02]  /*18e90*/  LDL.LU.64 R14, [R1+0x11b0] ;  /* 0x0011b000010e7983 */ /* 0x001ea40000300a00 */
[C---:B--2---:R-:W-:Y:S02]  /*18ea0*/  HMMA.16816.F32.BF16 R12, R8.reuse, R14, R4 ;  /* 0x0000000e080c723c */ /* 0x044fe40000041804 */
[----:B------:R-:W2:Y:S04]  /*18eb0*/  LDL.LU.64 R6, [R1+0x11a8] ;  /* 0x0011a80001067983 */ /* 0x000ea80000300a00 */
[----:B------:R-:W2:Y:S11]  /*18ec0*/  LDL.LU.64 R4, [R1+0x11a0] ;  /* 0x0011a00001047983 */ /* 0x000eb60000300a00 */
[----:B------:R-:W-:Y:S06]  /*18ed0*/  @!UPT UIADD3 URZ, URZ, URZ, URZ ;  /* 0x0000003f3f3ff290 */ /* 0x000fec000fffe03f */
[----:B------:R-:W-:Y:S04]  /*18ee0*/  STL.64 [R1+0x110], R12 ;  /* 0x0001100c01007387 */ /* 0x000fe80000100a00 */
[----:B------:R0:W-:Y:S04]  /*18ef0*/  STL.64 [R1+0x118], R14 ;  /* 0x0001180e01007387 */ /* 0x0001e80000100a00 */
[----:B0-----:R-:W2:Y:S02]  /*18f00*/  LDL.LU.64 R14, [R1+0x1198] ;  /* 0x00119800010e7983 */ /* 0x001ea40000300a00 */
[C---:B--2---:R-:W-:Y:S02]  /*18f10*/  HMMA.16816.F32.BF16 R12, R8.reuse, R14, R4 ;  /* 0x0000000e080c723c */ /* 0x044fe40000041804 */
[----:B------:R-:W2:Y:S11]  /*18f20*/  LDL.LU.64 R6, [R1+0x1190] ;  /* 0x0011900001067983 */ /* 0x000eb60000300a00 */
[----:B------:R-:W-:Y:S10]  /*18f30*/  @!UPT UIADD3 URZ, URZ, URZ, URZ ;  /* 0x0000003f3f3ff290 */ /* 0x000ff4000fffe03f */
[----:B------:R-:W-:Y:S04]  /*18f40*/  STL.64 [R1+0x2f0], R12 ;  /* 0x0002f00c01007387 */ /* 0x000fe80000100a00 */
[----:B------:R0:W-:Y:S04]  /*18f50*/  STL.64 [R1+0x2f8], R14 ;  /* 0x0002f80e01007387 */ /* 0x0001e80000100a00 */
[----:B0-----:R-:W2:Y:S04]  /*18f60*/  LDL.LU.64 R14, [R1+0x1188] ;  /* 0x00118800010e7983 */ /* 0x001ea80000300a00 */
[----:B------:R-:W2:Y:S02]  /*18f70*/  LDL.LU.64 R12, [R1+0x1180] ;  /* 0x00118000010c7983 */ /* 0x000ea40000300a00 */
[----:B--2---:R-:W-:Y:S02]  /*18f80*/  HMMA.16816.F32.BF16 R8, R8, R6, R12 ;  /* 0x000000060808723c */ /* 0x004fe4000004180c */
[----:B------:R-:W2:Y:S04]  /*18f90*/  LDL.LU.64 R14, [R1+0x1178] ;  /* 0x00117800010e7983 */ /* 0x000ea80000300a00 */
[----:B------:R-:W2:Y:S11]  /*18fa0*/  LDL.LU.64 R12, [R1+0x1170] ;  /* 0x00117000010c7983 */ /* 0x000eb60000300a00 */
[----:B------:R-:W-:Y:S06]  /*18fb0*/  @!UPT UIADD3 URZ, URZ, URZ, URZ ;  /* 0x0000003f3f3ff290 */ /* 0x000fec000fffe03f */
[----:B------:R0:W-:Y:S04]  /*18fc0*/  STL.64 [R1+0x2e0], R8 ;  /* 0x0002e00801007387 */ /* 0x0001e80000100a00 */
[----:B------:R1:W-:Y:S04]  /*18fd0*/  STL.64 [R1+0x2e8], R10 ;  /* 0x0002e80a01007387 */ /* 0x0003e80000100a00 */
[----:B0-----:R-:W2:Y:S04]  /*18fe0*/  LDL.LU R8, [R1+0x100] ;  /* 0x0001000001087983 */ /* 0x001ea80000300800 */
[----:B------:R-:W2:Y:S04]  /*18ff0*/  LDL.LU R9, [R1+0x104] ;  /* 0x0001040001097983 */ /* 0x000ea80000300800 */
[----:B-1----:R-:W2:Y:S04]  /*19000*/  LDL.LU R10, [R1+0x108] ;  /* 0x00010800010a7983 */ /* 0x002ea80000300800 */
[----:B------:R-:W2:Y:S01]  /*19010*/  LDL.LU R11, [R1+0x10c] ;  /* 0x00010c00010b7983 */ /* 0x000ea20000300800 */
[----:B---3--:R-:W-:-:S02]  /*19020*/  IMAD.MOV.U32 R5, RZ, RZ, R18 ;  /* 0x000000ffff057224 */ /* 0x008fc400078e0012 */
[----:B------:R-:W-:Y:S01]  /*19030*/  IMAD.MOV.U32 R4, RZ, RZ, R19 ;  /* 0x000000ffff047224 */ /* 0x000fe200078e0013 */
[----:B------:R0:W-:Y:S01]  /*19040*/  STL.64 [R1+0x1110], R6 ;  /* 0x0011100601007387 */ /* 0x0001e20000100a00 */
[----:B--2---:R-:W-:Y:S03]  /*19050*/  HMMA.16816.F32.BF16 R8, R12, R18, R8 ;  /* 0x000000120c08723c */ /* 0x004fe60000041808 */
[----:B------:R-:W4:Y:S11]  /*19060*/  LDL.LU.64 R18, [R1+0x1168] ;  /* 0x0011680001127983 */ /* 0x000f360000300a00 */
[----:B------:R-:W-:Y:S10]  /*19070*/  @!UPT UIADD3 URZ, URZ, URZ, URZ ;  /* 0x0000003f3f3ff290 */ /* 0x000ff4000fffe03f */
[----:B------:R-:W-:Y:S02]  /*19080*/  IMAD.MOV.U32 R2, RZ, RZ, R8 ;  /* 0x000000ffff027224 */ /* 0x000fe400078e0008 */
[----:B------:R-:W-:Y:S02]  /*19090*/  IMAD.MOV.U32 R3, RZ, RZ, R9 ;  /* 0x000000ffff037224 */ /* 0x000fe400078e0009 */
[----:B------:R-:W-:Y:S02]  /*190a0*/  IMAD.MOV.U32 R28, RZ, RZ, R10 ;  /* 0x000000ffff1c7224 */ /* 0x000fe400078e000a */
[----:B------:R-:W-:-:S05]  /*190b0*/  IMAD.MOV.U32 R29, RZ, RZ, R11 ;  /* 0x000000ffff1d7224 */ /* 0x000fca00078e000b */
[----:B------:R-:W-:Y:S04]  /*190c0*/  STL [R1+0x1014], R29 ;  /* 0x0010141d01007387 */ /* 0x000fe80000100800 */
[----:B------:R-:W-:Y:S04]  /*190d0*/  STL [R1+0x1010], R28 ;  /* 0x0010101c01007387 */ /* 0x000fe80000100800 */
[----:B------:R1:W-:Y:S04]  /*190e0*/  STL [R1+0x100c], R3 ;  /* 0x00100c0301007387 */ /* 0x0003e80000100800 */
[----:B------:R2:W-:Y:S01]  /*190f0*/  STL [R1+0x1008], R2 ;  /* 0x0010080201007387 */ /* 0x0005e20000100800 */
[----:B----4-:R-:W-:Y:S11]  /*19100*/  HMMA.16816.F32.BF16 R8, R12, R18, R20 ;  /* 0x000000120c08723c */ /* 0x010ff60000041814 */
[----:B------:R-:W-:Y:S11]  /*19110*/  @!UPT UIADD3 URZ, URZ, URZ, URZ ;  /* 0x0000003f3f3ff290 */ /* 0x000ff6000fffe03f */
[----:B------:R-:W-:Y:S01]  /*19120*/  @!UPT UIADD3 URZ, URZ, URZ, URZ ;  /* 0x0000003f3f3ff290 */ /* 0x000fe2000fffe03f */
[----:B------:R3:W-:Y:S04]  /*19130*/  STL.64 [R1+0xa0], R8 ;  /* 0x0000a00801007387 */ /* 0x0007e80000100a00 */
[----:B------:R4:W-:Y:S04]  /*19140*/  STL [R1+0xa8], R10 ;  /* 0x0000a80a01007387 */ /* 0x0009e80000100800 */
[----:B0-----:R-:W2:Y:S01]  /*19150*/  LDL.LU.64 R6, [R1+0x38] ;  /* 0x0000380001067983 */ /* 0x001ea20000300a00 */
[----:B------:R-:W-:-:S03]  /*19160*/  IMAD.MOV.U32 R0, RZ, RZ, R11 ;  /* 0x000000ffff007224 */ /* 0x000fc600078e000b */
[----:B--2---:R-:W-:Y:S04]  /*19170*/  STL.64 [R1+0x1128], R6 ;  /* 0x0011280601007387 */ /* 0x004fe80000100a00 */
[----:B------:R-:W2:Y:S01]  /*19180*/  LDL R11, [R1+0x360] ;  /* 0x00036000010b7983 */ /* 0x000ea20000100800 */
[----:B-1----:R-:W-:Y:S02]  /*19190*/  IMAD.MOV.U32 R3, RZ, RZ, R18 ;  /* 0x000000ffff037224 */ /* 0x002fe400078e0012 */
[----:B------:R-:W-:Y:S01]  /*191a0*/  IMAD.MOV.U32 R2, RZ, RZ, R19 ;  /* 0x000000ffff027224 */ /* 0x000fe200078e0013 */
[----:B--2---:R0:W-:Y:S04]  /*191b0*/  STL [R1+0x10a8], R11 ;  /* 0x0010a80b01007387 */ /* 0x0041e80000100800 */
[----:B---3--:R-:W2:Y:S04]  /*191c0*/  LDL.LU R8, [R1+0x210] ;  /* 0x0002100001087983 */ /* 0x008ea80000300800 */
[----:B------:R-:W2:Y:S04]  /*191d0*/  LDL.LU R9, [R1+0x214] ;  /* 0x0002140001097983 */ /* 0x000ea80000300800 */
[----:B----4-:R-:W3:Y:S04]  /*191e0*/  LDL.LU R10, [R1+0x218] ;  /* 0x00021800010a7983 */ /* 0x010ee80000300800 */
[----:B0-----:R-:W3:Y:S04]  /*191f0*/  LDL.LU R11, [R1+0x21c] ;  /* 0x00021c00010b7983 */ /* 0x001ee80000300800 */
[----:B------:R-:W4:Y:S04]  /*19200*/  LDL.LU R16, [R1+0x1e0] ;  /* 0x0001e00001107983 */ /* 0x000f280000300800 */
[----:B------:R-:W4:Y:S04]  /*19210*/  LDL.LU R17, [R1+0x1e4] ;  /* 0x0001e40001117983 */ /* 0x000f280000300800 */
[----:B------:R-:W2:Y:S04]  /*19220*/  LDL.LU R18, [R1+0x1e8] ;  /* 0x0001e80001127983 */ /* 0x000ea80000300800 */
[----:B------:R-:W2:Y:S04]  /*19230*/  LDL.LU R19, [R1+0x1ec] ;  /* 0x0001ec0001137983 */ /* 0x000ea80000300800 */
[----:B--2---:R-:W-:Y:S04]  /*19240*/  STL.64 [R1+0x1150], R18 ;  /* 0x0011501201007387 */ /* 0x004fe80000100a00 */
[----:B----4-:R0:W-:Y:S04]  /*19250*/  STL.64 [R1+0x1148], R16 ;  /* 0x0011481001007387 */ /* 0x0101e80000100a00 */
[----:B0-----:R-:W2:Y:S04]  /*19260*/  LDL.LU R16, [R1+0x1b0] ;  /* 0x0001b00001107983 */ /* 0x001ea80000300800 */
[----:B------:R-:W2:Y:S04]  /*19270*/  LDL.LU R17, [R1+0x1b4] ;  /* 0x0001b40001117983 */ /* 0x000ea80000300800 */
[----:B------:R-:W2:Y:S04]  /*19280*/  LDL.LU R18, [R1+0x1b8] ;  /* 0x0001b80001127983 */ /* 0x000ea80000300800 */
[----:B------:R-:W2:Y:S04]  /*19290*/  LDL.LU R19, [R1+0x1bc] ;  /* 0x0001bc0001137983 */ /* 0x000ea80000300800 */
[----:B------:R-:W4:Y:S04]  /*192a0*/  LDL.LU R20, [R1+0x1a0] ;  /* 0x0001a00001147983 */ /* 0x000f280000300800 */
[----:B------:R-:W4:Y:S04]  /*192b0*/  LDL.LU R21, [R1+0x1a4] ;  /* 0x0001a40001157983 */ /* 0x000f280000300800 */
[----:B------:R-:W4:Y:S04]  /*192c0*/  LDL.LU R22, [R1+0x1a8] ;  /* 0x0001a80001167983 */ /* 0x000f280000300800 */
[----:B------:R-:W4:Y:S04]  /*192d0*/  LDL.LU R23, [R1+0x1ac] ;  /* 0x0001ac0001177983 */ /* 0x000f280000300800 */
[----:B------:R-:W2:Y:S04]  /*192e0*/  LDL.64 R6, [R1+0x48] ;  /* 0x0000480001067983 */ /* 0x000ea80000100a00 */
[----:B--2---:R0:W-:Y:S04]  /*192f0*/  STL.64 [R1+0x1140], R6 ;  /* 0x0011400601007387 */ /* 0x0041e80000100a00 */
[----:B0-----:R-:W2:Y:S04]  /*19300*/  LDL.LU.64 R6, [R1+0x78] ;  /* 0x0000780001067983 */ /* 0x001ea80000300a00 */
[----:B---3--:R-:W-:Y:S04]  /*19310*/  STL.64 [R1+0x10b8], R10 ;  /* 0x0010b80a01007387 */ /* 0x008fe80000100a00 */
[----:B------:R0:W-:Y:S04]  /*19320*/  STL.64 [R1+0x10b0], R8 ;  /* 0x0010b00801007387 */ /* 0x0001e80000100a00 */
[----:B0-----:R-:W3:Y:S04]  /*19330*/  LDL.LU R8, [R1+0x200] ;  /* 0x0002000001087983 */ /* 0x001ee80000300800 */
[----:B------:R-:W3:Y:S04]  /*19340*/  LDL.LU R9, [R1+0x204] ;  /* 0x0002040001097983 */ /* 0x000ee80000300800 */
[----:B------:R-:W2:Y:S04]  /*19350*/  LDL.LU R10, [R1+0x208] ;  /* 0x00020800010a7983 */ /* 0x000ea80000300800 */
[----:B------:R-:W2:Y:S04]  /*19360*/  LDL.LU R11, [R1+0x20c] ;  /* 0x00020c00010b7983 */ /* 0x000ea80000300800 */
[----:B--2---:R0:W-:Y:S04]  /*19370*/  STL.64 [R1+0x10c8], R10 ;  /* 0x0010c80a01007387 */ /* 0x0041e80000100a00 */
[----:B---3--:R-:W-:Y:S01]  /*19380*/  STL.64 [R1+0x10c0], R8 ;  /* 0x0010c00801007387 */ /* 0x008fe20000100a00 */
[----:B0-----:R-:W-:-:S02]  /*19390*/  IMAD.MOV.U32 R10, RZ, RZ, R3 ;  /* 0x000000ffff0a7224 */ /* 0x001fc400078e0003 */
[----:B------:R-:W-:-:S05]  /*193a0*/  IMAD.MOV.U32 R11, RZ, RZ, R2 ;  /* 0x000000ffff0b7224 */ /* 0x000fca00078e0002 */
[----:B------:R0:W-:Y:S02]  /*193b0*/  STL.64 [R1+0x10e0], R10 ;  /* 0x0010e00a01007387 */ /* 0x0001e40000100a00 */
[----:B0-----:R-:W-:Y:S02]  /*193c0*/  IMAD.MOV.U32 R10, RZ, RZ, R5 ;  /* 0x000000ffff0a7224 */ /* 0x001fe400078e0005 */
[----:B------:R-:W-:-:S05]  /*193d0*/  IMAD.MOV.U32 R11, RZ, RZ, R4 ;  /* 0x000000ffff0b7224 */ /* 0x000fca00078e0004 */
[----:B------:R0:W-:Y:S04]  /*193e0*/  STL.64 [R1+0x1108], R10 ;  /* 0x0011080a01007387 */ /* 0x0001e80000100a00 */
[----:B------:R-:W2:Y:S04]  /*193f0*/  LDL.LU R8, [R1+0x170] ;  /* 0x0001700001087983 */ /* 0x000ea80000300800 */
[----:B------:R-:W2:Y:S04]  /*19400*/  LDL.LU R9, [R1+0x174] ;  /* 0x0001740001097983 */ /* 0x000ea80000300800 */
[----:B0-----:R-:W3:Y:S04]  /*19410*/  LDL.LU R10, [R1+0x178] ;  /* 0x00017800010a7983 */ /* 0x001ee80000300800 */
[----:B------:R-:W3:Y:S01]  /*19420*/  LDL.LU R11, [R1+0x17c] ;  /* 0x00017c00010b7983 */ /* 0x000ee20000300800 */
[----:B----4-:R-:W-:Y:S03]  /*19430*/  HMMA.16816.F32.BF16 R20, R12, R26, R20 ;  /* 0x0000001a0c14723c */ /* 0x010fe60000041814 */
[----:B---3--:R0:W-:Y:S04]  /*19440*/  STL.64 [R1+0x1120], R10 ;  /* 0x0011200a01007387 */ /* 0x0081e80000100a00 */
[----:B--2---:R1:W-:Y:S01]  /*19450*/  STL.64 [R1+0x1118], R8 ;  /* 0x0011180801007387 */ /* 0x0043e20000100a00 */
[----:B0-----:R-:W-:-:S03]  /*19460*/  IMAD.MOV.U32 R10, RZ, RZ, R24 ;  /* 0x000000ffff0a7224 */ /* 0x001fc600078e0018 */
[----:B-1----:R-:W2:Y:S04]  /*19470*/  LDL.LU R8, [R1+0x190] ;  /* 0x0001900001087983 */ /* 0x002ea80000300800 */
[----:B------:R-:W2:Y:S04]  /*19480*/  LDL.LU R9, [R1+0x194] ;  /* 0x0001940001097983 */ /* 0x000ea80000300800 */
[----:B------:R-:W3:Y:S04]  /*19490*/  LDL.LU R24, [R1+0x1160] ;  /* 0x0011600001187983 */ /* 0x000ee80000300800 */
[----:B------:R-:W4:Y:S04]  /*194a0*/  LDL.LU R11, [R1+0x19c] ;  /* 0x00019c00010b7983 */ /* 0x000f280000300800 */
[----:B----4-:R-:W-:Y:S04]  /*194b0*/  STL.64 [R1+0x1138], R10 ;  /* 0x0011380a01007387 */ /* 0x010fe80000100a00 */
[----:B--2---:R0:W-:Y:S04]  /*194c0*/  STL.64 [R1+0x1130], R8 ;  /* 0x0011300801007387 */ /* 0x0041e80000100a00 */
[----:B0-----:R-:W2:Y:S04]  /*194d0*/  LDL.LU R8, [R1+0x1d0] ;  /* 0x0001d00001087983 */ /* 0x001ea80000300800 */
[----:B------:R-:W2:Y:S04]  /*194e0*/  LDL.LU R9, [R1+0x1d4] ;  /* 0x0001d40001097983 */ /* 0x000ea80000300800 */
[----:B------:R-:W2:Y:S04]  /*194f0*/  LDL.LU R10, [R1+0x1d8] ;  /* 0x0001d800010a7983 */ /* 0x000ea80000300800 */
[----:B------:R-:W-:Y:S04]  /*19500*/  STL [R1+0xfc8], R0 ;  /* 0x000fc80001007387 */ /* 0x000fe80000100800 */
[----:B------:R-:W-:Y:S04]  /*19510*/  STL.64 [R1+0xd0], R20 ;  /* 0x0000d01401007387 */ /* 0x000fe80000100a00 */
[----:B------:R0:W-:Y:S04]  /*19520*/  STL.64 [R1+0xd8], R22 ;  /* 0x0000d81601007387 */ /* 0x0001e80000100a00 */
[----:B0-----:R-:W4:Y:S02]  /*19530*/  LDL.LU.64 R22, [R1+0x1158] ;  /* 0x0011580001167983 */ /* 0x001f240000300a00 */
[C---:B----4-:R-:W-:Y:S11]  /*19540*/  HMMA.16816.F32.BF16 R16, R12.reuse, R22, R16 ;  /* 0x000000160c10723c */ /* 0x050ff60000041810 */
[----:B------:R-:W-:Y:S11]  /*19550*/  @!UPT UIADD3 URZ, URZ, URZ, URZ ;  /* 0x0000003f3f3ff290 */ /* 0x000ff6000fffe03f */
[----:B------:R-:W-:Y:S01]  /*19560*/  @!UPT UIADD3 URZ, URZ, URZ, URZ ;  /* 0x0000003f3f3ff290 */ /* 0x000fe2000fffe03f */
[----:B------:R-:W-:Y:S04]  /*19570*/  STL.64 [R1+0xc0], R16 ;  /* 0x0000c01001007387 */ /* 0x000fe80000100a00 */
[----:B------:R0:W-:Y:S04]  /*19580*/  STL.64 [R1+0xc8], R18 ;  /* 0x0000c81201007387 */ /* 0x0001e80000100a00 */
[----:B0-----:R-:W4:Y:S04]  /*19590*/  LDL.LU.64 R18, [R1+0x1150] ;  /* 0x0011500001127983 */ /* 0x001f280000300a00 */
[----:B------:R-:W4:Y:S02]  /*195a0*/  LDL.LU.64 R16, [R1+0x1148] ;  /* 0x0011480001107983 */ /* 0x000f240000300a00 */
[----:B----4-:R-:W-:Y:S11]  /*195b0*/  HMMA.16816.F32.BF16 R16, R12, R6, R16 ;  /* 0x000000060c10723c */ /* 0x010ff60000041810 */
[----:B------:R-:W-:Y:S11]  /*195c0*/  @!UPT UIADD3 URZ, URZ, URZ, URZ ;  /* 0x0000003f3f3ff290 */ /* 0x000ff6000fffe03f */
[----:B------:R-:W-:Y:S01]  /*195d0*/  @!UPT UIADD3 URZ, URZ, URZ, URZ ;  /* 0x0000003f3f3ff290 */ /* 0x000fe2000fffe03f */
[----:B------:R-:W-:Y:S04]  /*195e0*/  STL.64 [R1+0xe0], R16 ;  /* 0x0000e01001007387 */ /* 0x000fe80000100a00 */
[----:B------:R0:W-:Y:S02]  /*195f0*/  STL.64 [R1+0xe8], R18 ;  /* 0x0000e81201007387 */ /* 0x0001e40000100a00 */
[----:B0-----:R-:W-:Y:S02]  /*19600*/  IMAD.MOV.U32 R19, RZ, RZ, R6 ;  /* 0x000000ffff137224 */ /* 0x001fe400078e0006 */
[----:B------:R-:W-:Y:S02]  /*19610*/  IMAD.MOV.U32 R18, RZ, RZ, R7 ;  /* 0x000000ffff127224 */ /* 0x000fe400078e0007 */
[----:B------:R-:W2:Y:S01]  /*19620*/  LDL.LU.64 R6, [R1+0x1140] ;  /* 0x0011400001067983 */ /* 0x000ea20000300a00 */
[----:B---3--:R-:W-:-:S07]  /*19630*/  IMAD.MOV.U32 R11, RZ, RZ, R24 ;  /* 0x000000ffff0b7224 */ /* 0x008fce00078e0018 */
[C---:B--2---:R-:W-:Y:S01]  /*19640*/  HMMA.16816.F32.BF16 R8, R12.reuse, R6, R8 ;  /* 0x000000060c08723c */ /* 0x044fe20000041808 */
[----:B------:R-:W-:Y:S11]  /*19650*/  IMAD.MOV.U32 R21, RZ, RZ, R7 ;  /* 0x000000ffff157224 */ /* 0x000ff600078e0007 */
[----:B------:R-:W-:Y:S11]  /*19660*/  @!UPT UIADD3 URZ, URZ, URZ, URZ ;  /* 0x0000003f3f3ff290 */ /* 0x000ff6000fffe03f */
[----:B------:R-:W-:Y:S04]  /*19670*/  STL.64 [R1+0x100], R8 ;  /* 0x0001000801007387 */ /* 0x000fe80000100a00 */
[----:B------:R0:W-:Y:S04]  /*19680*/  STL.64 [R1+0x108], R10 ;  /* 0x0001080a01007387 */ /* 0x0001e80000100a00 */
[----:B0-----:R-:W2:Y:S04]  /*19690*/  LDL.LU.64 R10, [R1+0x1138] ;  /* 0x00113800010a7983 */ /* 0x001ea80000300a00 */
[----:B------:R-:W2:Y:S04]  /*196a0*/  LDL.LU.64 R8, [R1+0x1130] ;  /* 0x0011300001087983 */ /* 0x000ea80000300a00 */
[----:B------:R-:W2:Y:S02]  /*196b0*/  LDL.LU.64 R6, [R1+0x1128] ;  /* 0x0011280001067983 */ /* 0x000ea40000300a00 */
[----:B--2---:R-:W-:Y:S01]  /*196c0*/  HMMA.16816.F32.BF16 R8, R12, R6, R8 ;  /* 0x000000060c08723c */ /* 0x004fe20000041808 */
[----:B------:R-:W-:-:S02]  /*196d0*/  IMAD.MOV.U32 R17, RZ, RZ, R6 ;  /* 0x000000ffff117224 */ /* 0x000fc400078e0006 */
[----:B------:R-:W-:Y:S11]  /*196e0*/  IMAD.MOV.U32 R16, RZ, RZ, R7 ;  /* 0x000000ffff107224 */ /* 0x000ff600078e0007 */
[----:B------:R-:W-:Y:S09]  /*196f0*/  @!UPT UIADD3 URZ, URZ, URZ, URZ ;  /* 0x0000003f3f3ff290 */ /* 0x000ff2000fffe03f */
[----:B------:R-:W-:Y:S04]  /*19700*/  STL.64 [R1+0x2b0], R8 ;  /* 0x0002b00801007387 */ /* 0x000fe80000100a00 */
[----:B------:R0:W-:Y:S04]  /*19710*/  STL.64 [R1+0x2b8], R10 ;  /* 0x0002b80a01007387 */ /* 0x0001e80000100a00 */
[----:B0-----:R-:W2:Y:S04]  /*19720*/  LDL.LU.64 R10, [R1+0x1120] ;  /* 0x00112000010a7983 */ /* 0x001ea80000300a00 */
[----:B------:R-:W2:Y:S04]  /*19730*/  LDL.LU.64 R8, [R1+0x1118] ;  /* 0x0011180001087983 */ /* 0x000ea80000300a00 */
[----:B------:R-:W2:Y:S04]  /*19740*/  LDL.LU.64 R6, [R1+0x1110] ;  /* 0x0011100001067983 */ /* 0x000ea80000300a00 */
[----:B------:R-:W-:Y:S04]  /*19750*/  STL.64 [R1+0x10d8], R18 ;  /* 0x0010d81201007387 */ /* 0x000fe80000100a00 */
[----:B------:R0:W-:Y:S04]  /*19760*/  STL.64 [R1+0x10d0], R16 ;  /* 0x0010d01001007387 */ /* 0x0001e80000100a00 */
[----:B0-----:R-:W3:Y:S04]  /*19770*/  LDL.LU R16, [R1+0x1f0] ;  /* 0x0001f00001107983 */ /* 0x001ee80000300800 */
[----:B------:R-:W3:Y:S04]  /*19780*/  LDL.LU R17, [R1+0x1f4] ;  /* 0x0001f40001117983 */ /* 0x000ee80000300800 */
[----:B------:R-:W4:Y:S04]  /*19790*/  LDL.LU R18, [R1+0x1f8] ;  /* 0x0001f80001127983 */ /* 0x000f280000300800 */
[----:B------:R-:W4:Y:S01]  /*197a0*/  LDL.LU R19, [R1+0x1fc] ;  /* 0x0001fc0001137983 */ /* 0x000f220000300800 */
[----:B--2---:R-:W-:Y:S01]  /*197b0*/  HMMA.16816.F32.BF16 R12, R12, R6, R8 ;  /* 0x000000060c0c723c */ /* 0x004fe20000041808 */
[----:B------:R-:W-:-:S02]  /*197c0*/  IMAD.MOV.U32 R20, RZ, RZ, R6 ;  /* 0x000000ffff147224 */ /* 0x000fc400078e0006 */
[----:B------:R-:W-:Y:S01]  /*197d0*/  IMAD.MOV.U32 R25, RZ, RZ, R7 ;  /* 0x000000ffff197224 */ /* 0x000fe200078e0007 */
[----:B----4-:R-:W-:Y:S04]  /*197e0*/  STL.64 [R1+0x10f0], R18 ;  /* 0x0010f01201007387 */ /* 0x010fe80000100a00 */
[----:B---3--:R0:W-:Y:S04]  /*197f0*/  STL.64 [R1+0x10e8], R16 ;  /* 0x0010e81001007387 */ /* 0x0081e80000100a00 */
[----:B0-----:R-:W2:Y:S04]  /*19800*/  LDL.LU R16, [R1+0x1c0] ;  /* 0x0001c00001107983 */ /* 0x001ea80000300800 */
[----:B------:R-:W2:Y:S04]  /*19810*/  LDL.LU R17, [R1+0x1c4] ;  /* 0x0001c40001117983 */ /* 0x000ea80000300800 */
[----:B------:R-:W2:Y:S04]  /*19820*/  LDL.LU R18, [R1+0x1c8] ;  /* 0x0001c80001127983 */ /* 0x000ea80000300800 */
[----:B------:R-:W2:Y:S04]  /*19830*/  LDL.LU R19, [R1+0x1cc] ;  /* 0x0001cc0001137983 */ /* 0x000ea80000300800 */
[----:B------:R-:W2:Y:S04]  /*19840*/  LDL.LU.64 R10, [R1+0x1108] ;  /* 0x00110800010a7983 */ /* 0x000ea80000300a00 */
[----:B------:R-:W-:Y:S04]  /*19850*/  STL.64 [R1+0x290], R12 ;  /* 0x0002900c01007387 */ /* 0x000fe80000100a00 */
[----:B------:R0:W-:Y:S04]  /*19860*/  STL.64 [R1+0x298], R14 ;  /* 0x0002980e01007387 */ /* 0x0001e80000100a00 */
[----:B------:R-:W2:Y:S04]  /*19870*/  LDL.LU.64 R6, [R1+0x1100] ;  /* 0x0011000001067983 */ /* 0x000ea80000300a00 */
[----:B------:R-:W2:Y:S04]  /*19880*/  LDL.LU.64 R4, [R1+0x10f8] ;  /* 0x0010f80001047983 */ /* 0x000ea80000300a00 */
[----:B0-----:R-:W3:Y:S01]  /*19890*/  LDL R15, [R1+0x36c] ;  /* 0x00036c00010f7983 */ /* 0x001ee20000100800 */
[C---:B--2---:R-:W-:Y:S03]  /*198a0*/  HMMA.16816.F32.BF16 R8, R4.reuse, R10, R16 ;  /* 0x0000000a0408723c */ /* 0x044fe60000041810 */
[----:B------:R-:W2:Y:S04]  /*198b0*/  LDL.LU.64 R18, [R1+0x10f0] ;  /* 0x0010f00001127983 */ /* 0x000ea80000300a00 */
[----:B------:R-:W2:Y:S04]  /*198c0*/  LDL.LU.64 R16, [R1+0x10e8] ;  /* 0x0010e80001107983 */ /* 0x000ea80000300a00 */
[----:B---3--:R-:W-:Y:S11]  /*198d0*/  LDSM.16.MT88.4 R12, [R15+0x11000] ;  /* 0x011000000f0c783b */ /* 0x008ff60000004200 */
[----:B------:R-:W-:Y:S02]  /*198e0*/  @!UPT UIADD3 URZ, URZ, URZ, URZ ;  /* 0x0000003f3f3ff290 */ /* 0x000fe4000fffe03f */
[----:B------:R-:W-:Y:S02]  /*198f0*/  IMAD.MOV.U32 R3, RZ, RZ, R10 ;  /* 0x000000ffff037224 */ /* 0x000fe400078e000a */
[----:B------:R-:W-:Y:S02]  /*19900*/  IMAD.MOV.U32 R2, RZ, RZ, R11 ;  /* 0x000000ffff027224 */ /* 0x000fe400078e000b */
[----:B------:R-:W2:Y:S01]  /*19910*/  LDL.LU.64 R10, [R1+0x10e0] ;  /* 0x0010e000010a7983 */ /* 0x000ea20000300a00 */
[----:B------:R-:W-:Y:S02]  /*19920*/  IMAD.MOV.U32 R29, RZ, RZ, R8 ;  /* 0x000000ffff1d7224 */ /* 0x000fe400078e0008 */
[----:B------:R-:W-:Y:S01]  /*19930*/  IMAD.MOV.U32 R28, RZ, RZ, R9 ;  /* 0x000000ffff1c7224 */ /* 0x000fe200078e0009 */
[----:B------:R-:W3:Y:S04]  /*19940*/  LDL R24, [R1+0x354] ;  /* 0x0003540001187983 */ /* 0x000ee80000100800 */
[----:B------:R-:W-:Y:S04]  /*19950*/  STL [R1+0x105c], R28 ;  /* 0x00105c1c01007387 */ /* 0x000fe80000100800 */
[----:B------:R-:W-:Y:S01]  /*19960*/  STL [R1+0x1058], R29 ;  /* 0x0010581d01007387 */ /* 0x000fe20000100800 */
[----:B--2---:R-:W-:Y:S03]  /*19970*/  HMMA.16816.F32.BF16 R8, R4, R10, R16 ;  /* 0x0000000a0408723c */ /* 0x004fe60000041810 */
[----:B------:R-:W2:Y:S04]  /*19980*/  LDL.LU.64 R18, [R1+0x10d8] ;  /* 0x0010d80001127983 */ /* 0x000ea80000300a00 */
[----:B------:R-:W4:Y:S11]  /*19990*/  LDL.LU.64 R16, [R1+0x10d0] ;  /* 0x0010d00001107983 */ /* 0x000f360000300a00 */
[----:B------:R-:W-:Y:S05]  /*199a0*/  @!UPT UIADD3 URZ, URZ, URZ, URZ ;  /* 0x0000003f3f3ff290 */ /* 0x000fea000fffe03f */
[----:B------:R-:W-:Y:S01]  /*199b0*/  STL.64 [R1], R8 ;  /* 0x0000000801007387 */ /* 0x000fe20000100a00 */
[----:B------:R-:W-:-:S03]  /*199c0*/  IMAD.MOV.U32 R0, RZ, RZ, R11 ;  /* 0x000000ffff007224 */ /* 0x000fc600078e000b */
[----:B------:R0:W-:Y:S04]  /*199d0*/  STL [R1+0x8], R10 ;  /* 0x0000080a01007387 */ /* 0x0001e80000100800 */
[----:B0-----:R-:W2:Y:S04]  /*199e0*/  LDL.LU.64 R10, [R1+0x10c8] ;  /* 0x0010c800010a7983 */ /* 0x001ea80000300a00 */
[----:B------:R-:W2:Y:S04]  /*199f0*/  LDL.LU.64 R8, [R1+0x10c0] ;  /* 0x0010c00001087983 */ /* 0x000ea80000300a00 */
        /* <DEDUP_REMOVED lines=15> */
[----:B------:R-:W-:Y:S04]  /*19af0*/  STL.64 [R1+0x1080], R4 ;  /* 0x0010800401007387 */ /* 0x000fe80000100a00 */
[----:B---3--:R-:W-:Y:S04]  /*19b00*/  LDSM.16.M88.4 R4, [R24] ;  /* 0x000000001804783b */ /* 0x008fe80000000200 */
[----:B--2---:R-:W0:Y:S04]  /*19b10*/  LDSM.16.MT88.4 R8, [R11+0x11000] ;  /* 0x011000000b08783b */ /* 0x004e280000004200 */
[----:B0-----:R-:W-:Y:S04]  /*19b20*/  STL [R1+0x101c], R11 ;  /* 0x00101c0b01007387 */ /* 0x001fe80000100800 */
[----:B------:R-:W-:Y:S04]  /*19b30*/  STL.64 [R1+0x68], R6 ;  /* 0x0000680601007387 */ /* 0x000fe80000100a00 */
[----:B------:R-:W-:Y:S04]  /*19b40*/  STL.64 [R1+0x1000], R14 ;  /* 0x0010000e01007387 */ /* 0x000fe80000100a00 */
[----:B------:R0:W-:Y:S04]  /*19b50*/  STL.64 [R1+0xff8], R12 ;  /* 0x000ff80c01007387 */ /* 0x0001e80000100a00 */
[----:B0-----:R-:W2:Y:S04]  /*19b60*/  LDL.LU R12, [R1+0x220] ;  /* 0x00022000010c7983 */ /* 0x001ea80000300800 */
[----:B------:R-:W2:Y:S04]  /*19b70*/  LDL.LU R13, [R1+0x224] ;  /* 0x00022400010d7983 */ /* 0x000ea80000300800 */
[----:B------:R-:W3:Y:S04]  /*19b80*/  LDL.LU R14, [R1+0x228] ;  /* 0x00022800010e7983 */ /* 0x000ee80000300800 */
[----:B------:R-:W3:Y:S04]  /*19b90*/  LDL.LU R15, [R1+0x22c] ;  /* 0x00022c00010f7983 */ /* 0x000ee80000300800 */
[----:B------:R-:W2:Y:S01]  /*19ba0*/  LDL.LU R26, [R1+0x48] ;  /* 0x00004800011a7983 */ /* 0x000ea20000300800 */
[----:B------:R-:W-:-:S03]  /*19bb0*/  IMAD.MOV.U32 R27, RZ, RZ, R21 ;  /* 0x000000ffff1b7224 */ /* 0x000fc600078e0015 */
[----:B------:R-:W3:Y:S04]  /*19bc0*/  LDL.LU R21, [R1+0x10a4] ;  /* 0x0010a40001157983 */ /* 0x000ee80000300800 */
[----:B--2---:R0:W-:Y:S04]  /*19bd0*/  STL.64 [R1+0x1068], R26 ;  /* 0x0010681a01007387 */ /* 0x0041e80000100a00 */
[----:B---3--:R1:W-:Y:S04]  /*19be0*/  STL.64 [R1+0x1028], R14 ;  /* 0x0010280e01007387 */ /* 0x0083e80000100a00 */
[----:B------:R-:W-:Y:S01]  /*19bf0*/  STL.64 [R1+0x1020], R12 ;  /* 0x0010200c01007387 */ /* 0x000fe20000100a00 */
[----:B0-----:R-:W-:-:S02]  /*19c00*/  IMAD.MOV.U32 R26, RZ, RZ, R19 ;  /* 0x000000ffff1a7224 */ /* 0x001fc400078e0013 */
[----:B-1----:R-:W-:Y:S02]  /*19c10*/  IMAD.MOV.U32 R14, RZ, RZ, R20 ;  /* 0x000000ffff0e7224 */ /* 0x002fe400078e0014 */
[----:B------:R-:W2:Y:S01]  /*19c20*/  LDL.LU R20, [R1+0x10a0] ;  /* 0x0010a00001147983 */ /* 0x000ea20000300800 */
[----:B------:R-:W-:-:S03]  /*19c30*/  IMAD.MOV.U32 R15, RZ, RZ, R25 ;  /* 0x000000ffff0f7224 */ /* 0x000fc600078e0019 */
[----:B------:R-:W3:Y:S04]  /*19c40*/  LDL.LU R25, [R1+0x109c] ;  /* 0x00109c0001197983 */ /* 0x000ee80000300800 */
[----:B------:R-:W2:Y:S04]  /*19c50*/  LDL.LU R19, [R1+0x1098] ;  /* 0x0010980001137983 */ /* 0x000ea80000300800 */
[----:B------:R4:W-:Y:S02]  /*19c60*/  STL.64 [R1+0x1040], R14 ;  /* 0x0010400e01007387 */ /* 0x0009e40000100a00 */
[----:B----4-:R-:W-:-:S02]  /*19c70*/  IMAD.MOV.U32 R14, RZ, RZ, R17 ;  /* 0x000000ffff0e7224 */ /* 0x010fc400078e0011 */
[----:B------:R-:W-:-:S05]  /*19c80*/  IMAD.MOV.U32 R15, RZ, RZ, R16 ;  /* 0x000000ffff0f7224 */ /* 0x000fca00078e0010 */
[----:B------:R0:W-:Y:S04]  /*19c90*/  STL.64 [R1+0x1060], R14 ;  /* 0x0010600e01007387 */ /* 0x0001e80000100a00 */
[----:B------:R-:W4:Y:S04]  /*19ca0*/  LDL.LU R12, [R1+0x260] ;  /* 0x00026000010c7983 */ /* 0x000f280000300800 */
[----:B------:R-:W4:Y:S04]  /*19cb0*/  LDL.LU R13, [R1+0x264] ;  /* 0x00026400010d7983 */ /* 0x000f280000300800 */
[----:B0-----:R-:W3:Y:S04]  /*19cc0*/  LDL.LU R14, [R1+0x268] ;  /* 0x00026800010e7983 */ /* 0x001ee80000300800 */
[----:B------:R-:W3:Y:S01]  /*19cd0*/  LDL.LU R15, [R1+0x26c] ;  /* 0x00026c00010f7983 */ /* 0x000ee20000300800 */
[----:B------:R-:W-:-:S03]  /*19ce0*/  IMAD.MOV.U32 R27, RZ, RZ, R18 ;  /* 0x000000ffff1b7224 */ /* 0x000fc600078e0012 */
[----:B--2---:R-:W0:Y:S04]  /*19cf0*/  LDSM.16.MT88.4 R16, [R19+0x11000] ;  /* 0x011000001310783b */ /* 0x004e280000004200 */
[----:B---3--:R-:W-:Y:S04]  /*19d00*/  STL.64 [R1+0x1078], R14 ;  /* 0x0010780e01007387 */ /* 0x008fe80000100a00 */
[----:B----4-:R1:W-:Y:S04]  /*19d10*/  STL.64 [R1+0x1070], R12 ;  /* 0x0010700c01007387 */ /* 0x0103e80000100a00 */
[----:B-1----:R-:W2:Y:S04]  /*19d20*/  LDL.LU R12, [R1+0x250] ;  /* 0x00025000010c7983 */ /* 0x002ea80000300800 */
[----:B------:R-:W2:Y:S04]  /*19d30*/  LDL.LU R13, [R1+0x254] ;  /* 0x00025400010d7983 */ /* 0x000ea80000300800 */
[----:B------:R-:W2:Y:S04]  /*19d40*/  LDL.LU R14, [R1+0x258] ;  /* 0x00025800010e7983 */ /* 0x000ea80000300800 */
[----:B------:R-:W2:Y:S04]  /*19d50*/  LDL.LU R15, [R1+0x25c] ;  /* 0x00025c00010f7983 */ /* 0x000ea80000300800 */
[----:B0-----:R-:W-:Y:S04]  /*19d60*/  STL.64 [R1+0xff0], R18 ;  /* 0x000ff01201007387 */ /* 0x001fe80000100a00 */
[----:B------:R0:W-:Y:S04]  /*19d70*/  STL.64 [R1+0xfe8], R16 ;  /* 0x000fe81001007387 */ /* 0x0001e80000100a00 */
[----:B0-----:R-:W3:Y:S04]  /*19d80*/  LDL.LU R16, [R1+0x160] ;  /* 0x0001600001107983 */ /* 0x001ee80000300800 */
[----:B------:R-:W3:Y:S01]  /*19d90*/  LDL.LU R17, [R1+0x164] ;  /* 0x0001640001117983 */ /* 0x000ee20000300800 */
[----:B------:R-:W-:-:S02]  /*19da0*/  IMAD.MOV.U32 R18, RZ, RZ, R20 ;  /* 0x000000ffff127224 */ /* 0x000fc400078e0014 */
[----:B------:R-:W-:Y:S01]  /*19db0*/  IMAD.MOV.U32 R19, RZ, RZ, R21 ;  /* 0x000000ffff137224 */ /* 0x000fe200078e0015 */
[----:B------:R-:W4:Y:S04]  /*19dc0*/  LDL.LU R20, [R1+0x1094] ;  /* 0x0010940001147983 */ /* 0x000f280000300800 */
[----:B------:R-:W2:Y:S04]  /*19dd0*/  LDL.LU R21, [R1+0x1090] ;  /* 0x0010900001157983 */ /* 0x000ea80000300800 */
[----:B------:R-:W-:Y:S01]  /*19de0*/  STL.64 [R1+0x1038], R18 ;  /* 0x0010381201007387 */ /* 0x000fe20000100a00 */
[----:B------:R-:W-:-:S02]  /*19df0*/  IMAD.MOV.U32 R28, RZ, RZ, R4 ;  /* 0x000000ffff1c7224 */ /* 0x000fc400078e0004 */
[----:B------:R-:W-:Y:S02]  /*19e00*/  IMAD.MOV.U32 R29, RZ, RZ, R5 ;  /* 0x000000ffff1d7224 */ /* 0x000fe400078e0005 */
[----:B------:R-:W0:Y:S04]  /*19e10*/  LDSM.16.M88.4 R4, [R24+0x2000] ;  /* 0x002000001804783b */ /* 0x000e280000000200 */
[----:B---3--:R1:W-:Y:S04]  /*19e20*/  STL.64 [R1+0x1030], R16 ;  /* 0x0010301001007387 */ /* 0x0083e80000100a00 */
[----:B-1----:R-:W3:Y:S04]  /*19e30*/  LDL.LU R16, [R1+0x240] ;  /* 0x0002400001107983 */ /* 0x002ee80000300800 */
[----:B------:R-:W3:Y:S04]  /*19e40*/  LDL.LU R17, [R1+0x244] ;  /* 0x0002440001117983 */ /* 0x000ee80000300800 */
[----:B------:R-:W2:Y:S04]  /*19e50*/  LDL.LU R18, [R1+0x248] ;  /* 0x0002480001127983 */ /* 0x000ea80000300800 */
[----:B------:R-:W2:Y:S01]  /*19e60*/  LDL.LU R19, [R1+0x24c] ;  /* 0x00024c0001137983 */ /* 0x000ea20000300800 */
[----:B0-----:R-:W-:-:S02]  /*19e70*/  IMAD.MOV.U32 R11, RZ, RZ, R4 ;  /* 0x000000ffff0b7224 */ /* 0x001fc400078e0004 */
[----:B------:R-:W-:Y:S01]  /*19e80*/  IMAD.MOV.U32 R0, RZ, RZ, R5 ;  /* 0x000000ffff007224 */ /* 0x000fe200078e0005 */
[----:B--2---:R-:W-:Y:S04]  /*19e90*/  STL.64 [R1+0x1050], R18 ;  /* 0x0010501201007387 */ /* 0x004fe80000100a00 */
[----:B---3--:R0:W-:Y:S04]  /*19ea0*/  STL.64 [R1+0x1048], R16 ;  /* 0x0010481001007387 */ /* 0x0081e80000100a00 */
[----:B0-----:R-:W2:Y:S04]  /*19eb0*/  LDL.LU R16, [R1+0x230] ;  /* 0x0002300001107983 */ /* 0x001ea80000300800 */
[----:B------:R-:W2:Y:S04]  /*19ec0*/  LDL.LU R17, [R1+0x234] ;  /* 0x0002340001117983 */ /* 0x000ea80000300800 */
[----:B------:R0:W-:Y:S04]  /*19ed0*/  STL.64 [R1+0x58], R6 ;  /* 0x0000580601007387 */ /* 0x0001e80000100a00 */
[----:B0-----:R-:W3:Y:S04]  /*19ee0*/  LDL.LU.64 R6, [R1+0x1088] ;  /* 0x0010880001067983 */ /* 0x001ee80000300a00 */
[----:B------:R-:W3:Y:S01]  /*19ef0*/  LDL.LU.64 R4, [R1+0x1080] ;  /* 0x0010800001047983 */ /* 0x000ee20000300a00 */
[----:B------:R-:W-:-:S02]  /*19f00*/  IMAD.MOV.U32 R18, RZ, RZ, R21 ;  /* 0x000000ffff127224 */ /* 0x000fc400078e0015 */
[----:B----4-:R-:W-:Y:S02]  /*19f10*/  IMAD.MOV.U32 R19, RZ, RZ, R20 ;  /* 0x000000ffff137224 */ /* 0x010fe400078e0014 */
[----:B------:R3:W0:Y:S02]  /*19f20*/  LDSM.16.MT88.4 R20, [R25+0x11000] ;  /* 0x011000001914783b */ /* 0x0006240000004200 */
[C---:B---3--:R-:W-:Y:S02]  /*19f30*/  HMMA.16816.F32.BF16 R24, R4.reuse, R26, R12 ;  /* 0x0000001a0418723c */ /* 0x048fe4000004180c */
[----:B------:R-:W3:Y:S04]  /*19f40*/  LDL.LU.64 R14, [R1+0x1078] ;  /* 0x00107800010e7983 */ /* 0x000ee80000300a00 */
[----:B------:R-:W3:Y:S11]  /*19f50*/  LDL.LU.64 R12, [R1+0x1070] ;  /* 0x00107000010c7983 */ /* 0x000ef60000300a00 */
[----:B------:R-:W-:Y:S06]  /*19f60*/  @!UPT UIADD3 URZ, URZ, URZ, URZ ;  /* 0x0000003f3f3ff290 */ /* 0x000fec000fffe03f */
[----:B------:R-:W-:Y:S04]  /*19f70*/  STL.64 [R1+0x70], R24 ;  /* 0x0000701801007387 */ /* 0x000fe80000100a00 */
[----:B------:R1:W-:Y:S04]  /*19f80*/  STL.64 [R1+0x78], R26 ;  /* 0x0000781a01007387 */ /* 0x0003e80000100a00 */
[----:B-1----:R-:W3:Y:S02]  /*19f90*/  LDL.LU.64 R26, [R1+0x1068] ;  /* 0x00106800011a7983 */ /* 0x002ee40000300a00 */
[----:B---3--:R-:W-:Y:S02]  /*19fa0*/  HMMA.16816.F32.BF16 R24, R4, R26, R12 ;  /* 0x0000001a0418723c */ /* 0x008fe4000004180c */
[----:B------:R-:W2:Y:S11]  /*19fb0*/  LDL.LU.64 R14, [R1+0x1060] ;  /* 0x00106000010e7983 */ /* 0x000eb60000300a00 */
[----:B------:R-:W-:Y:S10]  /*19fc0*/  @!UPT UIADD3 URZ, URZ, URZ, URZ ;  /* 0x0000003f3f3ff290 */ /* 0x000ff4000fffe03f */
[----:B------:R-:W-:Y:S04]  /*19fd0*/  STL.64 [R1+0xea8], R26 ;  /* 0x000ea81a01007387 */ /* 0x000fe80000100a00 */
[----:B------:R1:W-:Y:S02]  /*19fe0*/  STL.64 [R1+0xea0], R24 ;  /* 0x000ea01801007387 */ /* 0x0003e40000100a00 */
[----:B-1----:R-:W-:Y:S02]  /*19ff0*/  IMAD.MOV.U32 R24, RZ, RZ, R28 ;  /* 0x000000ffff187224 */ /* 0x002fe400078e001c */
[----:B------:R-:W3:Y:S01]  /*1a000*/  LDL.LU R28, [R1+0x105c] ;  /* 0x00105c00011c7983 */ /* 0x000ee20000300800 */
[----:B------:R-:W-:-:S03]  /*1a010*/  IMAD.MOV.U32 R25, RZ, RZ, R29 ;  /* 0x000000ffff197224 */ /* 0x000fc600078e001d */
[----:B------:R-:W4:Y:S01]  /*1a020*/  LDL.LU R29, [R1+0x1058] ;  /* 0x00105800011d7983 */ /* 0x000f220000300800 */
[C---:B--2---:R-:W-:Y:S03]  /*1a030*/  HMMA.16816.F32.BF16 R12, R4.reuse, R14, R16 ;  /* 0x0000000e040c723c */ /* 0x044fe60000041810 */
[----:B------:R-:W2:Y:S04]  /*1a040*/  LDL.LU.64 R18, [R1+0x1050] ;  /* 0x0010500001127983 */ /* 0x000ea80000300a00 */
[----:B------:R-:W2:Y:S11]  /*1a050*/  LDL.LU.64 R16, [R1+0x1048] ;  /* 0x0010480001107983 */ /* 0x000eb60000300a00 */
[----:B------:R-:W-:Y:S05]  /*1a060*/  @!UPT UIADD3 URZ, URZ, URZ, URZ ;  /* 0x0000003f3f3ff290 */ /* 0x000fea000fffe03f */
[----:B------:R-:W-:Y:S04]  /*1a070*/  STL.64 [R1+0x230], R12 ;  /* 0x0002300c01007387 */ /* 0x000fe80000100a00 */
[----:B------:R1:W-:Y:S04]  /*1a080*/  STL.64 [R1+0x238], R14 ;  /* 0x0002380e01007387 */ /* 0x0003e80000100a00 */
[----:B-1----:R-:W2:Y:S02]  /*1a090*/  LDL.LU.64 R14, [R1+0x1040] ;  /* 0x00104000010e7983 */ /* 0x002ea40000300a00 */
[----:B--2---:R-:W-:Y:S02]  /*1a0a0*/  HMMA.16816.F32.BF16 R4, R4, R14, R16 ;  /* 0x0000000e0404723c */ /* 0x004fe40000041810 */
[----:B------:R-:W2:Y:S04]  /*1a0b0*/  LDL.LU.64 R18, [R1+0x1038] ;  /* 0x0010380001127983 */ /* 0x000ea80000300a00 */
[----:B------:R-:W2:Y:S04]  /*1a0c0*/  LDL.LU.64 R16, [R1+0x1030] ;  /* 0x0010300001107983 */ /* 0x000ea80000300a00 */
[----:B------:R-:W2:Y:S04]  /*1a0d0*/  LDL.LU.64 R14, [R1+0x1028] ;  /* 0x00102800010e7983 */ /* 0x000ea80000300a00 */
[----:B------:R-:W2:Y:S09]  /*1a0e0*/  LDL.LU.64 R12, [R1+0x1020] ;  /* 0x00102000010c7983 */ /* 0x000eb20000300a00 */
[----:B------:R1:W-:Y:S04]  /*1a0f0*/  STL.64 [R1+0x200], R4 ;  /* 0x0002000401007387 */ /* 0x0003e80000100a00 */
[----:B------:R0:W-:Y:S01]  /*1a100*/  STL.64 [R1+0x208], R6 ;  /* 0x0002080601007387 */ /* 0x0001e20000100a00 */
[----:B-1----:R-:W-:-:S03]  /*1a110*/  IMAD.MOV.U32 R4, RZ, RZ, R11 ;  /* 0x000000ffff047224 */ /* 0x002fc600078e000b */
[----:B------:R-:W2:Y:S01]  /*1a120*/  LDL.LU R11, [R1+0x101c] ;  /* 0x00101c00010b7983 */ /* 0x000ea20000300800 */
[----:B------:R-:W-:-:S03]  /*1a130*/  IMAD.MOV.U32 R5, RZ, RZ, R0 ;  /* 0x000000ffff057224 */ /* 0x000fc600078e0000 */
[----:B------:R-:W2:Y:S01]  /*1a140*/  LDL.LU R0, [R1+0x1018] ;  /* 0x0010180001007983 */ /* 0x000ea20000300800 */
[----:B0-----:R-:W-:-:S03]  /*1a150*/  IMAD.MOV.U32 R6, RZ, RZ, R3 ;  /* 0x000000ffff067224 */ /* 0x001fc600078e0003 */
[----:B------:R4:W-:Y:S01]  /*1a160*/  STL.64 [R1+0xfd0], R4 ;  /* 0x000fd00401007387 */ /* 0x0009e20000100a00 */
[----:B------:R-:W-:Y:S02]  /*1a170*/  IMAD.MOV.U32 R7, RZ, RZ, R2 ;  /* 0x000000ffff077224 */ /* 0x000fe400078e0002 */
[----:B----4-:R-:W-:Y:S02]  /*1a180*/  IMAD.MOV.U32 R4, RZ, RZ, R29 ;  /* 0x000000ffff047224 */ /* 0x010fe400078e001d */
[----:B------:R-:W4:Y:S01]  /*1a190*/  LDL.LU R29, [R1+0x1014] ;  /* 0x00101400011d7983 */ /* 0x000f220000300800 */
[----:B---3--:R-:W-:-:S03]  /*1a1a0*/  IMAD.MOV.U32 R5, RZ, RZ, R28 ;  /* 0x000000ffff057224 */ /* 0x008fc600078e001c */
[----:B------:R-:W3:Y:S04]  /*1a1b0*/  LDL.LU R28, [R1+0x1010] ;  /* 0x00101000011c7983 */ /* 0x000ee80000300800 */
[----:B------:R-:W3:Y:S04]  /*1a1c0*/  LDL.LU R3, [R1+0x100c] ;  /* 0x00100c0001037983 */ /* 0x000ee80000300800 */
[----:B------:R-:W3:Y:S01]  /*1a1d0*/  LDL.LU R2, [R1+0x1008] ;  /* 0x0010080001027983 */ /* 0x000ee20000300800 */
[-C--:B--2---:R-:W-:Y:S11]  /*1a1e0*/  HMMA.16816.F32.BF16 R12, R8, R24.reuse, R12 ;  /* 0x00000018080c723c */ /* 0x084ff6000004180c */
        /* <DEDUP_REMOVED lines=11> */
[----:B0-----:R-:W2:Y:S04]  /*1a2a0*/  LDL.LU.64 R18, [R1+0xff0] ;  /* 0x000ff00001127983 */ /* 0x001ea80000300a00 */
[----:B------:R-:W2:Y:S04]  /*1a2b0*/  LDL.LU.64 R16, [R1+0xfe8] ;  /* 0x000fe80001107983 */ /* 0x000ea80000300a00 */
[----:B------:R3:W-:Y:S04]  /*1a2c0*/  STL.64 [R1+0xfc0], R14 ;  /* 0x000fc00e01007387 */ /* 0x0007e80000100a00 */
[----:B------:R0:W-:Y:S01]  /*1a2d0*/  STL.64 [R1+0xfb8], R12 ;  /* 0x000fb80c01007387 */ /* 0x0001e20000100a00 */
[----:B---3--:R-:W-:-:S02]  /*1a2e0*/  IMAD.MOV.U32 R14, RZ, RZ, R28 ;  /* 0x000000ffff0e7224 */ /* 0x008fc400078e001c */
[----:B0-----:R-:W-:Y:S02]  /*1a2f0*/  IMAD.MOV.U32 R12, RZ, RZ, R2 ;  /* 0x000000ffff0c7224 */ /* 0x001fe400078e0002 */
[----:B------:R-:W3:Y:S01]  /*1a300*/  LDL.LU R2, [R1+0xfe4] ;  /* 0x000fe40001027983 */ /* 0x000ee20000300800 */
[----:B------:R-:W-:-:S03]  /*1a310*/  IMAD.MOV.U32 R13, RZ, RZ, R3 ;  /* 0x000000ffff0d7224 */ /* 0x000fc600078e0003 */
[----:B------:R-:W3:Y:S01]  /*1a320*/  LDL.LU R3, [R1+0xfe0] ;  /* 0x000fe00001037983 */ /* 0x000ee20000300800 */
[----:B----4-:R-:W-:-:S03]  /*1a330*/  IMAD.MOV.U32 R15, RZ, RZ, R29 ;  /* 0x000000ffff0f7224 */ /* 0x010fc600078e001d */
[----:B------:R-:W4:Y:S04]  /*1a340*/  LDL.LU R28, [R1+0xfdc] ;  /* 0x000fdc00011c7983 */ /* 0x000f280000300800 */
[----:B------:R-:W3:Y:S01]  /*1a350*/  LDL.LU R29, [R1+0xfd8] ;  /* 0x000fd800011d7983 */ /* 0x000ee20000300800 */
[-C--:B--2---:R-:W-:Y:S08]  /*1a360*/  HMMA.16816.F32.BF16 R12, R16, R24.reuse, R12 ;  /* 0x00000018100c723c */ /* 0x084ff0000004180c */
[----:B------:R-:W-:Y:S11]  /*1a370*/  HMMA.16816.F32.BF16 R24, R20, R24, R4 ;  /* 0x000000181418723c */ /* 0x000ff60000041804 */
[----:B------:R-:W-:Y:S04]  /*1a380*/  @!UPT UIADD3 URZ, URZ, URZ, URZ ;  /* 0x0000003f3f3ff290 */ /* 0x000fe8000fffe03f */
[----:B------:R0:W-:Y:S04]  /*1a390*/  STL.64 [R1+0x240], R12 ;  /* 0x0002400c01007387 */ /* 0x0001e80000100a00 */
[----:B------:R1:W-:Y:S04]  /*1a3a0*/  STL.64 [R1+0x248], R14 ;  /* 0x0002480e01007387 */ /* 0x0003e80000100a00 */
[----:B0-----:R-:W2:Y:S04]  /*1a3b0*/  LDL.LU R12, [R1+0x270] ;  /* 0x00027000010c7983 */ /* 0x001ea80000300800 */
[----:B------:R-:W2:Y:S04]  /*1a3c0*/  LDL.LU R13, [R1+0x274] ;  /* 0x00027400010d7983 */ /* 0x000ea80000300800 */
[----:B-1----:R-:W2:Y:S04]  /*1a3d0*/  LDL.LU R14, [R1+0x278] ;  /* 0x00027800010e7983 */ /* 0x002ea80000300800 */
[----:B------:R-:W2:Y:S04]  /*1a3e0*/  LDL.LU R15, [R1+0x27c] ;  /* 0x00027c00010f7983 */ /* 0x000ea80000300800 */
[----:B------:R3:W-:Y:S04]  /*1a3f0*/  STL.64 [R1+0xfa8], R18 ;  /* 0x000fa81201007387 */ /* 0x0007e80000100a00 */
[----:B------:R4:W-:Y:S04]  /*1a400*/  STL.64 [R1+0xfa0], R16 ;  /* 0x000fa01001007387 */ /* 0x0009e80000100a00 */
[----:B------:R-:W2:Y:S01]  /*1a410*/  LDL.LU.64 R4, [R1+0xfd0] ;  /* 0x000fd00001047983 */ /* 0x000ea20000300a00 */
[----:B---3--:R-:W-:-:S02]  /*1a420*/  IMAD.MOV.U32 R18, RZ, RZ, R3 ;  /* 0x000000ffff127224 */ /* 0x008fc400078e0003 */
[----:B------:R-:W-:Y:S02]  /*1a430*/  IMAD.MOV.U32 R19, RZ, RZ, R2 ;  /* 0x000000ffff137224 */ /* 0x000fe400078e0002 */
[----:B------:R-:W-:Y:S02]  /*1a440*/  IMAD.MOV.U32 R3, RZ, RZ, R24 ;  /* 0x000000ffff037224 */ /* 0x000fe400078e0018 */
[----:B----4-:R-:W-:Y:S01]  /*1a450*/  IMAD.MOV.U32 R17, RZ, RZ, R28 ;  /* 0x000000ffff117224 */ /* 0x010fe200078e001c */
[----:B------:R-:W3:Y:S01]  /*1a460*/  LDL.LU R24, [R1+0xd0] ;  /* 0x0000d00001187983 */ /* 0x000ee20000300800 */
[----:B------:R-:W-:Y:S02]  /*1a470*/  IMAD.MOV.U32 R2, RZ, RZ, R25 ;  /* 0x000000ffff027224 */ /* 0x000fe400078e0019 */
[----:B------:R-:W-:Y:S01]  /*1a480*/  IMAD.MOV.U32 R16, RZ, RZ, R29 ;  /* 0x000000ffff107224 */ /* 0x000fe200078e001d */
[----:B------:R-:W3:Y:S01]  /*1a490*/  LDL.LU R25, [R1+0xd4] ;  /* 0x0000d40001197983 */ /* 0x000ee20000300800 */
[----:B------:R-:W-:-:S02]  /*1a4a0*/  IMAD.MOV.U32 R28, RZ, RZ, R26 ;  /* 0x000000ffff1c7224 */ /* 0x000fc400078e001a */
[----:B------:R-:W-:Y:S01]  /*1a4b0*/  IMAD.MOV.U32 R29, RZ, RZ, R27 ;  /* 0x000000ffff1d7224 */ /* 0x000fe200078e001b */
[----:B------:R-:W4:Y:S04]  /*1a4c0*/  LDL.LU R26, [R1+0xd8] ;  /* 0x0000d800011a7983 */ /* 0x000f280000300800 */
[----:B------:R-:W4:Y:S04]  /*1a4d0*/  LDL.LU R27, [R1+0xdc] ;  /* 0x0000dc00011b7983 */ /* 0x000f280000300800 */
[----:B----4-:R-:W-:Y:S04]  /*1a4e0*/  STL.64 [R1+0xf68], R26 ;  /* 0x000f681a01007387 */ /* 0x010fe80000100a00 */
[----:B---3--:R0:W-:Y:S04]  /*1a4f0*/  STL.64 [R1+0xf60], R24 ;  /* 0x000f601801007387 */ /* 0x0081e80000100a00 */
[----:B0-----:R-:W3:Y:S04]  /*1a500*/  LDL.LU R24, [R1+0x140] ;  /* 0x0001400001187983 */ /* 0x001ee80000300800 */
[----:B------:R-:W3:Y:S04]  /*1a510*/  LDL.LU R25, [R1+0x144] ;  /* 0x0001440001197983 */ /* 0x000ee80000300800 */
[----:B------:R-:W4:Y:S04]  /*1a520*/  LDL.LU R26, [R1+0x148] ;  /* 0x00014800011a7983 */ /* 0x000f280000300800 */
[----:B------:R-:W4:Y:S01]  /*1a530*/  LDL.LU R27, [R1+0x14c] ;  /* 0x00014c00011b7983 */ /* 0x000f220000300800 */
[----:B--2---:R-:W-:Y:S03]  /*1a540*/  HMMA.16816.F32.BF16 R12, R8, R4, R12 ;  /* 0x00000004080c723c */ /* 0x004fe6000004180c */
[----:B----4-:R0:W-:Y:S04]  /*1a550*/  STL.64 [R1+0xf78], R26 ;  /* 0x000f781a01007387 */ /* 0x0101e80000100a00 */
[----:B---3--:R1:W-:Y:S01]  /*1a560*/  STL.64 [R1+0xf70], R24 ;  /* 0x000f701801007387 */ /* 0x0083e20000100a00 */
[----:B0-----:R-:W-:-:S03]  /*1a570*/  IMAD.MOV.U32 R27, RZ, RZ, R0 ;  /* 0x000000ffff1b7224 */ /* 0x001fc600078e0000 */
[----:B-1----:R-:W2:Y:S04]  /*1a580*/  LDL.LU R24, [R1] ;  /* 0x0000000001187983 */ /* 0x002ea80000300800 */
[----:B------:R-:W2:Y:S04]  /*1a590*/  LDL.LU R25, [R1+0x4] ;  /* 0x0000040001197983 */ /* 0x000ea80000300800 */
[----:B------:R-:W2:Y:S04]  /*1a5a0*/  LDL.LU R26, [R1+0x8] ;  /* 0x00000800011a7983 */ /* 0x000ea80000300800 */
[----:B------:R-:W3:Y:S04]  /*1a5b0*/  LDL.LU R0, [R1+0xfc8] ;  /* 0x000fc80001007983 */ /* 0x000ee80000300800 */
[----:B------:R0:W-:Y:S04]  /*1a5c0*/  STL [R1+0xc90], R3 ;  /* 0x000c900301007387 */ /* 0x0001e80000100800 */
[----:B0-----:R-:W4:Y:S04]  /*1a5d0*/  LDL R3, [R1+0x354] ;  /* 0x0003540001037983 */ /* 0x001f280000100800 */
[----:B------:R-:W-:Y:S04]  /*1a5e0*/  STL [R1+0xc8c], R2 ;  /* 0x000c8c0201007387 */ /* 0x000fe80000100800 */
[----:B------:R-:W-:Y:S04]  /*1a5f0*/  STL [R1+0xc88], R28 ;  /* 0x000c881c01007387 */ /* 0x000fe80000100800 */
[----:B------:R-:W-:Y:S04]  /*1a600*/  STL [R1+0xc84], R29 ;  /* 0x000c841d01007387 */ /* 0x000fe80000100800 */
[----:B------:R-:W-:Y:S04]  /*1a610*/  STL.64 [R1+0x1d0], R12 ;  /* 0x0001d00c01007387 */ /* 0x000fe80000100a00 */
[----:B------:R0:W-:Y:S04]  /*1a620*/  STL.64 [R1+0x1d8], R14 ;  /* 0x0001d80e01007387 */ /* 0x0001e80000100a00 */
[----:B0-----:R-:W2:Y:S04]  /*1a630*/  LDL.LU.64 R14, [R1+0xfc0] ;  /* 0x000fc000010e7983 */ /* 0x001ea80000300a00 */
[----:B------:R-:W2:Y:S04]  /*1a640*/  LDL.LU.64 R12, [R1+0xfb8] ;  /* 0x000fb800010c7983 */ /* 0x000ea80000300a00 */
[----:B------:R-:W-:Y:S04]  /*1a650*/  STL.64 [R1+0xf98], R10 ;  /* 0x000f980a01007387 */ /* 0x000fe80000100a00 */
[----:B------:R0:W-:Y:S04]  /*1a660*/  STL.64 [R1+0xf90], R8 ;  /* 0x000f900801007387 */ /* 0x0001e80000100a00 */
[----:B0-----:R-:W4:Y:S04]  /*1a670*/  LDL.LU R8, [R1+0xa0] ;  /* 0x0000a00001087983 */ /* 0x001f280000300800 */
[----:B------:R-:W4:Y:S04]  /*1a680*/  LDL.LU R9, [R1+0xa4] ;  /* 0x0000a40001097983 */ /* 0x000f280000300800 */
[----:B------:R-:W4:Y:S01]  /*1a690*/  LDL.LU R10, [R1+0xa8] ;  /* 0x0000a800010a7983 */ /* 0x000f220000300800 */
[----:B---3--:R-:W-:-:S03]  /*1a6a0*/  IMAD.MOV.U32 R11, RZ, RZ, R0 ;  /* 0x000000ffff0b7224 */ /* 0x008fc600078e0000 */
[----:B------:R-:W3:Y:S01]  /*1a6b0*/  LDL.LU R0, [R1+0xfb0] ;  /* 0x000fb00001007983 */ /* 0x000ee20000300800 */
[-C--:B--2---:R-:W-:Y:S11]  /*1a6c0*/  HMMA.16816.F32.BF16 R16, R12, R4.reuse, R16 ;  /* 0x000000040c10723c */ /* 0x084ff60000041810 */
[----:B------:R-:W-:Y:S11]  /*1a6d0*/  @!UPT UIADD3 URZ, URZ, URZ, URZ ;  /* 0x0000003f3f3ff290 */ /* 0x000ff6000fffe03f */
[----:B------:R-:W-:Y:S01]  /*1a6e0*/  @!UPT UIADD3 URZ, URZ, URZ, URZ ;  /* 0x0000003f3f3ff290 */ /* 0x000fe2000fffe03f */
[----:B------:R-:W-:Y:S04]  /*1a6f0*/  STL.64 [R1+0x1f0], R16 ;  /* 0x0001f01001007387 */ /* 0x000fe80000100a00 */
[----:B------:R0:W-:Y:S04]  /*1a700*/  STL.64 [R1+0x1f8], R18 ;  /* 0x0001f81201007387 */ /* 0x0001e80000100a00 */
[----:B0-----:R-:W4:Y:S04]  /*1a710*/  LDL.LU.64 R18, [R1+0xfa8] ;  /* 0x000fa80001127983 */ /* 0x001f280000300a00 */
[----:B------:R-:W4:Y:S04]  /*1a720*/  LDL.LU.64 R16, [R1+0xfa0] ;  /* 0x000fa00001107983 */ /* 0x000f280000300a00 */
[----:B------:R-:W-:Y:S04]  /*1a730*/  STL.64 [R1+0xf88], R14 ;  /* 0x000f880e01007387 */ /* 0x000fe80000100a00 */
[----:B------:R0:W-:Y:S04]  /*1a740*/  STL.64 [R1+0xf80], R12 ;  /* 0x000f800c01007387 */ /* 0x0001e80000100a00 */
[----:B0-----:R-:W2:Y:S04]  /*1a750*/  LDL.LU R12, [R1+0x2a0] ;  /* 0x0002a000010c7983 */ /* 0x001ea80000300800 */
[----:B------:R-:W2:Y:S04]  /*1a760*/  LDL.LU R13, [R1+0x2a4] ;  /* 0x0002a400010d7983 */ /* 0x000ea80000300800 */
[----:B------:R-:W2:Y:S01]  /*1a770*/  LDL.LU R14, [R1+0x2a8] ;  /* 0x0002a800010e7983 */ /* 0x000ea20000300800 */
[----:B---3--:R-:W-:Y:S01]  /*1a780*/  IMAD.MOV.U32 R15, RZ, RZ, R0 ;  /* 0x000000ffff0f7224 */ /* 0x008fe200078e0000 */
[-C--:B----4-:R-:W-:Y:S08]  /*1a790*/  HMMA.16816.F32.BF16 R8, R16, R4.reuse, R8 ;  /* 0x000000041008723c */ /* 0x090ff00000041808 */
[----:B------:R-:W-:Y:S01]  /*1a7a0*/  HMMA.16816.F32.BF16 R4, R20, R4, R24 ;  /* 0x000000041404723c */ /* 0x000fe20000041818 */
[----:B------:R-:W-:Y:S11]  /*1a7b0*/  LDSM.16.M88.4 R24, [R3+0x4000] ;  /* 0x004000000318783b */ /* 0x000ff60000000200 */
[----:B------:R-:W-:Y:S03]  /*1a7c0*/  @!UPT UIADD3 URZ, URZ, URZ, URZ ;  /* 0x0000003f3f3ff290 */ /* 0x000fe6000fffe03f */
[----:B------:R-:W-:Y:S04]  /*1a7d0*/  STL.64 [R1+0x1e0], R8 ;  /* 0x0001e00801007387 */ /* 0x000fe80000100a00 */
[----:B------:R-:W-:Y:S04]  /*1a7e0*/  STL.64 [R1+0x1e8], R10 ;  /* 0x0001e80a01007387 */ /* 0x000fe80000100a00 */
[----:B------:R-:W-:Y:S01]  /*1a7f0*/  LDSM.16.M88.4 R8, [R3+0xa000] ;  /* 0x00a000000308783b */ /* 0x000fe20000000200 */
[----:B------:R-:W-:Y:S02]  /*1a800*/  IMAD.MOV.U32 R2, RZ, RZ, R4 ;  /* 0x000000ffff027224 */ /* 0x000fe400078e0004 */
[----:B------:R-:W-:-:S02]  /*1a810*/  IMAD.MOV.U32 R28, RZ, RZ, R5 ;  /* 0x000000ffff1c7224 */ /* 0x000fc400078e0005 */
[----:B------:R-:W-:Y:S02]  /*1a820*/  IMAD.MOV.U32 R29, RZ, RZ, R6 ;  /* 0x000000ffff1d7224 */ /* 0x000fe400078e0006 */
[----:B------:R-:W-:Y:S02]  /*1a830*/  IMAD.MOV.U32 R0, RZ, RZ, R7 ;  /* 0x000000ffff007224 */ /* 0x000fe400078e0007 */
[----:B------:R-:W0:Y:S04]  /*1a840*/  LDSM.16.M88.4 R4, [R3+0x6000] ;  /* 0x006000000304783b */ /* 0x000e280000000200 */
[----:B------:R-:W-:Y:S04]  /*1a850*/  STL [R1+0xca0], R2 ;  /* 0x000ca00201007387 */ /* 0x000fe80000100800 */
[----:B------:R-:W-:Y:S04]  /*1a860*/  STL [R1+0xc9c], R28 ;  /* 0x000c9c1c01007387 */ /* 0x000fe80000100800 */
[----:B------:R-:W-:Y:S04]  /*1a870*/  STL [R1+0xc98], R29 ;  /* 0x000c981d01007387 */ /* 0x000fe80000100800 */
[----:B------:R-:W-:Y:S04]  /*1a880*/  STL [R1+0xc94], R0 ;  /* 0x000c940001007387 */ /* 0x000fe80000100800 */
[----:B0-----:R-:W-:Y:S04]  /*1a890*/  STL.64 [R1+0x38], R6 ;  /* 0x0000380601007387 */ /* 0x001fe80000100a00 */
[----:B------:R-:W-:Y:S04]  /*1a8a0*/  STL.64 [R1+0x48], R26 ;  /* 0x0000481a01007387 */ /* 0x000fe80000100a00 */
[----:B------:R-:W-:Y:S04]  /*1a8b0*/  STL.64 [R1+0x10], R8 ;  /* 0x0000100801007387 */ /* 0x000fe80000100a00 */
[----:B------:R0:W-:Y:S04]  /*1a8c0*/  STL.64 [R1+0x18], R10 ;  /* 0x0000180a01007387 */ /* 0x0001e80000100a00 */
[----:B0-----:R-:W2:Y:S04]  /*1a8d0*/  LDL.LU.64 R10, [R1+0xf98] ;  /* 0x000f9800010a7983 */ /* 0x001ea80000300a00 */
[----:B------:R-:W2:Y:S01]  /*1a8e0*/  LDL.LU.64 R8, [R1+0xf90] ;  /* 0x000f900001087983 */ /* 0x000ea20000300a00 */
[----:B------:R-:W-:-:S02]  /*1a8f0*/  IMAD.MOV.U32 R2, RZ, RZ, R4 ;  /* 0x000000ffff027224 */ /* 0x000fc400078e0004 */
[----:B------:R-:W-:Y:S02]  /*1a900*/  IMAD.MOV.U32 R0, RZ, RZ, R5 ;  /* 0x000000ffff007224 */ /* 0x000fe400078e0005 */
[----:B------:R0:W1:Y:S01]  /*1a910*/  LDSM.16.M88.4 R4, [R3+0x8000] ;  /* 0x008000000304783b */ /* 0x0000620000000200 */
[----:B------:R-:W-:Y:S02]  /*1a920*/  IMAD.MOV.U32 R28, RZ, RZ, R24 ;  /* 0x000000ffff1c7224 */ /* 0x000fe400078e0018 */
[----:B0-----:R-:W-:Y:S01]  /*1a930*/  IMAD.MOV.U32 R3, RZ, RZ, R25 ;  /* 0x000000ffff037224 */ /* 0x001fe200078e0019 */
[----:B--2---:R-:W-:Y:S11]  /*1a940*/  HMMA.16816.F32.BF16 R12, R8, R24, R12 ;  /* 0x00000018080c723c */ /* 0x004ff6000004180c */
[----:B------:R-:W-:Y:S11]  /*1a950*/  @!UPT UIADD3 URZ, URZ, URZ, URZ ;  /* 0x0000003f3f3ff290 */ /* 0x000ff6000fffe03f */
[----:B------:R-:W-:Y:S01]  /*1a960*/  @!UPT UIADD3 URZ, URZ, URZ, URZ ;  /* 0x0000003f3f3ff290 */ /* 0x000fe2000fffe03f */
[----:B------:R-:W-:Y:S04]  /*1a970*/  STL.64 [R1+0x170], R12 ;  /* 0x0001700c01007387 */ /* 0x000fe80000100a00 */
[----:B------:R0:W-:Y:S04]  /*1a980*/  STL.64 [R1+0x178], R14 ;  /* 0x0001780e01007387 */ /* 0x0001e80000100a00 */
[----:B0-----:R-:W2:Y:S04]  /*1a990*/  LDL.LU.64 R14, [R1+0xf88] ;  /* 0x000f8800010e7983 */ /* 0x001ea80000300a00 */
[----:B------:R-:W2:Y:S04]  /*1a9a0*/  LDL.LU.64 R12, [R1+0xf80] ;  /* 0x000f8000010c7983 */ /* 0x000ea80000300a00 */
[----:B------:R-:W2:Y:S04]  /*1a9b0*/  LDL.LU.64 R26, [R1+0xf78] ;  /* 0x000f7800011a7983 */ /* 0x000ea80000300a00 */
[----:B------:R-:W2:Y:S04]  /*1a9c0*/  LDL.LU.64 R24, [R1+0xf70] ;  /* 0x000f700001187983 */ /* 0x000ea80000300a00 */
[----:B------:R-:W-:Y:S04]  /*1a9d0*/  STL.64 [R1+0xf50], R10 ;  /* 0x000f500a01007387 */ /* 0x000fe80000100a00 */
[----:B------:R0:W-:Y:S02]  /*1a9e0*/  STL.64 [R1+0xf48], R8 ;  /* 0x000f480801007387 */ /* 0x0001e40000100a00 */
[----:B0-----:R-:W-:-:S02]  /*1a9f0*/  IMAD.MOV.U32 R8, RZ, RZ, R28 ;  /* 0x000000ffff087224 */ /* 0x001fc400078e001c */
[----:B------:R-:W-:-:S07]  /*1aa00*/  IMAD.MOV.U32 R9, RZ, RZ, R3 ;  /* 0x000000ffff097224 */ /* 0x000fce00078e0003 */
[----:B--2---:R-:W-:Y:S11]  /*1aa10*/  HMMA.16816.F32.BF16 R24, R12, R8, R24 ;  /* 0x000000080c18723c */ /* 0x004ff60000041818 */
[----:B------:R-:W-:Y:S11]  /*1aa20*/  @!UPT UIADD3 URZ, URZ, URZ, URZ ;  /* 0x0000003f3f3ff290 */ /* 0x000ff6000fffe03f */
[----:B------:R-:W-:Y:S01]  /*1aa30*/  @!UPT UIADD3 URZ, URZ, URZ, URZ ;  /* 0x0000003f3f3ff290 */ /* 0x000fe2000fffe03f */
[----:B------:R-:W-:Y:S04]  /*1aa40*/  STL.64 [R1+0x1c0], R24 ;  /* 0x0001c01801007387 */ /* 0x000fe80000100a00 */
[----:B------:R0:W-:Y:S04]  /*1aa50*/  STL.64 [R1+0x1c8], R26 ;  /* 0x0001c81a01007387 */ /* 0x0001e80000100a00 */
[----:B0-----:R-:W2:Y:S04]  /*1aa60*/  LDL.LU.64 R26, [R1+0xf68] ;  /* 0x000f6800011a7983 */ /* 0x001ea80000300a00 */
[----:B------:R-:W2:Y:S04]  /*1aa70*/  LDL.LU.64 R24, [R1+0xf60] ;  /* 0x000f600001187983 */ /* 0x000ea80000300a00 */
[----:B------:R-:W-:Y:S04]  /*1aa80*/  STL.64 [R1+0xf40], R14 ;  /* 0x000f400e01007387 */ /* 0x000fe80000100a00 */
[----:B------:R-:W-:Y:S04]  /*1aa90*/  STL.64 [R1+0xf38], R12 ;  /* 0x000f380c01007387 */ /* 0x000fe80000100a00 */
[----:B-1----:R-:W-:Y:S04]  /*1aaa0*/  STL.64 [R1+0x28], R6 ;  /* 0x0000280601007387 */ /* 0x002fe80000100a00 */
[----:B------:R0:W-:Y:S02]  /*1aab0*/  STL.64 [R1+0xf00], R4 ;  /* 0x000f000401007387 */ /* 0x0001e40000100a00 */
[----:B0-----:R-:W-:-:S02]  /*1aac0*/  IMAD.MOV.U32 R4, RZ, RZ, R2 ;  /* 0x000000ffff047224 */ /* 0x001fc400078e0002 */
[----:B------:R-:W-:-:S05]  /*1aad0*/  IMAD.MOV.U32 R5, RZ, RZ, R0 ;  /* 0x000000ffff057224 */ /* 0x000fca00078e0000 */
[----:B------:R2:W-:Y:S04]  /*1aae0*/  STL.64 [R1+0xf58], R4 ;  /* 0x000f580401007387 */ /* 0x0005e80000100a00 */
[----:B------:R-:W-:Y:S04]  /*1aaf0*/  STL.64 [R1+0xf30], R18 ;  /* 0x000f301201007387 */ /* 0x000fe80000100a00 */
[----:B------:R-:W-:Y:S01]  /*1ab00*/  STL.64 [R1+0xf28], R16 ;  /* 0x000f281001007387 */ /* 0x000fe20000100a00 */
[-C--:B--2---:R-:W-:Y:S11]  /*1ab10*/  HMMA.16816.F32.BF16 R4, R16, R8.reuse, R24 ;  /* 0x000000081004723c */ /* 0x084ff60000041818 */
[----:B------:R-:W-:Y:S11]  /*1ab20*/  @!UPT UIADD3 URZ, URZ, URZ, URZ ;  /* 0x0000003f3f3ff290 */ /* 0x000ff6000fffe03f */
[----:B------:R-:W-:Y:S01]  /*1ab30*/  @!UPT UIADD3 URZ, URZ, URZ, URZ ;  /* 0x0000003f3f3ff290 */ /* 0x000fe2000fffe03f */
[----:B------:R0:W-:Y:S04]  /*1ab40*/  STL.64 [R1+0x1a0], R4 ;  /* 0x0001a00401007387 */ /* 0x0001e80000100a00 */
[----:B------:R1:W-:Y:S04]  /*1ab50*/  STL.64 [R1+0x1a8], R6 ;  /* 0x0001a80601007387 */ /* 0x0003e80000100a00 */
[----:B------:R-:W2:Y:S04]  /*1ab60*/  LDL.LU R24, [R1+0xe0] ;  /* 0x0000e00001187983 */ /* 0x000ea80000300800 */
[----:B------:R-:W2:Y:S04]  /*1ab70*/  LDL.LU R25, [R1+0xe4] ;  /* 0x0000e40001197983 */ /* 0x000ea80000300800 */
[----:B------:R-:W3:Y:S04]  /*1ab80*/  LDL.LU R26, [R1+0xe8] ;  /* 0x0000e800011a7983 */ /* 0x000ee80000300800 */
[----:B------:R-:W3:Y:S04]  /*1ab90*/  LDL.LU R27, [R1+0xec] ;  /* 0x0000ec00011b7983 */ /* 0x000ee80000300800 */
[----:B0-----:R-:W4:Y:S04]  /*1aba0*/  LDL.LU R4, [R1+0x90] ;  /* 0x0000900001047983 */ /* 0x001f280000300800 */
[----:B------:R-:W4:Y:S04]  /*1abb0*/  LDL.LU R5, [R1+0x94] ;  /* 0x0000940001057983 */ /* 0x000f280000300800 */
[----:B-1----:R-:W4:Y:S04]  /*1abc0*/  LDL.LU R6, [R1+0x98] ;  /* 0x0000980001067983 */ /* 0x002f280000300800 */
        /* <DEDUP_REMOVED lines=9> */
[----:B---3--:R-:W-:Y:S01]  /*1ac60*/  STL.64 [R1+0xee8], R26 ;  /* 0x000ee81a01007387 */ /* 0x008fe20000100a00 */
[----:B--2---:R0:W-:Y:S03]  /*1ac70*/  STL.64 [R1+0xee0], R24 ;  /* 0x000ee01801007387 */ /* 0x0041e60000100a00 */
[----:B0-----:R-:W2:Y:S01]  /*1ac80*/  LDL.LU R24, [R1+0x280] ;  /* 0x0002800001187983 */ /* 0x001ea20000300800 */
[----:B------:R-:W2:Y:S02]  /*1ac90*/  LDL.LU R25, [R1+0x284] ;  /* 0x0002840001197983 */ /* 0x000ea40000300800 */
[----:B------:R-:W3:Y:S02]  /*1aca0*/  LDL.LU R26, [R1+0x288] ;  /* 0x00028800011a7983 */ /* 0x000ee40000300800 */
[----:B------:R-:W3:Y:S02]  /*1acb0*/  LDL.LU R27, [R1+0x28c] ;  /* 0x00028c00011b7983 */ /* 0x000ee40000300800 */
[----:B---3--:R-:W-:Y:S01]  /*1acc0*/  STL.64 [R1+0xef8], R26 ;  /* 0x000ef81a01007387 */ /* 0x008fe20000100a00 */
[----:B--2---:R0:W-:Y:S03]  /*1acd0*/  STL.64 [R1+0xef0], R24 ;  /* 0x000ef01801007387 */ /* 0x0041e60000100a00 */
[----:B0-----:R-:W2:Y:S01]  /*1ace0*/  LDL.LU R24, [R1+0x2d0] ;  /* 0x0002d00001187983 */ /* 0x001ea20000300800 */
[----:B------:R-:W2:Y:S02]  /*1acf0*/  LDL.LU R25, [R1+0x2d4] ;  /* 0x0002d40001197983 */ /* 0x000ea40000300800 */
[----:B------:R-:W3:Y:S02]  /*1ad00*/  LDL.LU R26, [R1+0x2d8] ;  /* 0x0002d800011a7983 */ /* 0x000ee40000300800 */
[----:B------:R-:W3:Y:S01]  /*1ad10*/  LDL.LU R27, [R1+0x2dc] ;  /* 0x0002dc00011b7983 */ /* 0x000ee20000300800 */
[----:B----4-:R-:W-:Y:S01]  /*1ad20*/  HMMA.16816.F32.BF16 R8, R20, R8, R4 ;  /* 0x000000081408723c */ /* 0x010fe20000041804 */
[----:B---3--:R-:W-:Y:S01]  /*1ad30*/  STL.64 [R1+0xf10], R26 ;  /* 0x000f101a01007387 */ /* 0x008fe20000100a00 */
[----:B--2---:R0:W-:Y:S03]  /*1ad40*/  STL.64 [R1+0xf08], R24 ;  /* 0x000f081801007387 */ /* 0x0041e60000100a00 */
[----:B0-----:R-:W2:Y:S01]  /*1ad50*/  LDL.LU R24, [R1+0x80] ;  /* 0x0000800001187983 */ /* 0x001ea20000300800 */
[----:B------:R-:W2:Y:S02]  /*1ad60*/  LDL.LU R25, [R1+0x84] ;  /* 0x0000840001197983 */ /* 0x000ea40000300800 */
[----:B------:R-:W3:Y:S02]  /*1ad70*/  LDL.LU R26, [R1+0x88] ;  /* 0x00008800011a7983 */ /* 0x000ee40000300800 */
[----:B------:R-:W3:Y:S11]  /*1ad80*/  LDL.LU R27, [R1+0x8c] ;  /* 0x00008c00011b7983 */ /* 0x000ef60000300800 */
[----:B------:R-:W-:Y:S03]  /*1ad90*/  @!UPT UIADD3 URZ, URZ, URZ, URZ ;  /* 0x0000003f3f3ff290 */ /* 0x000fe6000fffe03f */
[----:B------:R-:W-:Y:S02]  /*1ada0*/  IMAD.MOV.U32 R0, RZ, RZ, R10 ;  /* 0x000000ffff007224 */ /* 0x000fe400078e000a */
[----:B------:R-:W-:Y:S02]  /*1adb0*/  IMAD.MOV.U32 R3, RZ, RZ, R11 ;  /* 0x000000ffff037224 */ /* 0x000fe400078e000b */
[----:B------:R-:W-:Y:S02]  /*1adc0*/  IMAD.MOV.U32 R28, RZ, RZ, R8 ;  /* 0x000000ffff1c7224 */ /* 0x000fe400078e0008 */
[----:B------:R-:W-:Y:S01]  /*1add0*/  IMAD.MOV.U32 R29, RZ, RZ, R9 ;  /* 0x000000ffff1d7224 */ /* 0x000fe200078e0009 */
[----:B---3--:R-:W-:Y:S01]  /*1ade0*/  STL.64 [R1+0xf20], R26 ;  /* 0x000f201a01007387 */ /* 0x008fe20000100a00 */
[----:B--2---:R0:W-:Y:S03]  /*1adf0*/  STL.64 [R1+0xf18], R24 ;  /* 0x000f181801007387 */ /* 0x0041e60000100a00 */
[----:B0-----:R-:W2:Y:S01]  /*1ae00*/  LDL.LU R24, [R1+0xc0] ;  /* 0x0000c00001187983 */ /* 0x001ea20000300800 */
[----:B------:R-:W2:Y:S02]  /*1ae10*/  LDL.LU R25, [R1+0xc4] ;  /* 0x0000c40001197983 */ /* 0x000ea40000300800 */
[----:B------:R-:W2:Y:S02]  /*1ae20*/  LDL.LU R26, [R1+0xc8] ;  /* 0x0000c800011a7983 */ /* 0x000ea40000300800 */
[----:B------:R-:W2:Y:S01]  /*1ae30*/  LDL.LU R27, [R1+0xcc] ;  /* 0x0000cc00011b7983 */ /* 0x000ea20000300800 */
[----:B------:R-:W3:Y:S01]  /*1ae40*/  LDL.LU.64 R4, [R1+0xf58] ;  /* 0x000f580001047983 */ /* 0x000ee20000300a00 */
[----:B------:R-:W3:Y:S02]  /*1ae50*/  LDL.LU.64 R10, [R1+0xf50] ;  /* 0x000f5000010a7983 */ /* 0x000ee40000300a00 */
[----:B------:R-:W3:Y:S02]  /*1ae60*/  LDL.LU.64 R8, [R1+0xf48] ;  /* 0x000f480001087983 */ /* 0x000ee40000300a00 */
[----:B------:R-:W-:Y:S01]  /*1ae70*/  STL [R1+0xcb0], R28 ;  /* 0x000cb01c01007387 */ /* 0x000fe20000100800 */
[----:B------:R-:W-:Y:S01]  /*1ae80*/  STL [R1+0xcac], R29 ;  /* 0x000cac1d01007387 */ /* 0x000fe20000100800 */
[----:B------:R-:W-:Y:S02]  /*1ae90*/  STL [R1+0xca8], R0 ;  /* 0x000ca80001007387 */ /* 0x000fe40000100800 */
[----:B------:R-:W-:Y:S01]  /*1aea0*/  STL [R1+0xca4], R3 ;  /* 0x000ca40301007387 */ /* 0x000fe20000100800 */
[-C--:B---3--:R-:W-:Y:S11]  /*1aeb0*/  HMMA.16816.F32.BF16 R12, R8, R4.reuse, R12 ;  /* 0x00000004080c723c */ /* 0x088ff6000004180c */
[----:B------:R-:W-:Y:S11]  /*1aec0*/  @!UPT UIADD3 URZ, URZ, URZ, URZ ;  /* 0x0000003f3f3ff290 */ /* 0x000ff6000fffe03f */
[----:B------:R-:W-:Y:S01]  /*1aed0*/  @!UPT UIADD3 URZ, URZ, URZ, URZ ;  /* 0x0000003f3f3ff290 */ /* 0x000fe2000fffe03f */
[----:B------:R-:W-:Y:S01]  /*1aee0*/  STL.64 [R1+0x120], R12 ;  /* 0x0001200c01007387 */ /* 0x000fe20000100a00 */
[----:B------:R0:W-:Y:S03]  /*1aef0*/  STL.64 [R1+0x128], R14 ;  /* 0x0001280e01007387 */ /* 0x0001e60000100a00 */
[----:B0-----:R-:W3:Y:S01]  /*1af00*/  LDL.LU.64 R14, [R1+0xf40] ;  /* 0x000f4000010e7983 */ /* 0x001ee20000300a00 */
[----:B------:R-:W3:Y:S02]  /*1af10*/  LDL.LU.64 R12, [R1+0xf38] ;  /* 0x000f3800010c7983 */ /* 0x000ee40000300a00 */
[-C--:B---3--:R-:W-:Y:S11]  /*1af20*/  HMMA.16816.F32.BF16 R16, R12, R4.reuse, R16 ;  /* 0x000000040c10723c */ /* 0x088ff60000041810 */
[----:B------:R-:W-:Y:S11]  /*1af30*/  @!UPT UIADD3 URZ, URZ, URZ, URZ ;  /* 0x0000003f3f3ff290 */ /* 0x000ff6000fffe03f */
[----:B------:R-:W-:Y:S01]  /*1af40*/  @!UPT UIADD3 URZ, URZ, URZ, URZ ;  /* 0x0000003f3f3ff290 */ /* 0x000fe2000fffe03f */
[----:B------:R-:W-:Y:S01]  /*1af50*/  STL.64 [R1+0x190], R16 ;  /* 0x0001901001007387 */ /* 0x000fe20000100a00 */
[----:B------:R0:W-:Y:S03]  /*1af60*/  STL.64 [R1+0x198], R18 ;  /* 0x0001981201007387 */ /* 0x0001e60000100a00 */
[----:B0-----:R-:W2:Y:S01]  /*1af70*/  LDL.LU.64 R18, [R1+0xf30] ;  /* 0x000f300001127983 */ /* 0x001ea20000300a00 */
[----:B------:R-:W2:Y:S02]  /*1af80*/  LDL.LU.64 R16, [R1+0xf28] ;  /* 0x000f280001107983 */ /* 0x000ea40000300a00 */
[-C--:B--2---:R-:W-:Y:S11]  /*1af90*/  HMMA.16816.F32.BF16 R24, R16, R4.reuse, R24 ;  /* 0x000000041018723c */ /* 0x084ff60000041818 */
[----:B------:R-:W-:Y:S11]  /*1afa0*/  @!UPT UIADD3 URZ, URZ, URZ, URZ ;  /* 0x0000003f3f3ff290 */ /* 0x000ff6000fffe03f */
[----:B------:R-:W-:Y:S01]  /*1afb0*/  @!UPT UIADD3 URZ, URZ, URZ, URZ ;  /* 0x0000003f3f3ff290 */ /* 0x000fe2000fffe03f */
[----:B------:R-:W-:Y:S01]  /*1afc0*/  STL.64 [R1+0x160], R24 ;  /* 0x0001601801007387 */ /* 0x000fe20000100a00 */
[----:B------:R0:W-:Y:S03]  /*1afd0*/  STL.64 [R1+0x168], R26 ;  /* 0x0001681a01007387 */ /* 0x0001e60000100a00 */
[----:B0-----:R-:W2:Y:S01]  /*1afe0*/  LDL.LU.64 R26, [R1+0xf20] ;  /* 0x000f2000011a7983 */ /* 0x001ea20000300a00 */
[----:B------:R-:W2:Y:S02]  /*1aff0*/  LDL.LU.64 R24, [R1+0xf18] ;  /* 0x000f180001187983 */ /* 0x000ea40000300a00 */
[----:B--2---:R-:W-:Y:S01]  /*1b000*/  HMMA.16816.F32.BF16 R4, R20, R4, R24 ;  /* 0x000000041404723c */ /* 0x004fe20000041818 */
[----:B------:R-:W2:Y:S01]  /*1b010*/  LDL.LU.64 R26, [R1+0xf10] ;  /* 0x000f1000011a7983 */ /* 0x000ea20000300a00 */
[----:B------:R-:W2:Y:S11]  /*1b020*/  LDL.LU.64 R24, [R1+0xf08] ;  /* 0x000f080001187983 */ /* 0x000eb60000300a00 */
[----:B------:R-:W-:Y:S11]  /*1b030*/  @!UPT UIADD3 URZ, URZ, URZ, URZ ;  /* 0x0000003f3f3ff290 */ /* 0x000ff6000fffe03f */
[----:B------:R-:W-:Y:S02]  /*1b040*/  IMAD.MOV.U32 R29, RZ, RZ, R4 ;  /* 0x000000ffff1d7224 */ /* 0x000fe400078e0004 */
[----:B------:R-:W-:Y:S02]  /*1b050*/  IMAD.MOV.U32 R0, RZ, RZ, R5 ;  /* 0x000000ffff007224 */ /* 0x000fe400078e0005 */
[----:B------:R-:W2:Y:S01]  /*1b060*/  LDL.LU.64 R4, [R1+0xf00] ;  /* 0x000f000001047983 */ /* 0x000ea20000300a00 */
[----:B------:R-:W-:Y:S02]  /*1b070*/  IMAD.MOV.U32 R3, RZ, RZ, R6 ;  /* 0x000000ffff037224 */ /* 0x000fe400078e0006 */
[----:B------:R-:W-:Y:S02]  /*1b080*/  IMAD.MOV.U32 R2, RZ, RZ, R7 ;  /* 0x000000ffff027224 */ /* 0x000fe400078e0007 */
[----:B------:R-:W-:Y:S01]  /*1b090*/  STL [R1+0xcc0], R29 ;  /* 0x000cc01d01007387 */ /* 0x000fe20000100800 */
[----:B------:R-:W-:Y:S01]  /*1b0a0*/  STL [R1+0xcbc], R0 ;  /* 0x000cbc0001007387 */ /* 0x000fe20000100800 */
[----:B------:R-:W-:Y:S02]  /*1b0b0*/  STL [R1+0xcb8], R3 ;  /* 0x000cb80301007387 */ /* 0x000fe40000100800 */
[----:B------:R-:W-:Y:S01]  /*1b0c0*/  STL [R1+0xcb4], R2 ;  /* 0x000cb40201007387 */ /* 0x000fe20000100800 */
[-C--:B--2---:R-:W-:Y:S11]  /*1b0d0*/  HMMA.16816.F32.BF16 R24, R8, R4.reuse, R24 ;  /* 0x000000040818723c */ /* 0x084ff60000041818 */
[----:B------:R-:W-:Y:S11]  /*1b0e0*/  @!UPT UIADD3 URZ, URZ, URZ, URZ ;  /* 0x0000003f3f3ff290 */ /* 0x000ff6000fffe03f */
[----:B------:R-:W-:Y:S01]  /*1b0f0*/  @!UPT UIADD3 URZ, URZ, URZ, URZ ;  /* 0x0000003f3f3ff290 */ /* 0x000fe2000fffe03f */
[----:B------:R-:W-:Y:S01]  /*1b100*/  STL.64 [R1+0xd0], R24 ;  /* 0x0000d01801007387 */ /* 0x000fe20000100a00 */
[----:B------:R0:W-:Y:S03]  /*1b110*/  STL.64 [R1+0xd8], R26 ;  /* 0x0000d81a01007387 */ /* 0x0001e60000100a00 */
[----:B0-----:R-:W2:Y:S01]  /*1b120*/  LDL.LU.64 R26, [R1+0xef8] ;  /* 0x000ef800011a7983 */ /* 0x001ea20000300a00 */
[----:B------:R-:W2:Y:S02]  /*1b130*/  LDL.LU.64 R24, [R1+0xef0] ;  /* 0x000ef00001187983 */ /* 0x000ea40000300a00 */
[----:B------:R-:W-:Y:S02]  /*1b140*/  STL.64 [R1+0xed8], R10 ;  /* 0x000ed80a01007387 */ /* 0x000fe40000100a00 */
[----:B------:R0:W-:Y:S02]  /*1b150*/  STL.64 [R1+0xed0], R8 ;  /* 0x000ed00801007387 */ /* 0x0001e40000100a00 */
[----:B0-----:R-:W3:Y:S01]  /*1b160*/  LDL.LU R8, [R1+0x70] ;  /* 0x0000700001087983 */ /* 0x001ee20000300800 */
[----:B------:R-:W3:Y:S02]  /*1b170*/  LDL.LU R9, [R1+0x74] ;  /* 0x0000740001097983 */ /* 0x000ee40000300800 */
[----:B------:R-:W3:Y:S02]  /*1b180*/  LDL.LU R10, [R1+0x78] ;  /* 0x00007800010a7983 */ /* 0x000ee40000300800 */
[----:B------:R-:W3:Y:S01]  /*1b190*/  LDL.LU R11, [R1+0x7c] ;  /* 0x00007c00010b7983 */ /* 0x000ee20000300800 */
        /* <DEDUP_REMOVED lines=8> */
[----:B------:R2:W-:Y:S01]  /*1b220*/  STL.64 [R1+0xec0], R12 ;  /* 0x000ec00c01007387 */ /* 0x0005e20000100a00 */
[----:B------:R-:W-:Y:S01]  /*1b230*/  STL.64 [R1+0xeb8], R18 ;  /* 0x000eb81201007387 */ /* 0x000fe20000100a00 */
[----:B------:R-:W-:Y:S01]  /*1b240*/  STL.64 [R1+0xeb0], R16 ;  /* 0x000eb01001007387 */ /* 0x000fe20000100a00 */
[-C--:B--2---:R-:W-:Y:S08]  /*1b250*/  HMMA.16816.F32.BF16 R12, R16, R4.reuse, R24 ;  /* 0x00000004100c723c */ /* 0x084ff00000041818 */
[----:B---3--:R-:W-:Y:S11]  /*1b260*/  HMMA.16816.F32.BF16 R4, R20, R4, R8 ;  /* 0x000000041404723c */ /* 0x008ff60000041808 */
[----:B------:R-:W-:Y:S04]  /*1b270*/  @!UPT UIADD3 URZ, URZ, URZ, URZ ;  /* 0x0000003f3f3ff290 */ /* 0x000fe8000fffe03f */
[----:B------:R0:W-:Y:S01]  /*1b280*/  STL.64 [R1+0x140], R12 ;  /* 0x0001400c01007387 */ /* 0x0001e20000100a00 */
[----:B------:R1:W-:Y:S02]  /*1b290*/  STL.64 [R1+0x148], R14 ;  /* 0x0001480e01007387 */ /* 0x0003e40000100a00 */
[----:B------:R-:W2:Y:S02]  /*1b2a0*/  LDL.LU R24, [R1+0x100] ;  /* 0x0001000001187983 */ /* 0x000ea40000300800 */
[----:B------:R-:W2:Y:S01]  /*1b2b0*/  LDL.LU R25, [R1+0x104] ;  /* 0x0001040001197983 */ /* 0x000ea20000300800 */
[----:B------:R-:W2:Y:S01]  /*1b2c0*/  LDL.LU R26, [R1+0x108] ;  /* 0x00010800011a7983 */ /* 0x000ea20000300800 */
[----:B------:R-:W2:Y:S03]  /*1b2d0*/  LDL.LU R27, [R1+0x10c] ;  /* 0x00010c00011b7983 */ /* 0x000ea60000300800 */
[----:B0-----:R-:W3:Y:S01]  /*1b2e0*/  LDL.LU R12, [R1+0x300] ;  /* 0x00030000010c7983 */ /* 0x001ee20000300800 */
[----:B------:R-:W3:Y:S02]  /*1b2f0*/  LDL.LU R13, [R1+0x304] ;  /* 0x00030400010d7983 */ /* 0x000ee40000300800 */
[----:B-1----:R-:W3:Y:S02]  /*1b300*/  LDL.LU R14, [R1+0x308] ;  /* 0x00030800010e7983 */ /* 0x002ee40000300800 */
[----:B------:R-:W3:Y:S01]  /*1b310*/  LDL.LU R15, [R1+0x30c] ;  /* 0x00030c00010f7983 */ /* 0x000ee20000300800 */
[----:B------:R-:W4:Y:S01]  /*1b320*/  LDL.LU R16, [R1+0x110] ;  /* 0x0001100001107983 */ /* 0x000f220000300800 */
[----:B------:R-:W4:Y:S02]  /*1b330*/  LDL.LU R17, [R1+0x114] ;  /* 0x0001140001117983 */ /* 0x000f240000300800 */
[----:B------:R-:W4:Y:S02]  /*1b340*/  LDL.LU R18, [R1+0x118] ;  /* 0x0001180001127983 */ /* 0x000f240000300800 */
[----:B------:R-:W4:Y:S01]  /*1b350*/  LDL.LU R19, [R1+0x11c] ;  /* 0x00011c0001137983 */ /* 0x000f220000300800 */
[----:B------:R-:W3:Y:S01]  /*1b360*/  LDL.LU.64 R10, [R1+0xed8] ;  /* 0x000ed800010a7983 */ /* 0x000ee20000300a00 */
[----:B------:R-:W3:Y:S02]  /*1b370*/  LDL.LU.64 R8, [R1+0xed0] ;  /* 0x000ed00001087983 */ /* 0x000ee40000300a00 */
[----:B------:R-:W-:-:S02]  /*1b380*/  IMAD.MOV.U32 R28, RZ, RZ, R7 ;  /* 0x000000ffff1c7224 */ /* 0x000fc400078e0007 */
[----:B------:R-:W2:Y:S01]  /*1b390*/  LDL R7, [R1+0x360] ;  /* 0x0003600001077983 */ /* 0x000ea20000100800 */
[----:B------:R-:W-:Y:S02]  /*1b3a0*/  IMAD.MOV.U32 R0, RZ, RZ, R4 ;  /* 0x000000ffff007224 */ /* 0x000fe400078e0004 */
[----:B------:R-:W-:Y:S02]  /*1b3b0*/  IMAD.MOV.U32 R3, RZ, RZ, R5 ;  /* 0x000000ffff037224 */ /* 0x000fe400078e0005 */
[----:B------:R-:W-:Y:S01]  /*1b3c0*/  IMAD.MOV.U32 R2, RZ, RZ, R6 ;  /* 0x000000ffff027224 */ /* 0x000fe200078e0006 */
[----:B--2---:R0:W-:Y:S01]  /*1b3d0*/  STL [R1+0xe78], R7 ;  /* 0x000e780701007387 */ /* 0x0041e20000100800 */
[----:B------:R-:W2:Y:S02]  /*1b3e0*/  LDL.LU R4, [R1+0x310] ;  /* 0x0003100001047983 */ /* 0x000ea40000300800 */
[----:B------:R-:W2:Y:S02]  /*1b3f0*/  LDL.LU R5, [R1+0x314] ;  /* 0x0003140001057983 */ /* 0x000ea40000300800 */
[----:B------:R-:W2:Y:S01]  /*1b400*/  LDL.LU R6, [R1+0x318] ;  /* 0x0003180001067983 */ /* 0x000ea20000300800 */
[----:B0-----:R-:W2:Y:S04]  /*1b410*/  LDL.LU R7, [R1+0x31c] ;  /* 0x00031c0001077983 */ /* 0x001ea80000300800 */
[----:B--2---:R-:W-:Y:S01]  /*1b420*/  STL.64 [R1+0xe88], R6 ;  /* 0x000e880601007387 */ /* 0x004fe20000100a00 */
[----:B------:R0:W-:Y:S03]  /*1b430*/  STL.64 [R1+0xe80], R4 ;  /* 0x000e800401007387 */ /* 0x0001e60000100a00 */
[----:B0-----:R-:W2:Y:S01]  /*1b440*/  LDL.LU R4, [R1+0x320] ;  /* 0x0003200001047983 */ /* 0x001ea20000300800 */
[----:B------:R-:W2:Y:S02]  /*1b450*/  LDL.LU R5, [R1+0x324] ;  /* 0x0003240001057983 */ /* 0x000ea40000300800 */
[----:B------:R-:W2:Y:S02]  /*1b460*/  LDL.LU R6, [R1+0x328] ;  /* 0x0003280001067983 */ /* 0x000ea40000300800 */
[----:B------:R-:W2:Y:S02]  /*1b470*/  LDL.LU R7, [R1+0x32c] ;  /* 0x00032c0001077983 */ /* 0x000ea40000300800 */
[----:B--2---:R-:W-:Y:S01]  /*1b480*/  STL.64 [R1+0xe98], R6 ;  /* 0x000e980601007387 */ /* 0x004fe20000100a00 */
[----:B------:R0:W-:Y:S03]  /*1b490*/  STL.64 [R1+0xe90], R4 ;  /* 0x000e900401007387 */ /* 0x0001e60000100a00 */
[----:B0-----:R-:W3:Y:S01]  /*1b4a0*/  LDL.LU R4, [R1+0x10] ;  /* 0x0000100001047983 */ /* 0x001ee20000300800 */
[----:B------:R-:W3:Y:S02]  /*1b4b0*/  LDL.LU R5, [R1+0x14] ;  /* 0x0000140001057983 */ /* 0x000ee40000300800 */
[----:B------:R0:W-:Y:S02]  /*1b4c0*/  STL [R1+0xcd0], R0 ;  /* 0x000cd00001007387 */ /* 0x0001e40000100800 */
[----:B0-----:R-:W2:Y:S01]  /*1b4d0*/  LDL R0, [R1+0x354] ;  /* 0x0003540001007983 */ /* 0x001ea20000100800 */
[----:B------:R-:W-:Y:S02]  /*1b4e0*/  STL [R1+0xccc], R3 ;  /* 0x000ccc0301007387 */ /* 0x000fe40000100800 */
[----:B------:R-:W-:Y:S02]  /*1b4f0*/  STL [R1+0xcc8], R2 ;  /* 0x000cc80201007387 */ /* 0x000fe40000100800 */
[----:B------:R0:W-:Y:S01]  /*1b500*/  STL [R1+0xcc4], R28 ;  /* 0x000cc41c01007387 */ /* 0x0001e20000100800 */
[-C--:B---3--:R-:W-:Y:S11]  /*1b510*/  HMMA.16816.F32.BF16 R12, R8, R4.reuse, R12 ;  /* 0x00000004080c723c */ /* 0x088ff6000004180c */
[----:B------:R-:W-:Y:S11]  /*1b520*/  @!UPT UIADD3 URZ, URZ, URZ, URZ ;  /* 0x0000003f3f3ff290 */ /* 0x000ff6000fffe03f */
[----:B------:R-:W-:Y:S01]  /*1b530*/  @!UPT UIADD3 URZ, URZ, URZ, URZ ;  /* 0x0000003f3f3ff290 */ /* 0x000fe2000fffe03f */
[----:B------:R1:W-:Y:S01]  /*1b540*/  STL [R1+0xb0], R12 ;  /* 0x0000b00c01007387 */ /* 0x0003e20000100800 */
[----:B0-----:R-:W-:Y:S02]  /*1b550*/  IMAD.MOV.U32 R28, RZ, RZ, R14 ;  /* 0x000000ffff1c7224 */ /* 0x001fe400078e000e */
[----:B------:R-:W-:Y:S02]  /*1b560*/  IMAD.MOV.U32 R2, RZ, RZ, R15 ;  /* 0x000000ffff027224 */ /* 0x000fe400078e000f */
[----:B------:R-:W-:Y:S01]  /*1b570*/  IMAD.MOV.U32 R29, RZ, RZ, R13 ;  /* 0x000000ffff1d7224 */ /* 0x000fe200078e000d */
[----:B------:R-:W4:Y:S04]  /*1b580*/  LDL.LU.64 R14, [R1+0xec8] ;  /* 0x000ec800010e7983 */ /* 0x000f280000300a00 */
[----:B-1----:R-:W4:Y:S02]  /*1b590*/  LDL.LU.64 R12, [R1+0xec0] ;  /* 0x000ec000010c7983 */ /* 0x002f240000300a00 */
[-C--:B----4-:R-:W-:Y:S11]  /*1b5a0*/  HMMA.16816.F32.BF16 R16, R12, R4.reuse, R16 ;  /* 0x000000040c10723c */ /* 0x090ff60000041810 */
        /* <DEDUP_REMOVED lines=11> */
[----:B0-----:R-:W3:Y:S01]  /*1b660*/  LDL.LU.64 R26, [R1+0xea8] ;  /* 0x000ea800011a7983 */ /* 0x001ee20000300a00 */
[----:B------:R-:W3:Y:S02]  /*1b670*/  LDL.LU.64 R24, [R1+0xea0] ;  /* 0x000ea00001187983 */ /* 0x000ee40000300a00 */
[----:B------:R-:W-:Y:S02]  /*1b680*/  STL.64 [R1+0xe70], R18 ;  /* 0x000e701201007387 */ /* 0x000fe40000100a00 */
[----:B------:R0:W-:Y:S02]  /*1b690*/  STL.64 [R1+0xe68], R16 ;  /* 0x000e681001007387 */ /* 0x0001e40000100a00 */
[----:B0-----:R-:W4:Y:S01]  /*1b6a0*/  LDL.LU R16, [R1+0x2f0] ;  /* 0x0002f00001107983 */ /* 0x001f220000300800 */
[----:B------:R-:W4:Y:S02]  /*1b6b0*/  LDL.LU R17, [R1+0x2f4] ;  /* 0x0002f40001117983 */ /* 0x000f240000300800 */
[----:B------:R-:W4:Y:S02]  /*1b6c0*/  LDL.LU R18, [R1+0x2f8] ;  /* 0x0002f80001127983 */ /* 0x000f240000300800 */
[----:B------:R-:W4:Y:S01]  /*1b6d0*/  LDL.LU R19, [R1+0x2fc] ;  /* 0x0002fc0001137983 */ /* 0x000f220000300800 */
[----:B------:R-:W4:Y:S01]  /*1b6e0*/  LDL.LU.64 R6, [R1+0xe98] ;  /* 0x000e980001067983 */ /* 0x000f220000300a00 */
[----:B---3--:R-:W-:Y:S03]  /*1b6f0*/  HMMA.16816.F32.BF16 R24, R20, R4, R24 ;  /* 0x000000041418723c */ /* 0x008fe60000041818 */
[----:B------:R-:W4:Y:S01]  /*1b700*/  LDL.LU.64 R4, [R1+0xe90] ;  /* 0x000e900001047983 */ /* 0x000f220000300a00 */
[----:B------:R-:W-:Y:S02]  /*1b710*/  STL.64 [R1+0xe60], R22 ;  /* 0x000e601601007387 */ /* 0x000fe40000100a00 */
[----:B------:R-:W-:Y:S02]  /*1b720*/  STL.64 [R1+0xe58], R20 ;  /* 0x000e581401007387 */ /* 0x000fe40000100a00 */
[----:B--2---:R-:W0:Y:S11]  /*1b730*/  LDSM.16.M88.4 R20, [R0+0xc000] ;  /* 0x00c000000014783b */ /* 0x004e360000000200 */
[----:B------:R-:W-:Y:S04]  /*1b740*/  @!UPT UIADD3 URZ, URZ, URZ, URZ ;  /* 0x0000003f3f3ff290 */ /* 0x000fe8000fffe03f */
[----:B------:R-:W-:Y:S01]  /*1b750*/  STL.64 [R1+0xe0], R24 ;  /* 0x0000e01801007387 */ /* 0x000fe20000100a00 */
[----:B------:R-:W-:Y:S02]  /*1b760*/  STL.64 [R1+0xe8], R26 ;  /* 0x0000e81a01007387 */ /* 0x000fe40000100a00 */
[----:B------:R-:W1:Y:S01]  /*1b770*/  LDSM.16.M88.4 R24, [R0+0xe000] ;  /* 0x00e000000018783b */ /* 0x000e620000000200 */
[----:B0-----:R-:W-:Y:S01]  /*1b780*/  STL.64 [R1+0x8], R22 ;  /* 0x0000081601007387 */ /* 0x001fe20000100a00 */
[C---:B----4-:R-:W-:Y:S11]  /*1b790*/  HMMA.16816.F32.BF16 R4, R8.reuse, R20, R4 ;  /* 0x000000140804723c */ /* 0x050ff60000041804 */
[----:B------:R-:W-:Y:S11]  /*1b7a0*/  @!UPT UIADD3 URZ, URZ, URZ, URZ ;  /* 0x0000003f3f3ff290 */ /* 0x000ff6000fffe03f */
[----:B------:R-:W-:Y:S01]  /*1b7b0*/  @!UPT UIADD3 URZ, URZ, URZ, URZ ;  /* 0x0000003f3f3ff290 */ /* 0x000fe2000fffe03f */
[----:B------:R-:W-:Y:S01]  /*1b7c0*/  STL.64 [R1+0x80], R4 ;  /* 0x0000800401007387 */ /* 0x000fe20000100a00 */
[----:B------:R0:W-:Y:S03]  /*1b7d0*/  STL.64 [R1+0x88], R6 ;  /* 0x0000880601007387 */ /* 0x0001e60000100a00 */
[----:B0-----:R-:W1:Y:S01]  /*1b7e0*/  LDL.LU.64 R6, [R1+0xe88] ;  /* 0x000e880001067983 */ /* 0x001e620000300a00 */
[----:B------:R-:W1:Y:S02]  /*1b7f0*/  LDL.LU.64 R4, [R1+0xe80] ;  /* 0x000e800001047983 */ /* 0x000e640000300a00 */
[----:B-1----:R-:W-:Y:S01]  /*1b800*/  HMMA.16816.F32.BF16 R8, R8, R24, R4 ;  /* 0x000000180808723c */ /* 0x002fe20000041804 */
[----:B------:R-:W2:Y:S07]  /*1b810*/  LDL.LU R7, [R1+0xe78] ;  /* 0x000e780001077983 */ /* 0x000eae0000300800 */
[C---:B------:R-:W-:Y:S11]  /*1b820*/  HMMA.16816.F32.BF16 R16, R12.reuse, R20, R16 ;  /* 0x000000140c10723c */ /* 0x040ff60000041810 */
[----:B------:R-:W-:Y:S04]  /*1b830*/  @!UPT UIADD3 URZ, URZ, URZ, URZ ;  /* 0x0000003f3f3ff290 */ /* 0x000fe8000fffe03f */
[----:B------:R-:W-:Y:S01]  /*1b840*/  STL.64 [R1+0xdc8], R10 ;  /* 0x000dc80a01007387 */ /* 0x000fe20000100a00 */
[----:B------:R0:W-:Y:S03]  /*1b850*/  STL.64 [R1+0xdc0], R8 ;  /* 0x000dc00801007387 */ /* 0x0001e60000100a00 */
[----:B0-----:R-:W3:Y:S01]  /*1b860*/  LDL.LU R8, [R1+0x2b0] ;  /* 0x0002b00001087983 */ /* 0x001ee20000300800 */
[----:B------:R-:W3:Y:S02]  /*1b870*/  LDL.LU R9, [R1+0x2b4] ;  /* 0x0002b40001097983 */ /* 0x000ee40000300800 */
[----:B------:R-:W3:Y:S02]  /*1b880*/  LDL.LU R10, [R1+0x2b8] ;  /* 0x0002b800010a7983 */ /* 0x000ee40000300800 */
[----:B------:R-:W3:Y:S01]  /*1b890*/  LDL.LU R11, [R1+0x2bc] ;  /* 0x0002bc00010b7983 */ /* 0x000ee20000300800 */
[----:B--2---:R-:W0:Y:S04]  /*1b8a0*/  LDSM.16.MT88.4 R4, [R7+0x11800] ;  /* 0x011800000704783b */ /* 0x004e280000004200 */
[----:B0-----:R-:W-:Y:S01]  /*1b8b0*/  STL.64 [R1+0xe40], R6 ;  /* 0x000e400601007387 */ /* 0x001fe20000100a00 */
[----:B------:R0:W-:Y:S03]  /*1b8c0*/  STL.64 [R1+0xe38], R4 ;  /* 0x000e380401007387 */ /* 0x0001e60000100a00 */
[----:B0-----:R-:W2:Y:S01]  /*1b8d0*/  LDL.LU R4, [R1+0x2e0] ;  /* 0x0002e00001047983 */ /* 0x001ea20000300800 */
[----:B------:R-:W2:Y:S02]  /*1b8e0*/  LDL.LU R5, [R1+0x2e4] ;  /* 0x0002e40001057983 */ /* 0x000ea40000300800 */
[----:B------:R-:W2:Y:S02]  /*1b8f0*/  LDL.LU R6, [R1+0x2e8] ;  /* 0x0002e80001067983 */ /* 0x000ea40000300800 */
[----:B------:R-:W2:Y:S01]  /*1b900*/  LDL.LU R7, [R1+0x2ec] ;  /* 0x0002ec0001077983 */ /* 0x000ea20000300800 */
[----:B------:R-:W-:Y:S01]  /*1b910*/  STL.64 [R1+0xc0], R16 ;  /* 0x0000c01001007387 */ /* 0x000fe20000100a00 */
[----:B------:R0:W-:Y:S03]  /*1b920*/  STL.64 [R1+0xc8], R18 ;  /* 0x0000c81201007387 */ /* 0x0001e60000100a00 */
[----:B0-----:R-:W3:Y:S01]  /*1b930*/  LDL.LU.64 R18, [R1+0xe70] ;  /* 0x000e700001127983 */ /* 0x001ee20000300a00 */
[----:B------:R-:W3:Y:S01]  /*1b940*/  LDL.LU.64 R16, [R1+0xe68] ;  /* 0x000e680001107983 */ /* 0x000ee20000300a00 */
[----:B--2---:R-:W-:Y:S02]  /*1b950*/  HMMA.16816.F32.BF16 R4, R12, R24, R4 ;  /* 0x000000180c04723c */ /* 0x004fe40000041804 */
[----:B------:R-:W2:Y:S06]  /*1b960*/  LDL.LU R12, [R1+0x290] ;  /* 0x00029000010c7983 */ /* 0x000eac0000300800 */
[----:B---3--:R-:W-:Y:S11]  /*1b970*/  HMMA.16816.F32.BF16 R8, R16, R20, R8 ;  /* 0x000000141008723c */ /* 0x008ff60000041808 */
[----:B------:R-:W-:Y:S04]  /*1b980*/  @!UPT UIADD3 URZ, URZ, URZ, URZ ;  /* 0x0000003f3f3ff290 */ /* 0x000fe8000fffe03f */
[----:B------:R0:W-:Y:S01]  /*1b990*/  STL.64 [R1+0xa0], R4 ;  /* 0x0000a00401007387 */ /* 0x0001e20000100a00 */
[----:B------:R-:W-:Y:S02]  /*1b9a0*/  STL.64 [R1+0xa8], R6 ;  /* 0x0000a80601007387 */ /* 0x000fe40000100a00 */
[----:B------:R-:W2:Y:S02]  /*1b9b0*/  LDL.LU R13, [R1+0x294] ;  /* 0x00029400010d7983 */ /* 0x000ea40000300800 */
[----:B------:R-:W2:Y:S01]  /*1b9c0*/  LDL.LU R14, [R1+0x298] ;  /* 0x00029800010e7983 */ /* 0x000ea20000300800 */
[----:B------:R-:W2:Y:S01]  /*1b9d0*/  LDL.LU R15, [R1+0x29c] ;  /* 0x00029c00010f7983 */ /* 0x000ea20000300800 */
[----:B------:R-:W3:Y:S02]  /*1b9e0*/  LDL.LU.64 R22, [R1+0xe60] ;  /* 0x000e600001167983 */ /* 0x000ee40000300a00 */
[----:B0-----:R-:W-:Y:S02]  /*1b9f0*/  IMAD.MOV.U32 R5, RZ, RZ, R20 ;  /* 0x000000ffff057224 */ /* 0x001fe400078e0014 */
[----:B------:R-:W-:-:S02]  /*1ba00*/  IMAD.MOV.U32 R4, RZ, RZ, R21 ;  /* 0x000000ffff047224 */ /* 0x000fc400078e0015 */
[----:B------:R-:W3:Y:S01]  /*1ba10*/  LDL.LU.64 R20, [R1+0xe58] ;  /* 0x000e580001147983 */ /* 0x000ee20000300a00 */
[----:B------:R0:W-:Y:S03]  /*1ba20*/  STL.64 [R1+0x90], R8 ;  /* 0x0000900801007387 */ /* 0x0001e60000100a00 */
[----:B0-----:R-:W4:Y:S01]  /*1ba30*/  LDL.LU R8, [R1+0xb0] ;  /* 0x0000b00001087983 */ /* 0x001f220000300800 */
[----:B------:R-:W-:Y:S02]  /*1ba40*/  IMAD.MOV.U32 R0, RZ, RZ, R10 ;  /* 0x000000ffff007224 */ /* 0x000fe400078e000a */
[----:B------:R-:W-:Y:S02]  /*1ba50*/  IMAD.MOV.U32 R3, RZ, RZ, R11 ;  /* 0x000000ffff037224 */ /* 0x000fe400078e000b */
[----:B------:R-:W-:Y:S02]  /*1ba60*/  IMAD.MOV.U32 R10, RZ, RZ, R28 ;  /* 0x000000ffff0a7224 */ /* 0x000fe400078e001c */
[----:B------:R-:W-:-:S02]  /*1ba70*/  IMAD.MOV.U32 R11, RZ, RZ, R2 ;  /* 0x000000ffff0b7224 */ /* 0x000fc400078e0002 */
[----:B------:R-:W-:-:S03]  /*1ba80*/  IMAD.MOV.U32 R9, RZ, RZ, R29 ;  /* 0x000000ffff097224 */ /* 0x000fc600078e001d */
[----:B------:R0:W-:Y:S04]  /*1ba90*/  STL.64 [R1+0xdd8], R10 ;  /* 0x000dd80a01007387 */ /* 0x0001e80000100a00 */
[----:B----4-:R-:W-:Y:S01]  /*1baa0*/  STL.64 [R1+0xdd0], R8 ;  /* 0x000dd00801007387 */ /* 0x010fe20000100a00 */
[----:B0-----:R-:W4:Y:S02]  /*1bab0*/  LDL R10, [R1+0x28] ;  /* 0x00002800010a7983 */ /* 0x001f240000100800 */
[----:B------:R-:W4:Y:S01]  /*1bac0*/  LDL R11, [R1+0x2c] ;  /* 0x00002c00010b7983 */ /* 0x000f220000100800 */
[----:B--2---:R-:W-:Y:S01]  /*1bad0*/  HMMA.16816.F32.BF16 R12, R16, R24, R12 ;  /* 0x00000018100c723c */ /* 0x004fe2000004180c */
[----:B----4-:R0:W-:Y:S04]  /*1bae0*/  STL.64 [R1+0xde8], R10 ;  /* 0x000de80a01007387 */ /* 0x0101e80000100a00 */
[----:B0-----:R-:W2:Y:S02]  /*1baf0*/  LDL.64 R10, [R1+0x38] ;  /* 0x00003800010a7983 */ /* 0x001ea40000100a00 */
[----:B------:R-:W-:-:S02]  /*1bb00*/  IMAD.MOV.U32 R17, RZ, RZ, R4 ;  /* 0x000000ffff117224 */ /* 0x000fc400078e0004 */
[----:B------:R-:W-:Y:S11]  /*1bb10*/  IMAD.MOV.U32 R16, RZ, RZ, R5 ;  /* 0x000000ffff107224 */ /* 0x000ff600078e0005 */
[----:B------:R-:W-:Y:S04]  /*1bb20*/  @!UPT UIADD3 URZ, URZ, URZ, URZ ;  /* 0x0000003f3f3ff290 */ /* 0x000fe8000fffe03f */
[----:B------:R-:W-:Y:S02]  /*1bb30*/  IMAD.MOV.U32 R2, RZ, RZ, R12 ;  /* 0x000000ffff027224 */ /* 0x000fe400078e000c */
[----:B------:R-:W-:Y:S02]  /*1bb40*/  IMAD.MOV.U32 R28, RZ, RZ, R13 ;  /* 0x000000ffff1c7224 */ /* 0x000fe400078e000d */
[----:B------:R-:W-:Y:S01]  /*1bb50*/  IMAD.MOV.U32 R29, RZ, RZ, R15 ;  /* 0x000000ffff1d7224 */ /* 0x000fe200078e000f */
[----:B--2---:R-:W-:Y:S01]  /*1bb60*/  STL.64 [R1+0xdf8], R10 ;  /* 0x000df80a01007387 */ /* 0x004fe20000100a00 */
[----:B------:R-:W-:Y:S02]  /*1bb70*/  STL [R1+0xd14], R3 ;  /* 0x000d140301007387 */ /* 0x000fe40000100800 */
[----:B------:R-:W-:Y:S02]  /*1bb80*/  STL [R1+0xd10], R0 ;  /* 0x000d100001007387 */ /* 0x000fe40000100800 */
[----:B------:R-:W-:Y:S01]  /*1bb90*/  STL [R1+0x78], R14 ;  /* 0x0000780e01007387 */ /* 0x000fe20000100800 */
[----:B------:R-:W-:Y:S01]  /*1bba0*/  STL.64 [R1+0xe50], R26 ;  /* 0x000e501a01007387 */ /* 0x000fe20000100a00 */
[----:B------:R0:W-:Y:S03]  /*1bbb0*/  STL.64 [R1+0xe48], R24 ;  /* 0x000e481801007387 */ /* 0x0001e60000100a00 */
[----:B0-----:R-:W3:Y:S01]  /*1bbc0*/  LDL.LU R24, [R1+0x230] ;  /* 0x0002300001187983 */ /* 0x001ee20000300800 */
[----:B------:R-:W3:Y:S02]  /*1bbd0*/  LDL.LU R25, [R1+0x234] ;  /* 0x0002340001197983 */ /* 0x000ee40000300800 */
[----:B------:R-:W3:Y:S02]  /*1bbe0*/  LDL.LU R26, [R1+0x238] ;  /* 0x00023800011a7983 */ /* 0x000ee40000300800 */
[----:B------:R-:W3:Y:S01]  /*1bbf0*/  LDL.LU R27, [R1+0x23c] ;  /* 0x00023c00011b7983 */ /* 0x000ee20000300800 */
[----:B------:R-:W2:Y:S01]  /*1bc00*/  LDL.LU R4, [R1+0x200] ;  /* 0x0002000001047983 */ /* 0x000ea20000300800 */
[----:B------:R-:W2:Y:S02]  /*1bc10*/  LDL.LU R5, [R1+0x204] ;  /* 0x0002040001057983 */ /* 0x000ea40000300800 */
[----:B------:R-:W2:Y:S02]  /*1bc20*/  LDL.LU R6, [R1+0x208] ;  /* 0x0002080001067983 */ /* 0x000ea40000300800 */
[----:B------:R-:W2:Y:S01]  /*1bc30*/  LDL.LU R7, [R1+0x20c] ;  /* 0x00020c0001077983 */ /* 0x000ea20000300800 */
[----:B------:R-:W4:Y:S01]  /*1bc40*/  LDL.LU R8, [R1+0x170] ;  /* 0x0001700001087983 */ /* 0x000f220000300800 */
[----:B------:R-:W4:Y:S02]  /*1bc50*/  LDL.LU R9, [R1+0x174] ;  /* 0x0001740001097983 */ /* 0x000f240000300800 */
[----:B------:R-:W2:Y:S02]  /*1bc60*/  LDL.LU R10, [R1+0x178] ;  /* 0x00017800010a7983 */ /* 0x000ea40000300800 */
[----:B------:R-:W2:Y:S01]  /*1bc70*/  LDL.LU R11, [R1+0x17c] ;  /* 0x00017c00010b7983 */ /* 0x000ea20000300800 */
[----:B------:R-:W2:Y:S01]  /*1bc80*/  LDL.LU R12, [R1+0x1d0] ;  /* 0x0001d000010c7983 */ /* 0x000ea20000300800 */
[----:B------:R-:W2:Y:S02]  /*1bc90*/  LDL.LU R13, [R1+0x1d4] ;  /* 0x0001d400010d7983 */ /* 0x000ea40000300800 */
[----:B------:R-:W2:Y:S02]  /*1bca0*/  LDL.LU R14, [R1+0x1d8] ;  /* 0x0001d800010e7983 */ /* 0x000ea40000300800 */
[----:B------:R-:W2:Y:S02]  /*1bcb0*/  LDL.LU R15, [R1+0x1dc] ;  /* 0x0001dc00010f7983 */ /* 0x000ea40000300800 */
[----:B--2---:R-:W-:Y:S01]  /*1bcc0*/  STL.64 [R1+0xe28], R14 ;  /* 0x000e280e01007387 */ /* 0x004fe20000100a00 */
[----:B------:R0:W-:Y:S03]  /*1bcd0*/  STL.64 [R1+0xe20], R12 ;  /* 0x000e200c01007387 */ /* 0x0001e60000100a00 */
[----:B0-----:R-:W2:Y:S01]  /*1bce0*/  LDL.LU R12, [R1+0x220] ;  /* 0x00022000010c7983 */ /* 0x001ea20000300800 */
[----:B------:R-:W2:Y:S02]  /*1bcf0*/  LDL.LU R13, [R1+0x224] ;  /* 0x00022400010d7983 */ /* 0x000ea40000300800 */
[----:B------:R-:W2:Y:S02]  /*1bd00*/  LDL.LU R14, [R1+0x228] ;  /* 0x00022800010e7983 */ /* 0x000ea40000300800 */
[----:B------:R-:W2:Y:S01]  /*1bd10*/  LDL.LU R15, [R1+0x22c] ;  /* 0x00022c00010f7983 */ /* 0x000ea20000300800 */
[----:B------:R0:W-:Y:S01]  /*1bd20*/  STL.64 [R1+0xe18], R10 ;  /* 0x000e180a01007387 */ /* 0x0001e20000100a00 */
[----:B----4-:R-:W-:Y:S03]  /*1bd30*/  STL.64 [R1+0xe10], R8 ;  /* 0x000e100801007387 */ /* 0x010fe60000100a00 */
[----:B0-----:R-:W4:Y:S01]  /*1bd40*/  LDL.64 R10, [R1+0x58] ;  /* 0x00005800010a7983 */ /* 0x001f220000100a00 */
[C---:B---3--:R-:W-:Y:S03]  /*1bd50*/  HMMA.16816.F32.BF16 R16, R20.reuse, R16, R24 ;  /* 0x000000101410723c */ /* 0x048fe60000041818 */
[----:B----4-:R0:W-:Y:S04]  /*1bd60*/  STL.64 [R1+0xe30], R10 ;  /* 0x000e300a01007387 */ /* 0x0101e80000100a00 */
[----:B0-----:R-:W3:Y:S01]  /*1bd70*/  LDL.64 R10, [R1+0x68] ;  /* 0x00006800010a7983 */ /* 0x001ee20000100a00 */
[----:B------:R-:W4:Y:S02]  /*1bd80*/  LDL.LU.64 R26, [R1+0xe50] ;  /* 0x000e5000011a7983 */ /* 0x000f240000300a00 */
[----:B------:R-:W2:Y:S11]  /*1bd90*/  LDL.LU.64 R24, [R1+0xe48] ;  /* 0x000e480001187983 */ /* 0x000eb60000300a00 */
[----:B------:R-:W-:Y:S02]  /*1bda0*/  @!UPT UIADD3 URZ, URZ, URZ, URZ ;  /* 0x0000003f3f3ff290 */ /* 0x000fe4000fffe03f */
[----:B------:R0:W-:Y:S01]  /*1bdb0*/  STL.64 [R1+0xbc0], R18 ;  /* 0x000bc01201007387 */ /* 0x0001e20000100a00 */
[----:B------:R1:W-:Y:S04]  /*1bdc0*/  STL.64 [R1+0xbb8], R16 ;  /* 0x000bb81001007387 */ /* 0x0003e80000100a00 */
[----:B0-----:R-:W2:Y:S01]  /*1bdd0*/  LDL.LU R18, [R1+0x18] ;  /* 0x0000180001127983 */ /* 0x001ea20000300800 */
[----:B------:R-:W2:Y:S03]  /*1bde0*/  LDL.LU R19, [R1+0x1c] ;  /* 0x00001c0001137983 */ /* 0x000ea60000300800 */
[----:B--2---:R0:W-:Y:S01]  /*1bdf0*/  STL.64 [R1+0xdf0], R18 ;  /* 0x000df01201007387 */ /* 0x0041e20000100a00 */
[----:B-1----:R-:W2:Y:S02]  /*1be00*/  LDL.LU R16, [R1+0x120] ;  /* 0x0001200001107983 */ /* 0x002ea40000300800 */
[----:B------:R-:W2:Y:S01]  /*1be10*/  LDL.LU R17, [R1+0x124] ;  /* 0x0001240001117983 */ /* 0x000ea20000300800 */
[----:B0-----:R-:W2:Y:S01]  /*1be20*/  LDL.LU R18, [R1+0x128] ;  /* 0x0001280001127983 */ /* 0x001ea20000300800 */
[----:B------:R-:W2:Y:S01]  /*1be30*/  LDL.LU R19, [R1+0x12c] ;  /* 0x00012c0001137983 */ /* 0x000ea20000300800 */
[----:B------:R-:W-:Y:S02]  /*1be40*/  HMMA.16816.F32.BF16 R20, R20, R24, R4 ;  /* 0x000000181414723c */ /* 0x000fe40000041804 */
[----:B--2---:R0:W-:Y:S01]  /*1be50*/  STL.64 [R1+0xe08], R18 ;  /* 0x000e081201007387 */ /* 0x0041e20000100a00 */
[----:B------:R-:W-:Y:S03]  /*1be60*/  STL.64 [R1+0xe00], R16 ;  /* 0x000e001001007387 */ /* 0x000fe60000100a00 */
[----:B0-----:R-:W2:Y:S01]  /*1be70*/  LDL.64 R18, [R1+0x48] ;  /* 0x0000480001127983 */ /* 0x001ea20000100a00 */
[----:B------:R-:W2:Y:S02]  /*1be80*/  LDL.LU.64 R6, [R1+0xe40] ;  /* 0x000e400001067983 */ /* 0x000ea40000300a00 */
[----:B------:R-:W2:Y:S11]  /*1be90*/  LDL.LU.64 R4, [R1+0xe38] ;  /* 0x000e380001047983 */ /* 0x000eb60000300a00 */
[----:B------:R-:W-:Y:S03]  /*1bea0*/  @!UPT UIADD3 URZ, URZ, URZ, URZ ;  /* 0x0000003f3f3ff290 */ /* 0x000fe6000fffe03f */
[----:B------:R0:W-:Y:S01]  /*1beb0*/  STL.64 [R1+0xbb0], R22 ;  /* 0x000bb01601007387 */ /* 0x0001e20000100a00 */
[----:B------:R1:W-:Y:S04]  /*1bec0*/  STL.64 [R1+0xba8], R20 ;  /* 0x000ba81401007387 */ /* 0x0003e80000100a00 */
[----:B0-----:R-:W4:Y:S01]  /*1bed0*/  LDL.LU R22, [R1+0x8] ;  /* 0x0000080001167983 */ /* 0x001f220000300800 */
[----:B------:R-:W4:Y:S02]  /*1bee0*/  LDL.LU R23, [R1+0xc] ;  /* 0x00000c0001177983 */ /* 0x000f240000300800 */
[----:B---3--:R-:W-:Y:S02]  /*1bef0*/  IMAD.MOV.U32 R3, RZ, RZ, R10 ;  /* 0x000000ffff037224 */ /* 0x008fe400078e000a */
[----:B------:R-:W-:Y:S01]  /*1bf00*/  IMAD.MOV.U32 R0, RZ, RZ, R11 ;  /* 0x000000ffff007224 */ /* 0x000fe200078e000b */
[----:B--2---:R-:W-:Y:S01]  /*1bf10*/  HMMA.16816.F32.BF16 R12, R4, R10, R12 ;  /* 0x0000000a040c723c */ /* 0x004fe2000004180c */
[----:B----4-:R0:W-:Y:S01]  /*1bf20*/  STL.64 [R1+0xde0], R22 ;  /* 0x000de01601007387 */ /* 0x0101e20000100a00 */
[----:B-1----:R-:W2:Y:S02]  /*1bf30*/  LDL.LU R20, [R1+0xd0] ;  /* 0x0000d00001147983 */ /* 0x002ea40000300800 */
[----:B------:R-:W2:Y:S01]  /*1bf40*/  LDL.LU R21, [R1+0xd4] ;  /* 0x0000d40001157983 */ /* 0x000ea20000300800 */
[----:B0-----:R-:W2:Y:S01]  /*1bf50*/  LDL.LU R22, [R1+0xd8] ;  /* 0x0000d80001167983 */ /* 0x001ea20000300800 */
[----:B------:R-:W2:Y:S02]  /*1bf60*/  LDL.LU R23, [R1+0xdc] ;  /* 0x0000dc0001177983 */ /* 0x000ea40000300800 */
[----:B------:R-:W3:Y:S11]  /*1bf70*/  LDL.LU.64 R10, [R1+0xe30] ;  /* 0x000e3000010a7983 */ /* 0x000ef60000300a00 */
[----:B------:R-:W-:Y:S04]  /*1bf80*/  @!UPT UIADD3 URZ, URZ, URZ, URZ ;  /* 0x0000003f3f3ff290 */ /* 0x000fe8000fffe03f */
[----:B------:R-:W-:Y:S01]  /*1bf90*/  STL.64 [R1+0x270], R12 ;  /* 0x0002700c01007387 */ /* 0x000fe20000100a00 */
[----:B------:R0:W-:Y:S01]  /*1bfa0*/  STL.64 [R1+0x278], R14 ;  /* 0x0002780e01007387 */ /* 0x0001e20000100a00 */
[----:B------:R-:W-:-:S03]  /*1bfb0*/  IMAD.MOV.U32 R24, RZ, RZ, R12 ;  /* 0x000000ffff187224 */ /* 0x000fc600078e000c */
[----:B0-----:R-:W3:Y:S01]  /*1bfc0*/  LDL.LU.64 R14, [R1+0xe28] ;  /* 0x000e2800010e7983 */ /* 0x001ee20000300a00 */
[----:B------:R-:W3:Y:S02]  /*1bfd0*/  LDL.LU.64 R12, [R1+0xe20] ;  /* 0x000e2000010c7983 */ /* 0x000ee40000300a00 */
[----:B---3--:R-:W-:Y:S11]  /*1bfe0*/  HMMA.16816.F32.BF16 R12, R4, R10, R12 ;  /* 0x0000000a040c723c */ /* 0x008ff6000004180c */
[----:B------:R-:W-:Y:S11]  /*1bff0*/  @!UPT UIADD3 URZ, URZ, URZ, URZ ;  /* 0x0000003f3f3ff290 */ /* 0x000ff6000fffe03f */
[----:B------:R-:W-:Y:S01]  /*1c000*/  @!UPT UIADD3 URZ, URZ, URZ, URZ ;  /* 0x0000003f3f3ff290 */ /* 0x000fe2000fffe03f */
[----:B------:R0:W-:Y:S01]  /*1c010*/  STL.64 [R1+0x2a0], R12 ;  /* 0x0002a00c01007387 */ /* 0x0001e20000100a00 */
[----:B------:R1:W-:Y:S02]  /*1c020*/  STL.64 [R1+0x2a8], R14 ;  /* 0x0002a80e01007387 */ /* 0x0003e40000100a00 */
[----:B0-----:R-:W-:Y:S02]  /*1c030*/  IMAD.MOV.U32 R13, RZ, RZ, R10 ;  /* 0x000000ffff0d7224 */ /* 0x001fe400078e000a */
[----:B------:R-:W-:Y:S02]  /*1c040*/  IMAD.MOV.U32 R12, RZ, RZ, R11 ;  /* 0x000000ffff0c7224 */ /* 0x000fe400078e000b */
[----:B------:R-:W3:Y:S01]  /*1c050*/  LDL.LU.64 R10, [R1+0xe18] ;  /* 0x000e1800010a7983 */ /* 0x000ee20000300a00 */
[----:B------:R-:W3:Y:S02]  /*1c060*/  LDL.LU.64 R8, [R1+0xe10] ;  /* 0x000e100001087983 */ /* 0x000ee40000300a00 */
[----:B-1----:R-:W-:-:S02]  /*1c070*/  IMAD.MOV.U32 R15, RZ, RZ, R18 ;  /* 0x000000ffff0f7224 */ /* 0x002fc400078e0012 */
[----:B------:R-:W-:Y:S01]  /*1c080*/  IMAD.MOV.U32 R14, RZ, RZ, R19 ;  /* 0x000000ffff0e7224 */ /* 0x000fe200078e0013 */
[C---:B---3--:R-:W-:Y:S01]  /*1c090*/  HMMA.16816.F32.BF16 R8, R4.reuse, R18, R8 ;  /* 0x000000120408723c */ /* 0x048fe20000041808 */
[----:B------:R-:W3:Y:S01]  /*1c0a0*/  LDL.LU.64 R18, [R1+0xe08] ;  /* 0x000e080001127983 */ /* 0x000ee20000300a00 */
[----:B------:R-:W3:Y:S11]  /*1c0b0*/  LDL.LU.64 R16, [R1+0xe00] ;  /* 0x000e000001107983 */ /* 0x000ef60000300a00 */
[----:B------:R-:W-:Y:S10]  /*1c0c0*/  @!UPT UIADD3 URZ, URZ, URZ, URZ ;  /* 0x0000003f3f3ff290 */ /* 0x000ff4000fffe03f */
[----:B------:R-:W-:Y:S01]  /*1c0d0*/  STL.64 [R1+0x2d0], R8 ;  /* 0x0002d00801007387 */ /* 0x000fe20000100a00 */
[----:B------:R0:W-:Y:S03]  /*1c0e0*/  STL.64 [R1+0x2d8], R10 ;  /* 0x0002d80a01007387 */ /* 0x0001e60000100a00 */
[----:B0-----:R-:W3:Y:S02]  /*1c0f0*/  LDL.LU.64 R10, [R1+0xdf8] ;  /* 0x000df800010a7983 */ /* 0x001ee40000300a00 */
[C---:B---3--:R-:W-:Y:S11]  /*1c100*/  HMMA.16816.F32.BF16 R16, R4.reuse, R10, R16 ;  /* 0x0000000a0410723c */ /* 0x048ff60000041810 */
[----:B------:R-:W-:Y:S11]  /*1c110*/  @!UPT UIADD3 URZ, URZ, URZ, URZ ;  /* 0x0000003f3f3ff290 */ /* 0x000ff6000fffe03f */
[----:B------:R-:W-:Y:S01]  /*1c120*/  @!UPT UIADD3 URZ, URZ, URZ, URZ ;  /* 0x0000003f3f3ff290 */ /* 0x000fe2000fffe03f */
[----:B------:R0:W-:Y:S01]  /*1c130*/  STL.64 [R1+0x2f0], R16 ;  /* 0x0002f01001007387 */ /* 0x0001e20000100a00 */
[----:B------:R1:W-:Y:S02]  /*1c140*/  STL.64 [R1+0x2f8], R18 ;  /* 0x0002f81201007387 */ /* 0x0003e40000100a00 */
[----:B0-----:R-:W-:Y:S01]  /*1c150*/  IMAD.MOV.U32 R17, RZ, RZ, R10 ;  /* 0x000000ffff117224 */ /* 0x001fe200078e000a */
[----:B-1----:R-:W3:Y:S01]  /*1c160*/  LDL.LU.64 R18, [R1+0xdf0] ;  /* 0x000df00001127983 */ /* 0x002ee20000300a00 */
[----:B------:R-:W-:Y:S02]  /*1c170*/  IMAD.MOV.U32 R16, RZ, RZ, R11 ;  /* 0x000000ffff107224 */ /* 0x000fe400078e000b */
[----:B------:R-:W2:Y:S02]  /*1c180*/  LDL.LU.64 R10, [R1+0xde8] ;  /* 0x000de800010a7983 */ /* 0x000ea40000300a00 */
[----:B------:R-:W-:Y:S02]  /*1c190*/  IMAD.MOV.U32 R25, RZ, RZ, R8 ;  /* 0x000000ffff197224 */ /* 0x000fe400078e0008 */
[C---:B--2---:R-:W-:Y:S01]  /*1c1a0*/  HMMA.16816.F32.BF16 R8, R4.reuse, R10, R20 ;  /* 0x0000000a0408723c */ /* 0x044fe20000041814 */
[----:B------:R-:W2:Y:S11]  /*1c1b0*/  LDL.LU.64 R22, [R1+0xde0] ;  /* 0x000de00001167983 */ /* 0x000eb60000300a00 */
[----:B------:R-:W-:Y:S11]  /*1c1c0*/  @!UPT UIADD3 URZ, URZ, URZ, URZ ;  /* 0x0000003f3f3ff290 */ /* 0x000ff6000fffe03f */
[----:B------:R-:W-:Y:S01]  /*1c1d0*/  STL.64 [R1+0x310], R8 ;  /* 0x0003100801007387 */ /* 0x000fe20000100a00 */
[----:B------:R0:W-:Y:S03]  /*1c1e0*/  STL.64 [R1+0x318], R10 ;  /* 0x0003180a01007387 */ /* 0x0001e60000100a00 */
[----:B0-----:R-:W3:Y:S01]  /*1c1f0*/  LDL.LU.64 R10, [R1+0xdd8] ;  /* 0x000dd800010a7983 */ /* 0x001ee20000300a00 */
[----:B------:R-:W3:Y:S02]  /*1c200*/  LDL.LU.64 R8, [R1+0xdd0] ;  /* 0x000dd00001087983 */ /* 0x000ee40000300a00 */
[----:B---3--:R-:W-:Y:S11]  /*1c210*/  HMMA.16816.F32.BF16 R8, R4, R18, R8 ;  /* 0x000000120408723c */ /* 0x008ff60000041808 */
[----:B------:R-:W-:Y:S11]  /*1c220*/  @!UPT UIADD3 URZ, URZ, URZ, URZ ;  /* 0x0000003f3f3ff290 */ /* 0x000ff6000fffe03f */
[----:B------:R-:W-:Y:S01]  /*1c230*/  @!UPT UIADD3 URZ, URZ, URZ, URZ ;  /* 0x0000003f3f3ff290 */ /* 0x000fe2000fffe03f */
[----:B------:R-:W-:Y:S01]  /*1c240*/  STL.64 [R1+0x320], R8 ;  /* 0x0003200801007387 */ /* 0x000fe20000100a00 */
[----:B------:R0:W-:Y:S03]  /*1c250*/  STL.64 [R1+0x328], R10 ;  /* 0x0003280a01007387 */ /* 0x0001e60000100a00 */
[----:B0-----:R-:W3:Y:S01]  /*1c260*/  LDL.LU.64 R10, [R1+0xdc8] ;  /* 0x000dc800010a7983 */ /* 0x001ee20000300a00 */
[----:B------:R-:W3:Y:S02]  /*1c270*/  LDL.LU.64 R8, [R1+0xdc0] ;  /* 0x000dc00001087983 */ /* 0x000ee40000300a00 */
[----:B------:R0:W-:Y:S02]  /*1c280*/  STL.64 [R1+0xd48], R18 ;  /* 0x000d481201007387 */ /* 0x0001e40000100a00 */
[----:B0-----:R-:W4:Y:S04]  /*1c290*/  LDL.LU.64 R18, [R1+0x28] ;  /* 0x0000280001127983 */ /* 0x001f280000300a00 */
[----:B----4-:R0:W-:Y:S02]  /*1c2a0*/  STL.64 [R1+0xd60], R18 ;  /* 0x000d601201007387 */ /* 0x0101e40000100a00 */
[----:B0-----:R-:W-:-:S02]  /*1c2b0*/  IMAD.MOV.U32 R18, RZ, RZ, R17 ;  /* 0x000000ffff127224 */ /* 0x001fc400078e0011 */
[----:B------:R-:W-:-:S05]  /*1c2c0*/  IMAD.MOV.U32 R19, RZ, RZ, R16 ;  /* 0x000000ffff137224 */ /* 0x000fca00078e0010 */
[----:B------:R0:W-:Y:S02]  /*1c2d0*/  STL.64 [R1+0xd78], R18 ;  /* 0x000d781201007387 */ /* 0x0001e40000100a00 */
[----:B0-----:R-:W-:Y:S02]  /*1c2e0*/  IMAD.MOV.U32 R18, RZ, RZ, R15 ;  /* 0x000000ffff127224 */ /* 0x001fe400078e000f */
[----:B------:R-:W-:-:S05]  /*1c2f0*/  IMAD.MOV.U32 R19, RZ, RZ, R14 ;  /* 0x000000ffff137224 */ /* 0x000fca00078e000e */
[----:B------:R0:W-:Y:S01]  /*1c300*/  STL.64 [R1+0xd90], R18 ;  /* 0x000d901201007387 */ /* 0x0001e20000100a00 */
[----:B------:R-:W2:Y:S02]  /*1c310*/  LDL.LU R16, [R1+0x80] ;  /* 0x0000800001107983 */ /* 0x000ea40000300800 */
[----:B------:R-:W2:Y:S01]  /*1c320*/  LDL.LU R17, [R1+0x84] ;  /* 0x0000840001117983 */ /* 0x000ea20000300800 */
[----:B0-----:R-:W2:Y:S01]  /*1c330*/  LDL.LU R18, [R1+0x88] ;  /* 0x0000880001127983 */ /* 0x001ea20000300800 */
[----:B------:R-:W2:Y:S02]  /*1c340*/  LDL.LU R19, [R1+0x8c] ;  /* 0x00008c0001137983 */ /* 0x000ea40000300800 */
[----:B--2---:R-:W-:Y:S11]  /*1c350*/  HMMA.16816.F32.BF16 R16, R4, R22, R16 ;  /* 0x000000160410723c */ /* 0x004ff60000041810 */
[----:B------:R-:W-:Y:S11]  /*1c360*/  @!UPT UIADD3 URZ, URZ, URZ, URZ ;  /* 0x0000003f3f3ff290 */ /* 0x000ff6000fffe03f */
[----:B------:R-:W-:Y:S01]  /*1c370*/  @!UPT UIADD3 URZ, URZ, URZ, URZ ;  /* 0x0000003f3f3ff290 */ /* 0x000fe2000fffe03f */
[----:B------:R-:W-:Y:S01]  /*1c380*/  STL.64 [R1+0x340], R16 ;  /* 0x0003401001007387 */ /* 0x000fe20000100a00 */
[----:B------:R0:W-:Y:S02]  /*1c390*/  STL.64 [R1+0x348], R18 ;  /* 0x0003481201007387 */ /* 0x0001e40000100a00 */
[----:B0-----:R-:W-:Y:S02]  /*1c3a0*/  IMAD.MOV.U32 R18, RZ, RZ, R13 ;  /* 0x000000ffff127224 */ /* 0x001fe400078e000d */
[----:B------:R-:W-:-:S05]  /*1c3b0*/  IMAD.MOV.U32 R19, RZ, RZ, R12 ;  /* 0x000000ffff137224 */ /* 0x000fca00078e000c */
[----:B------:R-:W-:Y:S01]  /*1c3c0*/  STL.64 [R1+0xda8], R18 ;  /* 0x000da81201007387 */ /* 0x000fe20000100a00 */
[----:B------:R0:W-:Y:S02]  /*1c3d0*/  STL.64 [R1+0xd40], R22 ;  /* 0x000d401601007387 */ /* 0x0001e40000100a00 */
[----:B------:R-:W2:Y:S02]  /*1c3e0*/  LDL.LU R20, [R1+0x110] ;  /* 0x0001100001147983 */ /* 0x000ea40000300800 */
[----:B------:R-:W2:Y:S01]  /*1c3f0*/  LDL.LU R21, [R1+0x114] ;  /* 0x0001140001157983 */ /* 0x000ea20000300800 */
[----:B0-----:R-:W4:Y:S01]  /*1c400*/  LDL.LU R22, [R1+0x118] ;  /* 0x0001180001167983 */ /* 0x001f220000300800 */
[----:B------:R-:W4:Y:S02]  /*1c410*/  LDL.LU R23, [R1+0x11c] ;  /* 0x00011c0001177983 */ /* 0x000f240000300800 */
[----:B------:R-:W2:Y:S02]  /*1c420*/  LDL R13, [R1+0x36c] ;  /* 0x00036c00010d7983 */ /* 0x000ea40000100800 */
[----:B------:R-:W3:Y:S01]  /*1c430*/  LDL R14, [R1+0x368] ;  /* 0x00036800010e7983 */ /* 0x000ee20000100800 */
[----:B------:R-:W3:Y:S04]  /*1c440*/  LDL R15, [R1+0x364] ;  /* 0x00036400010f7983 */ /* 0x000ee80000100800 */
[----:B----4-:R-:W-:Y:S01]  /*1c450*/  STL.64 [R1+0xd58], R22 ;  /* 0x000d581601007387 */ /* 0x010fe20000100a00 */
[----:B--2---:R0:W-:Y:S03]  /*1c460*/  STL.64 [R1+0xd50], R20 ;  /* 0x000d501401007387 */ /* 0x0041e60000100a00 */
[----:B0-----:R-:W2:Y:S01]  /*1c470*/  LDL.LU R20, [R1+0x150] ;  /* 0x0001500001147983 */ /* 0x001ea20000300800 */
[----:B------:R-:W2:Y:S02]  /*1c480*/  LDL.LU R21, [R1+0x154] ;  /* 0x0001540001157983 */ /* 0x000ea40000300800 */
[----:B------:R-:W4:Y:S02]  /*1c490*/  LDL.LU R22, [R1+0x158] ;  /* 0x0001580001167983 */ /* 0x000f240000300800 */
[----:B------:R-:W4:Y:S02]  /*1c4a0*/  LDL.LU R23, [R1+0x15c] ;  /* 0x00015c0001177983 */ /* 0x000f240000300800 */
        /* <DEDUP_REMOVED lines=17> */
[----:B------:R-:W4:Y:S01]  /*1c5c0*/  LDL.LU R23, [R1+0x1fc] ;  /* 0x0001fc0001177983 */ /* 0x000f220000300800 */
[----:B---3--:R-:W-:Y:S01]  /*1c5d0*/  HMMA.16816.F32.BF16 R8, R4, R26, R8 ;  /* 0x0000001a0408723c */ /* 0x008fe20000041808 */
[----:B------:R-:W-:Y:S04]  /*1c5e0*/  LDSM.16.MT88.4 R4, [R13+0x11800] ;  /* 0x011800000d04783b */ /* 0x000fe80000004200 */
[----:B----4-:R-:W-:Y:S01]  /*1c5f0*/  STL.64 [R1+0xdb8], R22 ;  /* 0x000db81601007387 */ /* 0x010fe20000100a00 */
[----:B--2---:R0:W-:Y:S03]  /*1c600*/  STL.64 [R1+0xdb0], R20 ;  /* 0x000db01401007387 */ /* 0x0041e60000100a00 */
[----:B0-----:R-:W2:Y:S01]  /*1c610*/  LDL.LU R20, [R1+0x250] ;  /* 0x0002500001147983 */ /* 0x001ea20000300800 */
[----:B------:R-:W2:Y:S02]  /*1c620*/  LDL.LU R21, [R1+0x254] ;  /* 0x0002540001157983 */ /* 0x000ea40000300800 */
[----:B------:R-:W2:Y:S02]  /*1c630*/  LDL.LU R22, [R1+0x258] ;  /* 0x0002580001167983 */ /* 0x000ea40000300800 */
[----:B------:R-:W2:Y:S09]  /*1c640*/  LDL.LU R23, [R1+0x25c] ;  /* 0x00025c0001177983 */ /* 0x000eb20000300800 */
[----:B------:R-:W-:Y:S01]  /*1c650*/  STL.64 [R1+0x330], R8 ;  /* 0x0003300801007387 */ /* 0x000fe20000100a00 */
[----:B------:R-:W-:Y:S02]  /*1c660*/  STL.64 [R1+0x338], R10 ;  /* 0x0003380a01007387 */ /* 0x000fe40000100a00 */
[----:B------:R-:W-:Y:S02]  /*1c670*/  LDSM.16.MT88.4 R8, [R14+0x11800] ;  /* 0x011800000e08783b */ /* 0x000fe40000004200 */
[----:B------:R-:W0:Y:S02]  /*1c680*/  LDSM.16.MT88.4 R12, [R15+0x11800] ;  /* 0x011800000f0c783b */ /* 0x000e240000004200 */
[----:B------:R-:W-:-:S02]  /*1c690*/  IMAD.MOV.U32 R18, RZ, RZ, R3 ;  /* 0x000000ffff127224 */ /* 0x000fc400078e0003 */
[----:B------:R-:W-:Y:S01]  /*1c6a0*/  IMAD.MOV.U32 R19, RZ, RZ, R0 ;  /* 0x000000ffff137224 */ /* 0x000fe200078e0000 */
[----:B0-----:R-:W-:Y:S01]  /*1c6b0*/  STL.64 [R1+0xc58], R14 ;  /* 0x000c580e01007387 */ /* 0x001fe20000100a00 */
[----:B------:R0:W-:Y:S03]  /*1c6c0*/  STL.64 [R1+0xc50], R12 ;  /* 0x000c500c01007387 */ /* 0x0001e60000100a00 */
[----:B0-----:R-:W3:Y:S01]  /*1c6d0*/  LDL.LU R12, [R1+0xa0] ;  /* 0x0000a000010c7983 */ /* 0x001ee20000300800 */
[----:B------:R-:W3:Y:S02]  /*1c6e0*/  LDL.LU R13, [R1+0xa4] ;  /* 0x0000a400010d7983 */ /* 0x000ee40000300800 */
[----:B------:R-:W3:Y:S02]  /*1c6f0*/  LDL.LU R14, [R1+0xa8] ;  /* 0x0000a800010e7983 */ /* 0x000ee40000300800 */
[----:B------:R-:W3:Y:S01]  /*1c700*/  LDL.LU R15, [R1+0xac] ;  /* 0x0000ac00010f7983 */ /* 0x000ee20000300800 */
[C---:B--2---:R-:W-:Y:S01]  /*1c710*/  HMMA.16816.F32.BF16 R16, R4.reuse, R18, R20 ;  /* 0x000000120410723c */ /* 0x044fe20000041814 */
[----:B------:R-:W2:Y:S01]  /*1c720*/  LDL.LU.64 R22, [R1+0xdb8] ;  /* 0x000db80001167983 */ /* 0x000ea20000300a00 */
[----:B------:R-:W2:Y:S11]  /*1c730*/  LDL.LU.64 R20, [R1+0xdb0] ;  /* 0x000db00001147983 */ /* 0x000eb60000300a00 */
[----:B------:R-:W-:Y:S10]  /*1c740*/  @!UPT UIADD3 URZ, URZ, URZ, URZ ;  /* 0x0000003f3f3ff290 */ /* 0x000ff4000fffe03f */
[----:B------:R-:W-:Y:S01]  /*1c750*/  STL.64 [R1+0x1d0], R16 ;  /* 0x0001d01001007387 */ /* 0x000fe20000100a00 */
[----:B------:R0:W-:Y:S03]  /*1c760*/  STL.64 [R1+0x1d8], R18 ;  /* 0x0001d81201007387 */ /* 0x0001e60000100a00 */
[----:B0-----:R-:W2:Y:S02]  /*1c770*/  LDL.LU.64 R18, [R1+0xda8] ;  /* 0x000da80001127983 */ /* 0x001ea40000300a00 */
[C---:B--2---:R-:W-:Y:S02]  /*1c780*/  HMMA.16816.F32.BF16 R16, R4.reuse, R18, R20 ;  /* 0x000000120410723c */ /* 0x044fe40000041814 */
[----:B------:R-:W2:Y:S01]  /*1c790*/  LDL.LU.64 R22, [R1+0xda0] ;  /* 0x000da00001167983 */ /* 0x000ea20000300a00 */
[----:B------:R-:W2:Y:S11]  /*1c7a0*/  LDL.LU.64 R20, [R1+0xd98] ;  /* 0x000d980001147983 */ /* 0x000eb60000300a00 */
[----:B------:R-:W-:Y:S09]  /*1c7b0*/  @!UPT UIADD3 URZ, URZ, URZ, URZ ;  /* 0x0000003f3f3ff290 */ /* 0x000ff2000fffe03f */
        /* <DEDUP_REMOVED lines=17> */
[C---:B--2---:R-:W-:Y:S01]  /*1c8d0*/  HMMA.16816.F32.BF16 R20, R4.reuse, R18, R20 ;  /* 0x000000120414723c */ /* 0x044fe20000041814 */
[----:B------:R-:W-:Y:S02]  /*1c8e0*/  IMAD.MOV.U32 R3, RZ, RZ, R18 ;  /* 0x000000ffff037224 */ /* 0x000fe400078e0012 */
[----:B------:R-:W-:Y:S11]  /*1c8f0*/  IMAD.MOV.U32 R0, RZ, RZ, R19 ;  /* 0x000000ffff007224 */ /* 0x000ff600078e0013 */
[----:B------:R-:W-:Y:S09]  /*1c900*/  @!UPT UIADD3 URZ, URZ, URZ, URZ ;  /* 0x0000003f3f3ff290 */ /* 0x000ff2000fffe03f */
[----:B------:R-:W-:Y:S01]  /*1c910*/  STL.64 [R1+0x2b0], R20 ;  /* 0x0002b01401007387 */ /* 0x000fe20000100a00 */
[----:B------:R0:W-:Y:S03]  /*1c920*/  STL.64 [R1+0x2b8], R22 ;  /* 0x0002b81601007387 */ /* 0x0001e60000100a00 */
[----:B0-----:R-:W2:Y:S01]  /*1c930*/  LDL.LU.64 R22, [R1+0xd58] ;  /* 0x000d580001167983 */ /* 0x001ea20000300a00 */
[----:B------:R-:W2:Y:S02]  /*1c940*/  LDL.LU.64 R20, [R1+0xd50] ;  /* 0x000d500001147983 */ /* 0x000ea40000300a00 */
[----:B------:R-:W2:Y:S02]  /*1c950*/  LDL.LU.64 R18, [R1+0xd48] ;  /* 0x000d480001127983 */ /* 0x000ea40000300a00 */
[C---:B--2---:R-:W-:Y:S11]  /*1c960*/  HMMA.16816.F32.BF16 R20, R4.reuse, R18, R20 ;  /* 0x000000120414723c */ /* 0x044ff60000041814 */
[----:B------:R-:W-:Y:S11]  /*1c970*/  @!UPT UIADD3 URZ, URZ, URZ, URZ ;  /* 0x0000003f3f3ff290 */ /* 0x000ff6000fffe03f */
[----:B------:R-:W-:Y:S01]  /*1c980*/  @!UPT UIADD3 URZ, URZ, URZ, URZ ;  /* 0x0000003f3f3ff290 */ /* 0x000fe2000fffe03f */
[----:B------:R-:W-:Y:S01]  /*1c990*/  STL.64 [R1+0x2c0], R20 ;  /* 0x0002c01401007387 */ /* 0x000fe20000100a00 */
[----:B------:R0:W-:Y:S03]  /*1c9a0*/  STL.64 [R1+0x2c8], R22 ;  /* 0x0002c81601007387 */ /* 0x0001e60000100a00 */
[----:B0-----:R-:W2:Y:S01]  /*1c9b0*/  LDL.LU.64 R22, [R1+0xd40] ;  /* 0x000d400001167983 */ /* 0x001ea20000300a00 */
[----:B------:R0:W-:Y:S02]  /*1c9c0*/  STL.64 [R1+0xd38], R18 ;  /* 0x000d381201007387 */ /* 0x0001e40000100a00 */
[----:B------:R-:W2:Y:S02]  /*1c9d0*/  LDL.LU R16, [R1+0xc0] ;  /* 0x0000c00001107983 */ /* 0x000ea40000300800 */
[----:B------:R-:W2:Y:S01]  /*1c9e0*/  LDL.LU R17, [R1+0xc4] ;  /* 0x0000c40001117983 */ /* 0x000ea20000300800 */
[----:B0-----:R-:W2:Y:S01]  /*1c9f0*/  LDL.LU R18, [R1+0xc8] ;  /* 0x0000c80001127983 */ /* 0x001ea20000300800 */
[----:B------:R-:W2:Y:S02]  /*1ca00*/  LDL.LU R19, [R1+0xcc] ;  /* 0x0000cc0001137983 */ /* 0x000ea40000300800 */
[C---:B--2---:R-:W-:Y:S08]  /*1ca10*/  HMMA.16816.F32.BF16 R16, R4.reuse, R22, R16 ;  /* 0x000000160410723c */ /* 0x044ff00000041810 */
[----:B---3--:R-:W-:Y:S01]  /*1ca20*/  HMMA.16816.F32.BF16 R4, R4, R26, R12 ;  /* 0x0000001a0404723c */ /* 0x008fe2000004180c */
[----:B------:R0:W-:Y:S11]  /*1ca30*/  STL.64 [R1+0xd20], R22 ;  /* 0x000d201601007387 */ /* 0x0001f60000100a00 */
[----:B------:R-:W-:Y:S03]  /*1ca40*/  @!UPT UIADD3 URZ, URZ, URZ, URZ ;  /* 0x0000003f3f3ff290 */ /* 0x000fe6000fffe03f */
[----:B------:R1:W-:Y:S01]  /*1ca50*/  STL.64 [R1+0x300], R16 ;  /* 0x0003001001007387 */ /* 0x0003e20000100a00 */
[----:B------:R2:W-:Y:S02]  /*1ca60*/  STL.64 [R1+0x308], R18 ;  /* 0x0003081201007387 */ /* 0x0005e40000100a00 */
[----:B------:R-:W3:Y:S05]  /*1ca70*/  LDL.LU R12, [R1+0x100] ;  /* 0x00010000010c7983 */ /* 0x000eea0000300800 */
[----:B------:R-:W-:Y:S01]  /*1ca80*/  STL.64 [R1+0x2e0], R4 ;  /* 0x0002e00401007387 */ /* 0x000fe20000100a00 */
[----:B------:R-:W-:Y:S01]  /*1ca90*/  STL.64 [R1+0x2e8], R6 ;  /* 0x0002e80601007387 */ /* 0x000fe20000100a00 */
[----:B------:R-:W3:Y:S02]  /*1caa0*/  LDL.LU R13, [R1+0x104] ;  /* 0x00010400010d7983 */ /* 0x000ee40000300800 */
[----:B------:R-:W4:Y:S02]  /*1cab0*/  LDL.LU R14, [R1+0x108] ;  /* 0x00010800010e7983 */ /* 0x000f240000300800 */
[----:B------:R-:W4:Y:S01]  /*1cac0*/  LDL.LU R15, [R1+0x10c] ;  /* 0x00010c00010f7983 */ /* 0x000f220000300800 */
[----:B------:R-:W3:Y:S01]  /*1cad0*/  LDL.LU R20, [R1+0x1e0] ;  /* 0x0001e00001147983 */ /* 0x000ee20000300800 */
[----:B------:R-:W3:Y:S02]  /*1cae0*/  LDL.LU R21, [R1+0x1e4] ;  /* 0x0001e40001157983 */ /* 0x000ee40000300800 */
[----:B0-----:R-:W3:Y:S02]  /*1caf0*/  LDL.LU R22, [R1+0x1e8] ;  /* 0x0001e80001167983 */ /* 0x001ee40000300800 */
[----:B------:R-:W3:Y:S01]  /*1cb00*/  LDL.LU R23, [R1+0x1ec] ;  /* 0x0001ec0001177983 */ /* 0x000ee20000300800 */
[----:B-1----:R-:W4:Y:S01]  /*1cb10*/  LDL.LU R16, [R1+0x240] ;  /* 0x0002400001107983 */ /* 0x002f220000300800 */
[----:B------:R-:W4:Y:S02]  /*1cb20*/  LDL.LU R17, [R1+0x244] ;  /* 0x0002440001117983 */ /* 0x000f240000300800 */
[----:B--2---:R-:W2:Y:S02]  /*1cb30*/  LDL.LU R18, [R1+0x248] ;  /* 0x0002480001127983 */ /* 0x004ea40000300800 */
[----:B------:R-:W2:Y:S01]  /*1cb40*/  LDL.LU R19, [R1+0x24c] ;  /* 0x00024c0001137983 */ /* 0x000ea20000300800 */
[----:B---3--:R0:W-:Y:S01]  /*1cb50*/  STL.64 [R1+0xd30], R22 ;  /* 0x000d301601007387 */ /* 0x0081e20000100a00 */
[----:B------:R-:W-:Y:S03]  /*1cb60*/  STL.64 [R1+0xd28], R20 ;  /* 0x000d281401007387 */ /* 0x000fe60000100a00 */
[----:B0-----:R-:W2:Y:S01]  /*1cb70*/  LDL.LU.64 R22, [R1+0x68] ;  /* 0x0000680001167983 */ /* 0x001ea20000300a00 */
[----:B----4-:R-:W-:Y:S02]  /*1cb80*/  STL.64 [R1+0xce0], R14 ;  /* 0x000ce00e01007387 */ /* 0x010fe40000100a00 */
[----:B------:R0:W-:Y:S02]  /*1cb90*/  STL.64 [R1+0xcd8], R12 ;  /* 0x000cd80c01007387 */ /* 0x0001e40000100a00 */
[----:B0-----:R-:W3:Y:S01]  /*1cba0*/  LDL.LU R12, [R1+0x140] ;  /* 0x00014000010c7983 */ /* 0x001ee20000300800 */
[----:B------:R-:W3:Y:S02]  /*1cbb0*/  LDL.LU R13, [R1+0x144] ;  /* 0x00014400010d7983 */ /* 0x000ee40000300800 */
[----:B------:R-:W4:Y:S02]  /*1cbc0*/  LDL.LU R14, [R1+0x148] ;  /* 0x00014800010e7983 */ /* 0x000f240000300800 */
[----:B------:R-:W4:Y:S02]  /*1cbd0*/  LDL.LU R15, [R1+0x14c] ;  /* 0x00014c00010f7983 */ /* 0x000f240000300800 */
[----:B----4-:R0:W-:Y:S01]  /*1cbe0*/  STL.64 [R1+0xcf0], R14 ;  /* 0x000cf00e01007387 */ /* 0x0101e20000100a00 */
[----:B---3--:R-:W-:Y:S03]  /*1cbf0*/  STL.64 [R1+0xce8], R12 ;  /* 0x000ce80c01007387 */ /* 0x008fe60000100a00 */
[----:B0-----:R-:W3:Y:S04]  /*1cc00*/  LDL.LU.64 R14, [R1+0x38] ;  /* 0x00003800010e7983 */ /* 0x001ee80000300a00 */
[----:B---3--:R0:W-:Y:S04]  /*1cc10*/  STL.64 [R1+0xcf8], R14 ;  /* 0x000cf80e01007387 */ /* 0x0081e80000100a00 */
[----:B0-----:R-:W3:Y:S01]  /*1cc20*/  LDL.LU.64 R14, [R1+0x48] ;  /* 0x00004800010e7983 */ /* 0x001ee20000300a00 */
[----:B--2---:R-:W-:Y:S03]  /*1cc30*/  HMMA.16816.F32.BF16 R16, R8, R22, R16 ;  /* 0x000000160810723c */ /* 0x004fe60000041810 */
[----:B---3--:R0:W-:Y:S04]  /*1cc40*/  STL.64 [R1+0xd18], R14 ;  /* 0x000d180e01007387 */ /* 0x0081e80000100a00 */
[----:B0-----:R-:W2:Y:S01]  /*1cc50*/  LDL.LU.64 R14, [R1+0x58] ;  /* 0x00005800010e7983 */ /* 0x001ea20000300a00 */
[----:B------:R-:W-:Y:S02]  /*1cc60*/  STL.64 [R1+0xc68], R26 ;  /* 0x000c681a01007387 */ /* 0x000fe40000100a00 */
[----:B------:R0:W-:Y:S02]  /*1cc70*/  STL.64 [R1+0xc60], R24 ;  /* 0x000c601801007387 */ /* 0x0001e40000100a00 */
[----:B0-----:R-:W3:Y:S01]  /*1cc80*/  LDL.LU R24, [R1+0x160] ;  /* 0x0001600001187983 */ /* 0x001ee20000300800 */
[----:B------:R-:W3:Y:S02]  /*1cc90*/  LDL.LU R25, [R1+0x164] ;  /* 0x0001640001197983 */ /* 0x000ee40000300800 */
[----:B------:R-:W4:Y:S02]  /*1cca0*/  LDL.LU R26, [R1+0x168] ;  /* 0x00016800011a7983 */ /* 0x000f240000300800 */
[----:B------:R-:W4:Y:S02]  /*1ccb0*/  LDL.LU R27, [R1+0x16c] ;  /* 0x00016c00011b7983 */ /* 0x000f240000300800 */
[----:B----4-:R-:W-:Y:S01]  /*1ccc0*/  STL.64 [R1+0xd08], R26 ;  /* 0x000d081a01007387 */ /* 0x010fe20000100a00 */
[----:B---3--:R0:W-:Y:S03]  /*1ccd0*/  STL.64 [R1+0xd00], R24 ;  /* 0x000d001801007387 */ /* 0x0081e60000100a00 */
[----:B0-----:R-:W3:Y:S01]  /*1cce0*/  LDL.LU R24, [R1+0x1a0] ;  /* 0x0001a00001187983 */ /* 0x001ee20000300800 */
[----:B------:R-:W3:Y:S02]  /*1ccf0*/  LDL.LU R25, [R1+0x1a4] ;  /* 0x0001a40001197983 */ /* 0x000ee40000300800 */
[----:B------:R-:W3:Y:S02]  /*1cd00*/  LDL.LU R26, [R1+0x1a8] ;  /* 0x0001a800011a7983 */ /* 0x000ee40000300800 */
[----:B------:R-:W3:Y:S01]  /*1cd10*/  LDL.LU R27, [R1+0x1ac] ;  /* 0x0001ac00011b7983 */ /* 0x000ee20000300800 */
[----:B------:R-:W4:Y:S01]  /*1cd20*/  LDL.LU R4, [R1+0x470] ;  /* 0x0004700001047983 */ /* 0x000f220000300800 */
[----:B------:R-:W4:Y:S02]  /*1cd30*/  LDL.LU R5, [R1+0x670] ;  /* 0x0006700001057983 */ /* 0x000f240000300800 */
[----:B------:R0:W-:Y:S02]  /*1cd40*/  STL.64 [R1+0xc0], R16 ;  /* 0x0000c01001007387 */ /* 0x0001e40000100a00 */
[----:B------:R1:W-:Y:S02]  /*1cd50*/  STL.64 [R1+0xc8], R18 ;  /* 0x0000c81201007387 */ /* 0x0003e40000100a00 */
[----:B0-----:R-:W-:Y:S01]  /*1cd60*/  IMAD.MOV.U32 R17, RZ, RZ, R22 ;  /* 0x000000ffff117224 */ /* 0x001fe200078e0016 */
[----:B-1----:R-:W2:Y:S01]  /*1cd70*/  LDL.LU.64 R18, [R1+0xd38] ;  /* 0x000d380001127983 */ /* 0x002ea20000300a00 */
[----:B------:R-:W-:-:S02]  /*1cd80*/  IMAD.MOV.U32 R16, RZ, RZ, R23 ;  /* 0x000000ffff107224 */ /* 0x000fc400078e0017 */
[----:B------:R-:W2:Y:S02]  /*1cd90*/  LDL.LU.64 R22, [R1+0xd30] ;  /* 0x000d300001167983 */ /* 0x000ea40000300a00 */
[----:B------:R-:W2:Y:S01]  /*1cda0*/  LDL.LU.64 R20, [R1+0xd28] ;  /* 0x000d280001147983 */ /* 0x000ea20000300a00 */
[----:B------:R-:W3:Y:S01]  /*1cdb0*/  LDL.LU R6, [R1+0x474] ;  /* 0x0004740001067983 */ /* 0x000ee20000300800 */
[C---:B--2---:R-:W-:Y:S11]  /*1cdc0*/  HMMA.16816.F32.BF16 R20, R8.reuse, R14, R20 ;  /* 0x0000000e0814723c */ /* 0x044ff60000041814 */
[----:B------:R-:W-:Y:S11]  /*1cdd0*/  @!UPT UIADD3 URZ, URZ, URZ, URZ ;  /* 0x0000003f3f3ff290 */ /* 0x000ff6000fffe03f */
[----:B------:R-:W-:Y:S01]  /*1cde0*/  @!UPT UIADD3 URZ, URZ, URZ, URZ ;  /* 0x0000003f3f3ff290 */ /* 0x000fe2000fffe03f */
[----:B------:R0:W-:Y:S01]  /*1cdf0*/  STL.64 [R1+0x170], R20 ;  /* 0x0001701401007387 */ /* 0x0001e20000100a00 */
[----:B------:R1:W-:Y:S02]  /*1ce00*/  STL.64 [R1+0x178], R22 ;  /* 0x0001781601007387 */ /* 0x0003e40000100a00 */
[----:B0-----:R-:W-:Y:S01]  /*1ce10*/  IMAD.MOV.U32 R21, RZ, RZ, R14 ;  /* 0x000000ffff157224 */ /* 0x001fe200078e000e */
[----:B-1----:R-:W2:Y:S01]  /*1ce20*/  LDL.LU.64 R22, [R1+0xd20] ;  /* 0x000d200001167983 */ /* 0x002ea20000300a00 */
[----:B------:R-:W-:Y:S02]  /*1ce30*/  IMAD.MOV.U32 R20, RZ, RZ, R15 ;  /* 0x000000ffff147224 */ /* 0x000fe400078e000f */
[----:B------:R-:W2:Y:S02]  /*1ce40*/  LDL.LU.64 R14, [R1+0xd18] ;  /* 0x000d1800010e7983 */ /* 0x000ea40000300a00 */
[----:B------:R-:W3:Y:S02]  /*1ce50*/  LDL.LU R7, [R1+0x478] ;  /* 0x0004780001077983 */ /* 0x000ee40000300800 */
[----:B---3--:R-:W-:Y:S01]  /*1ce60*/  STL.64 [R1+0xbd0], R6 ;  /* 0x000bd00601007387 */ /* 0x008fe20000100a00 */
[----:B----4-:R0:W-:Y:S03]  /*1ce70*/  STL.64 [R1+0xbc8], R4 ;  /* 0x000bc80401007387 */ /* 0x0101e60000100a00 */
[----:B0-----:R-:W3:Y:S01]  /*1ce80*/  LDL.LU R4, [R1+0xe0] ;  /* 0x0000e00001047983 */ /* 0x001ee20000300800 */
[----:B------:R-:W3:Y:S02]  /*1ce90*/  LDL.LU R5, [R1+0xe4] ;  /* 0x0000e40001057983 */ /* 0x000ee40000300800 */
[----:B------:R-:W4:Y:S02]  /*1cea0*/  LDL.LU R6, [R1+0xe8] ;  /* 0x0000e80001067983 */ /* 0x000f240000300800 */
[----:B------:R-:W4:Y:S01]  /*1ceb0*/  LDL.LU R7, [R1+0xec] ;  /* 0x0000ec0001077983 */ /* 0x000f220000300800 */
[----:B--2---:R-:W-:Y:S01]  /*1cec0*/  HMMA.16816.F32.BF16 R24, R8, R14, R24 ;  /* 0x0000000e0818723c */ /* 0x004fe20000041818 */
[----:B----4-:R0:W-:Y:S01]  /*1ced0*/  STL.64 [R1+0xbe0], R6 ;  /* 0x000be00601007387 */ /* 0x0101e20000100a00 */
[----:B---3--:R1:W-:Y:S02]  /*1cee0*/  STL.64 [R1+0xbd8], R4 ;  /* 0x000bd80401007387 */ /* 0x0083e40000100a00 */
[----:B0-----:R-:W-:-:S02]  /*1cef0*/  IMAD.MOV.U32 R6, RZ, RZ, R3 ;  /* 0x000000ffff067224 */ /* 0x001fc400078e0003 */
[----:B------:R-:W-:Y:S01]  /*1cf00*/  IMAD.MOV.U32 R7, RZ, RZ, R0 ;  /* 0x000000ffff077224 */ /* 0x000fe200078e0000 */
[----:B------:R-:W2:Y:S01]  /*1cf10*/  LDL.LU R3, [R1+0xd14] ;  /* 0x000d140001037983 */ /* 0x000ea20000300800 */
[----:B------:R-:W3:Y:S11]  /*1cf20*/  LDL.LU R0, [R1+0xd10] ;  /* 0x000d100001007983 */ /* 0x000ef60000300800 */
[----:B------:R-:W-:Y:S04]  /*1cf30*/  @!UPT UIADD3 URZ, URZ, URZ, URZ ;  /* 0x0000003f3f3ff290 */ /* 0x000fe8000fffe03f */
[----:B------:R-:W-:Y:S02]  /*1cf40*/  STL.64 [R1+0x190], R24 ;  /* 0x0001901801007387 */ /* 0x000fe40000100a00 */
[----:B------:R0:W-:Y:S02]  /*1cf50*/  STL.64 [R1+0x198], R26 ;  /* 0x0001981a01007387 */ /* 0x0001e40000100a00 */
[----:B-1----:R-:W-:Y:S02]  /*1cf60*/  IMAD.MOV.U32 R5, RZ, RZ, R14 ;  /* 0x000000ffff057224 */ /* 0x002fe400078e000e */
[----:B------:R-:W-:Y:S01]  /*1cf70*/  IMAD.MOV.U32 R4, RZ, RZ, R15 ;  /* 0x000000ffff047224 */ /* 0x000fe200078e000f */
[----:B0-----:R-:W4:Y:S01]  /*1cf80*/  LDL.LU.64 R26, [R1+0xd08] ;  /* 0x000d0800011a7983 */ /* 0x001f220000300a00 */
[----:B------:R-:W4:Y:S02]  /*1cf90*/  LDL.LU.64 R24, [R1+0xd00] ;  /* 0x000d000001187983 */ /* 0x000f240000300a00 */
[----:B------:R-:W4:Y:S02]  /*1cfa0*/  LDL.LU.64 R14, [R1+0xcf8] ;  /* 0x000cf800010e7983 */ /* 0x000f240000300a00 */
[C---:B----4-:R-:W-:Y:S11]  /*1cfb0*/  HMMA.16816.F32.BF16 R24, R8.reuse, R14, R24 ;  /* 0x0000000e0818723c */ /* 0x050ff60000041818 */
[----:B------:R-:W-:Y:S11]  /*1cfc0*/  @!UPT UIADD3 URZ, URZ, URZ, URZ ;  /* 0x0000003f3f3ff290 */ /* 0x000ff6000fffe03f */
[----:B------:R-:W-:Y:S01]  /*1cfd0*/  @!UPT UIADD3 URZ, URZ, URZ, URZ ;  /* 0x0000003f3f3ff290 */ /* 0x000fe2000fffe03f */
[----:B------:R0:W-:Y:S01]  /*1cfe0*/  STL.64 [R1+0x1e0], R24 ;  /* 0x0001e01801007387 */ /* 0x0001e20000100a00 */
[----:B------:R-:W-:Y:S02]  /*1cff0*/  STL.64 [R1+0x1e8], R26 ;  /* 0x0001e81a01007387 */ /* 0x000fe40000100a00 */
[----:B0-----:R-:W-:Y:S02]  /*1d000*/  IMAD.MOV.U32 R25, RZ, RZ, R14 ;  /* 0x000000ffff197224 */ /* 0x001fe400078e000e */
[----:B------:R-:W-:Y:S02]  /*1d010*/  IMAD.MOV.U32 R24, RZ, RZ, R15 ;  /* 0x000000ffff187224 */ /* 0x000fe400078e000f */
[----:B------:R-:W4:Y:S01]  /*1d020*/  LDL.LU.64 R14, [R1+0xcf0] ;  /* 0x000cf000010e7983 */ /* 0x000f220000300a00 */
[----:B------:R-:W4:Y:S02]  /*1d030*/  LDL.LU.64 R12, [R1+0xce8] ;  /* 0x000ce800010c7983 */ /* 0x000f240000300a00 */
[----:B----4-:R-:W-:Y:S11]  /*1d040*/  HMMA.16816.F32.BF16 R12, R8, R6, R12 ;  /* 0x00000006080c723c */ /* 0x010ff6000004180c */
[----:B------:R-:W-:Y:S11]  /*1d050*/  @!UPT UIADD3 URZ, URZ, URZ, URZ ;  /* 0x0000003f3f3ff290 */ /* 0x000ff6000fffe03f */
[----:B------:R-:W-:Y:S01]  /*1d060*/  @!UPT UIADD3 URZ, URZ, URZ, URZ ;  /* 0x0000003f3f3ff290 */ /* 0x000fe2000fffe03f */
[----:B------:R-:W-:Y:S01]  /*1d070*/  STL.64 [R1+0x240], R12 ;  /* 0x0002400c01007387 */ /* 0x000fe20000100a00 */
[----:B------:R0:W-:Y:S03]  /*1d080*/  STL.64 [R1+0x248], R14 ;  /* 0x0002480e01007387 */ /* 0x0001e60000100a00 */
[----:B0-----:R-:W4:Y:S01]  /*1d090*/  LDL.LU.64 R14, [R1+0xce0] ;  /* 0x000ce000010e7983 */ /* 0x001f220000300a00 */
[----:B------:R-:W4:Y:S02]  /*1d0a0*/  LDL.LU.64 R12, [R1+0xcd8] ;  /* 0x000cd800010c7983 */ /* 0x000f240000300a00 */
[----:B------:R0:W-:Y:S02]  /*1d0b0*/  STL.64 [R1+0xbf0], R6 ;  /* 0x000bf00601007387 */ /* 0x0001e40000100a00 */
[----:B0-----:R-:W-:Y:S02]  /*1d0c0*/  IMAD.MOV.U32 R6, RZ, RZ, R25 ;  /* 0x000000ffff067224 */ /* 0x001fe400078e0019 */
[----:B------:R-:W-:-:S05]  /*1d0d0*/  IMAD.MOV.U32 R7, RZ, RZ, R24 ;  /* 0x000000ffff077224 */ /* 0x000fca00078e0018 */
[----:B------:R0:W-:Y:S02]  /*1d0e0*/  STL.64 [R1+0xc08], R6 ;  /* 0x000c080601007387 */ /* 0x0001e40000100a00 */
[----:B0-----:R-:W-:Y:S02]  /*1d0f0*/  IMAD.MOV.U32 R6, RZ, RZ, R5 ;  /* 0x000000ffff067224 */ /* 0x001fe400078e0005 */
[----:B------:R-:W-:-:S05]  /*1d100*/  IMAD.MOV.U32 R7, RZ, RZ, R4 ;  /* 0x000000ffff077224 */ /* 0x000fca00078e0004 */
[----:B------:R0:W-:Y:S01]  /*1d110*/  STL.64 [R1+0xc20], R6 ;  /* 0x000c200601007387 */ /* 0x0001e20000100a00 */
[----:B---3--:R-:W-:Y:S02]  /*1d120*/  IMAD.MOV.U32 R26, RZ, RZ, R0 ;  /* 0x000000ffff1a7224 */ /* 0x008fe400078e0000 */
[----:B--2---:R-:W-:Y:S02]  /*1d130*/  IMAD.MOV.U32 R27, RZ, RZ, R3 ;  /* 0x000000ffff1b7224 */ /* 0x004fe400078e0003 */
[----:B0-----:R-:W-:Y:S02]  /*1d140*/  IMAD.MOV.U32 R6, RZ, RZ, R21 ;  /* 0x000000ffff067224 */ /* 0x001fe400078e0015 */
[----:B------:R-:W-:-:S05]  /*1d150*/  IMAD.MOV.U32 R7, RZ, RZ, R20 ;  /* 0x000000ffff077224 */ /* 0x000fca00078e0014 */
[----:B------:R-:W-:Y:S01]  /*1d160*/  STL.64 [R1+0xc38], R6 ;  /* 0x000c380601007387 */ /* 0x000fe20000100a00 */
[----:B------:R-:W2:Y:S01]  /*1d170*/  LDL.LU R24, [R1+0x90] ;  /* 0x0000900001187983 */ /* 0x000ea20000300800 */
[----:B----4-:R-:W-:Y:S11]  /*1d180*/  HMMA.16816.F32.BF16 R12, R8, R18, R12 ;  /* 0x00000012080c723c */ /* 0x010ff6000004180c */
[----:B------:R-:W-:Y:S11]  /*1d190*/  @!UPT UIADD3 URZ, URZ, URZ, URZ ;  /* 0x0000003f3f3ff290 */ /* 0x000ff6000fffe03f */
[----:B------:R-:W-:Y:S01]  /*1d1a0*/  @!UPT UIADD3 URZ, URZ, URZ, URZ ;  /* 0x0000003f3f3ff290 */ /* 0x000fe2000fffe03f */
[----:B------:R0:W-:Y:S01]  /*1d1b0*/  STL.64 [R1+0x260], R12 ;  /* 0x0002600c01007387 */ /* 0x0001e20000100a00 */
[----:B------:R1:W-:Y:S02]  /*1d1c0*/  STL.64 [R1+0x268], R14 ;  /* 0x0002680e01007387 */ /* 0x0003e40000100a00 */
[----:B------:R-:W2:Y:S02]  /*1d1d0*/  LDL.LU R25, [R1+0x94] ;  /* 0x0000940001197983 */ /* 0x000ea40000300800 */
[----:B------:R-:W3:Y:S01]  /*1d1e0*/  LDL.LU R0, [R1+0xcd0] ;  /* 0x000cd00001007983 */ /* 0x000ee20000300800 */
[----:B------:R-:W4:Y:S01]  /*1d1f0*/  LDL.LU R3, [R1+0xccc] ;  /* 0x000ccc0001037983 */ /* 0x000f220000300800 */
[----:B0-----:R-:W-:Y:S02]  /*1d200*/  IMAD.MOV.U32 R12, RZ, RZ, R2 ;  /* 0x000000ffff0c7224 */ /* 0x001fe400078e0002 */
[----:B------:R-:W-:Y:S01]  /*1d210*/  IMAD.MOV.U32 R13, RZ, RZ, R28 ;  /* 0x000000ffff0d7224 */ /* 0x000fe200078e001c */
[----:B------:R-:W2:Y:S01]  /*1d220*/  LDL.LU R2, [R1+0xcc8] ;  /* 0x000cc80001027983 */ /* 0x000ea20000300800 */
[----:B------:R-:W2:Y:S02]  /*1d230*/  LDL.LU R28, [R1+0xcc4] ;  /* 0x000cc400011c7983 */ /* 0x000ea40000300800 */
[----:B-1----:R-:W2:Y:S02]  /*1d240*/  LDL.LU R14, [R1+0x78] ;  /* 0x00007800010e7983 */ /* 0x002ea40000300800 */
[----:B------:R-:W-:-:S02]  /*1d250*/  IMAD.MOV.U32 R15, RZ, RZ, R29 ;  /* 0x000000ffff0f7224 */ /* 0x000fc400078e001d */
[----:B------:R-:W2:Y:S01]  /*1d260*/  LDL.LU R29, [R1+0xcc0] ;  /* 0x000cc000011d7983 */ /* 0x000ea20000300800 */
[----:B------:R-:W-:Y:S02]  /*1d270*/  IMAD.MOV.U32 R7, RZ, RZ, R16 ;  /* 0x000000ffff077224 */ /* 0x000fe400078e0010 */
[----:B------:R-:W-:Y:S02]  /*1d280*/  IMAD.MOV.U32 R6, RZ, RZ, R17 ;  /* 0x000000ffff067224 */ /* 0x000fe400078e0011 */
[----:B------:R2:W-:Y:S02]  /*1d290*/  STL.64 [R1+0xbe8], R18 ;  /* 0x000be81201007387 */ /* 0x0005e40000100a00 */
[----:B---3--:R-:W-:Y:S02]  /*1d2a0*/  IMAD.MOV.U32 R16, RZ, RZ, R0 ;  /* 0x000000ffff107224 */ /* 0x008fe400078e0000 */
[----:B----4-:R-:W-:Y:S01]  /*1d2b0*/  IMAD.MOV.U32 R17, RZ, RZ, R3 ;  /* 0x000000ffff117224 */ /* 0x010fe200078e0003 */
[----:B------:R-:W3:Y:S01]  /*1d2c0*/  LDL.LU R0, [R1+0xcbc] ;  /* 0x000cbc0001007983 */ /* 0x000ee20000300800 */
[----:B------:R-:W4:Y:S02]  /*1d2d0*/  LDL.LU R3, [R1+0xcb8] ;  /* 0x000cb80001037983 */ /* 0x000f240000300800 */
[----:B--2---:R-:W-:-:S02]  /*1d2e0*/  IMAD.MOV.U32 R18, RZ, RZ, R2 ;  /* 0x000000ffff127224 */ /* 0x004fc400078e0002 */
[----:B------:R-:W-:Y:S01]  /*1d2f0*/  IMAD.MOV.U32 R19, RZ, RZ, R28 ;  /* 0x000000ffff137224 */ /* 0x000fe200078e001c */
[----:B------:R-:W2:Y:S01]  /*1d300*/  LDL.LU R2, [R1+0xcb4] ;  /* 0x000cb40001027983 */ /* 0x000ea20000300800 */
[----:B------:R-:W2:Y:S03]  /*1d310*/  LDL.LU R28, [R1+0xcb0] ;  /* 0x000cb000011c7983 */ /* 0x000ea60000300800 */
[----:B------:R-:W-:Y:S01]  /*1d320*/  STL.64 [R1+0xc00], R18 ;  /* 0x000c001201007387 */ /* 0x000fe20000100a00 */
[----:B------:R0:W-:Y:S02]  /*1d330*/  STL.64 [R1+0xbf8], R16 ;  /* 0x000bf81001007387 */ /* 0x0001e40000100a00 */
[----:B0-----:R-:W-:Y:S02]  /*1d340*/  IMAD.MOV.U32 R16, RZ, RZ, R29 ;  /* 0x000000ffff107224 */ /* 0x001fe400078e001d */
[----:B------:R-:W2:Y:S01]  /*1d350*/  LDL.LU R29, [R1+0xcac] ;  /* 0x000cac00011d7983 */ /* 0x000ea20000300800 */
[----:B---3--:R-:W-:-:S02]  /*1d360*/  IMAD.MOV.U32 R17, RZ, RZ, R0 ;  /* 0x000000ffff117224 */ /* 0x008fc400078e0000 */
[----:B----4-:R-:W-:Y:S01]  /*1d370*/  IMAD.MOV.U32 R18, RZ, RZ, R3 ;  /* 0x000000ffff127224 */ /* 0x010fe200078e0003 */
[----:B------:R-:W3:Y:S01]  /*1d380*/  LDL.LU R0, [R1+0xca8] ;  /* 0x000ca80001007983 */ /* 0x000ee20000300800 */
[----:B------:R-:W4:Y:S02]  /*1d390*/  LDL.LU R3, [R1+0xca4] ;  /* 0x000ca40001037983 */ /* 0x000f240000300800 */
[----:B--2---:R-:W-:Y:S02]  /*1d3a0*/  IMAD.MOV.U32 R19, RZ, RZ, R2 ;  /* 0x000000ffff137224 */ /* 0x004fe400078e0002 */
[----:B------:R-:W2:Y:S03]  /*1d3b0*/  LDL.LU R2, [R1+0xca0] ;  /* 0x000ca00001027983 */ /* 0x000ea60000300800 */
[----:B------:R-:W-:Y:S02]  /*1d3c0*/  STL.64 [R1+0xc18], R18 ;  /* 0x000c181201007387 */ /* 0x000fe40000100a00 */
[----:B------:R0:W-:Y:S02]  /*1d3d0*/  STL.64 [R1+0xc10], R16 ;  /* 0x000c101001007387 */ /* 0x0001e40000100a00 */
[----:B0-----:R-:W-:-:S02]  /*1d3e0*/  IMAD.MOV.U32 R16, RZ, RZ, R28 ;  /* 0x000000ffff107224 */ /* 0x001fc400078e001c */
[----:B------:R-:W2:Y:S01]  /*1d3f0*/  LDL.LU R28, [R1+0xc9c] ;  /* 0x000c9c00011c7983 */ /* 0x000ea20000300800 */
[----:B------:R-:W-:Y:S02]  /*1d400*/  IMAD.MOV.U32 R17, RZ, RZ, R29 ;  /* 0x000000ffff117224 */ /* 0x000fe400078e001d */
[----:B------:R-:W2:Y:S02]  /*1d410*/  LDL.LU R29, [R1+0xc98] ;  /* 0x000c9800011d7983 */ /* 0x000ea40000300800 */
[----:B---3--:R-:W-:Y:S02]  /*1d420*/  IMAD.MOV.U32 R18, RZ, RZ, R0 ;  /* 0x000000ffff127224 */ /* 0x008fe400078e0000 */
[----:B----4-:R-:W-:Y:S01]  /*1d430*/  IMAD.MOV.U32 R19, RZ, RZ, R3 ;  /* 0x000000ffff137224 */ /* 0x010fe200078e0003 */
[----:B------:R-:W3:Y:S01]  /*1d440*/  LDL.LU R0, [R1+0xc94] ;  /* 0x000c940001007983 */ /* 0x000ee20000300800 */
[----:B------:R-:W4:Y:S03]  /*1d450*/  LDL.LU R3, [R1+0xc90] ;  /* 0x000c900001037983 */ /* 0x000f260000300800 */
[----:B------:R-:W-:Y:S01]  /*1d460*/  STL.64 [R1+0xc30], R18 ;  /* 0x000c301201007387 */ /* 0x000fe20000100a00 */
[----:B------:R2:W-:Y:S02]  /*1d470*/  STL.64 [R1+0xc28], R16 ;  /* 0x000c281001007387 */ /* 0x0005e40000100a00 */
[----:B--2---:R-:W-:-:S02]  /*1d480*/  IMAD.MOV.U32 R16, RZ, RZ, R2 ;  /* 0x000000ffff107224 */ /* 0x004fc400078e0002 */
[----:B------:R-:W2:Y:S01]  /*1d490*/  LDL.LU R2, [R1+0xc8c] ;  /* 0x000c8c0001027983 */ /* 0x000ea20000300800 */
[----:B------:R-:W-:-:S03]  /*1d4a0*/  IMAD.MOV.U32 R17, RZ, RZ, R28 ;  /* 0x000000ffff117224 */ /* 0x000fc600078e001c */
[----:B------:R-:W2:Y:S01]  /*1d4b0*/  LDL.LU R28, [R1+0xc88] ;  /* 0x000c8800011c7983 */ /* 0x000ea20000300800 */
[----:B------:R-:W-:Y:S02]  /*1d4c0*/  IMAD.MOV.U32 R18, RZ, RZ, R29 ;  /* 0x000000ffff127224 */ /* 0x000fe400078e001d */
[----:B------:R-:W2:Y:S01]  /*1d4d0*/  LDL.LU R29, [R1+0xc84] ;  /* 0x000c8400011d7983 */ /* 0x000ea20000300800 */
[----:B------:R-:W-:Y:S01]  /*1d4e0*/  HMMA.16816.F32.BF16 R24, R8, R22, R24 ;  /* 0x000000160818723c */ /* 0x000fe20000041818 */
[----:B---3--:R-:W-:Y:S02]  /*1d4f0*/  IMAD.MOV.U32 R19, RZ, RZ, R0 ;  /* 0x000000ffff137224 */ /* 0x008fe400078e0000 */
[----:B------:R0:W5:Y:S03]  /*1d500*/  LDL.LU R0, [R1+0xc80] ;  /* 0x000c800001007983 */ /* 0x0001660000300800 */
[----:B------:R-:W-:Y:S02]  /*1d510*/  STL.64 [R1+0xc48], R18 ;  /* 0x000c481201007387 */ /* 0x000fe40000100a00 */
[----:B------:R4:W-:Y:S02]  /*1d520*/  STL.64 [R1+0xc40], R16 ;  /* 0x000c401001007387 */ /* 0x0009e40000100a00 */
[----:B----4-:R-:W-:-:S02]  /*1d530*/  IMAD.MOV.U32 R16, RZ, RZ, R3 ;  /* 0x000000ffff107224 */ /* 0x010fc400078e0003 */
[----:B------:R-:W3:Y:S01]  /*1d540*/  LDL.LU R3, [R1+0xc7c] ;  /* 0x000c7c0001037983 */ /* 0x000ee20000300800 */
[----:B--2---:R-:W-:-:S03]  /*1d550*/  IMAD.MOV.U32 R17, RZ, RZ, R2 ;  /* 0x000000ffff117224 */ /* 0x004fc600078e0002 */
[----:B------:R0:W5:Y:S01]  /*1d560*/  LDL.LU R2, [R1+0xc78] ;  /* 0x000c780001027983 */ /* 0x0001620000300800 */
[----:B------:R-:W-:-:S03]  /*1d570*/  IMAD.MOV.U32 R18, RZ, RZ, R28 ;  /* 0x000000ffff127224 */ /* 0x000fc600078e001c */
[----:B------:R-:W2:Y:S01]  /*1d580*/  LDL.LU R28, [R1+0xc74] ;  /* 0x000c7400011c7983 */ /* 0x000ea20000300800 */
[----:B------:R-:W-:Y:S02]  /*1d590*/  IMAD.MOV.U32 R19, RZ, RZ, R29 ;  /* 0x000000ffff137224 */ /* 0x000fe400078e001d */
[----:B------:R-:W4:Y:S02]  /*1d5a0*/  LDL.LU R29, [R1+0xc70] ;  /* 0x000c7000011d7983 */ /* 0x000f240000300800 */
[----:B------:R-:W-:Y:S01]  /*1d5b0*/  STL.64 [R1+0x290], R24 ;  /* 0x0002901801007387 */ /* 0x000fe20000100a00 */
[----:B------:R1:W-:Y:S04]  /*1d5c0*/  STL.64 [R1+0x298], R26 ;  /* 0x0002981a01007387 */ /* 0x0003e80000100a00 */
[----:B-1----:R-:W2:Y:S01]  /*1d5d0*/  LDL.LU.64 R26, [R1+0xc68] ;  /* 0x000c6800011a7983 */ /* 0x002ea20000300a00 */
[----:B------:R0:W5:Y:S01]  /*1d5e0*/  LDL.LU.64 R24, [R1+0xc60] ;  /* 0x000c600001187983 */ /* 0x0001620000300a00 */
[----:B--2---:R-:W-:Y:S02]  /*1d5f0*/  HMMA.16816.F32.BF16 R8, R8, R26, R12 ;  /* 0x0000001a0808723c */ /* 0x004fe4000004180c */
[----:B------:R-:W2:Y:S01]  /*1d600*/  LDL.LU.64 R14, [R1+0xc58] ;  /* 0x000c5800010e7983 */ /* 0x000ea20000300a00 */
[----:B------:R-:W2:Y:S11]  /*1d610*/  LDL.LU.64 R12, [R1+0xc50] ;  /* 0x000c5000010c7983 */ /* 0x000eb60000300a00 */
[----:B------:R-:W-:Y:S09]  /*1d620*/  @!UPT UIADD3 URZ, URZ, URZ, URZ ;  /* 0x0000003f3f3ff290 */ /* 0x000ff2000fffe03f */
[----:B------:R-:W-:Y:S01]  /*1d630*/  STL.64 [R1+0x280], R8 ;  /* 0x0002800801007387 */ /* 0x000fe20000100a00 */
[----:B------:R1:W-:Y:S03]  /*1d640*/  STL.64 [R1+0x288], R10 ;  /* 0x0002880a01007387 */ /* 0x0003e60000100a00 */
[----:B-1----:R-:W3:Y:S01]  /*1d650*/  LDL.LU R10, [R1+0x374] ;  /* 0x00037400010a7983 */ /* 0x002ee20000300800 */
[C---:B--2---:R-:W-:Y:S03]  /*1d660*/  HMMA.16816.F32.BF16 R4, R12.reuse, R6, R16 ;  /* 0x000000060c04723c */ /* 0x044fe60000041810 */
[----:B------:R-:W2:Y:S01]  /*1d670*/  LDL.LU.64 R18, [R1+0xc48] ;  /* 0x000c480001127983 */ /* 0x000ea20000300a00 */
[----:B------:R-:W2:Y:S11]  /*1d680*/  LDL.LU.64 R16, [R1+0xc40] ;  /* 0x000c400001107983 */ /* 0x000eb60000300a00 */
[----:B------:R-:W-:Y:S08]  /*1d690*/  @!UPT UIADD3 URZ, URZ, URZ, URZ ;  /* 0x0000003f3f3ff290 */ /* 0x000ff0000fffe03f */
[----:B------:R-:W-:Y:S01]  /*1d6a0*/  STL.64 [R1+0xa0], R4 ;  /* 0x0000a00401007387 */ /* 0x000fe20000100a00 */
[----:B------:R1:W-:Y:S03]  /*1d6b0*/  STL.64 [R1+0xa8], R6 ;  /* 0x0000a80601007387 */ /* 0x0003e60000100a00 */
[----:B-1----:R-:W2:Y:S02]  /*1d6c0*/  LDL.LU.64 R6, [R1+0xc38] ;  /* 0x000c380001067983 */ /* 0x002ea40000300a00 */
[C---:B--2---:R-:W-:Y:S02]  /*1d6d0*/  HMMA.16816.F32.BF16 R4, R12.reuse, R6, R16 ;  /* 0x000000060c04723c */ /* 0x044fe40000041810 */
[----:B------:R-:W2:Y:S01]  /*1d6e0*/  LDL.LU.64 R18, [R1+0xc30] ;  /* 0x000c300001127983 */ /* 0x000ea20000300a00 */
[----:B------:R-:W2:Y:S11]  /*1d6f0*/  LDL.LU.64 R16, [R1+0xc28] ;  /* 0x000c280001107983 */ /* 0x000eb60000300a00 */
[----:B------:R-:W-:Y:S09]  /*1d700*/  @!UPT UIADD3 URZ, URZ, URZ, URZ ;  /* 0x0000003f3f3ff290 */ /* 0x000ff2000fffe03f */
        /* <DEDUP_REMOVED lines=18> */
[----:B------:R-:W2:Y:S11]  /*1d830*/  LDL.LU.64 R18, [R1+0xbe8] ;  /* 0x000be80001127983 */ /* 0x000eb60000300a00 */
[----:B------:R-:W-:Y:S10]  /*1d840*/  @!UPT UIADD3 URZ, URZ, URZ, URZ ;  /* 0x0000003f3f3ff290 */ /* 0x000ff4000fffe03f */
[----:B------:R-:W-:Y:S01]  /*1d850*/  STL.64 [R1+0xf0], R4 ;  /* 0x0000f00401007387 */ /* 0x000fe20000100a00 */
[----:B------:R1:W-:Y:S03]  /*1d860*/  STL.64 [R1+0xf8], R6 ;  /* 0x0000f80601007387 */ /* 0x0003e60000100a00 */
[----:B-1----:R-:W2:Y:S01]  /*1d870*/  LDL.LU.64 R6, [R1+0xbe0] ;  /* 0x000be00001067983 */ /* 0x002ea20000300a00 */
[----:B------:R-:W2:Y:S02]  /*1d880*/  LDL.LU.64 R4, [R1+0xbd8] ;  /* 0x000bd80001047983 */ /* 0x000ea40000300a00 */
[C---:B--2---:R-:W-:Y:S01]  /*1d890*/  HMMA.16816.F32.BF16 R16, R12.reuse, R18, R4 ;  /* 0x000000120c10723c */ /* 0x044fe20000041804 */
[----:B------:R-:W2:Y:S01]  /*1d8a0*/  LDL.LU.64 R6, [R1+0xbd0] ;  /* 0x000bd00001067983 */ /* 0x000ea20000300a00 */
[----:B------:R-:W2:Y:S11]  /*1d8b0*/  LDL.LU.64 R4, [R1+0xbc8] ;  /* 0x000bc80001047983 */ /* 0x000eb60000300a00 */
[----:B------:R-:W-:Y:S10]  /*1d8c0*/  @!UPT UIADD3 URZ, URZ, URZ, URZ ;  /* 0x0000003f3f3ff290 */ /* 0x000ff4000fffe03f */
[----:B------:R-:W-:Y:S01]  /*1d8d0*/  STL.64 [R1+0xe0], R16 ;  /* 0x0000e01001007387 */ /* 0x000fe20000100a00 */
[----:B------:R1:W-:Y:S03]  /*1d8e0*/  STL.64 [R1+0xe8], R18 ;  /* 0x0000e81201007387 */ /* 0x0003e60000100a00 */
[----:B-1----:R-:W2:Y:S01]  /*1d8f0*/  LDL.LU.64 R18, [R1+0xbc0] ;  /* 0x000bc00001127983 */ /* 0x002ea20000300a00 */
[----:B------:R-:W2:Y:S02]  /*1d900*/  LDL.LU.64 R16, [R1+0xbb8] ;  /* 0x000bb80001107983 */ /* 0x000ea40000300a00 */
[----:B--2---:R-:W-:Y:S01]  /*1d910*/  HMMA.16816.F32.BF16 R16, R12, R22, R16 ;  /* 0x000000160c10723c */ /* 0x004fe20000041810 */
[----:B------:R-:W2:Y:S01]  /*1d920*/  LDL.LU.64 R22, [R1+0xbb0] ;  /* 0x000bb00001167983 */ /* 0x000ea20000300a00 */
[----:B------:R-:W2:Y:S02]  /*1d930*/  LDL.LU.64 R20, [R1+0xba8] ;  /* 0x000ba80001147983 */ /* 0x000ea40000300a00 */
[----:B------:R-:W-:Y:S01]  /*1d940*/  IMAD.MOV.U32 R11, RZ, RZ, c[0x0][0x18c] ;  /* 0x00006300ff0b7624 */ /* 0x000fe200078e00ff */
[----:B------:R-:W-:-:S04]  /*1d950*/  LOP3.LUT R5, R5, R4, RZ, 0x3c, !PT ;  /* 0x0000000405057212 */ /* 0x000fc800078e3cff */
[----:B------:R-:W-:-:S04]  /*1d960*/  LOP3.LUT R4, R5, R4, RZ, 0x3c, !PT ;  /* 0x0000000405047212 */ /* 0x000fc800078e3cff */
[----:B------:R-:W-:-:S10]  /*1d970*/  LOP3.LUT R5, R5, R4, RZ, 0x3c, !PT ;  /* 0x0000000405057212 */ /* 0x000fd400078e3cff */
[----:B------:R1:W-:Y:S01]  /*1d980*/  STL.64 [R1+0x230], R16 ;  /* 0x0002301001007387 */ /* 0x0003e20000100a00 */
[----:B------:R0:W-:Y:S02]  /*1d990*/  STL.64 [R1+0x238], R18 ;  /* 0x0002381201007387 */ /* 0x0001e40000100a00 */
[----:B------:R-:W-:Y:S01]  /*1d9a0*/  IMAD.MOV.U32 R9, RZ, RZ, R19 ;  /* 0x000000ffff097224 */ /* 0x000fe200078e0013 */
[----:B-1----:R-:W3:Y:S01]  /*1d9b0*/  LDL.LU R16, [R1+0x484] ;  /* 0x0004840001107983 */ /* 0x002ee20000300800 */
[----:B0-----:R-:W-:Y:S02]  /*1d9c0*/  IMAD.SHL.U32 R19, R11, 0x40, RZ ;  /* 0x000000400b137824 */ /* 0x001fe400078e00ff */
[----:B------:R-:W3:Y:S02]  /*1d9d0*/  LDL.LU R11, [R1+0x488] ;  /* 0x00048800010b7983 */ /* 0x000ee40000300800 */
[----:B------:R-:W-:Y:S01]  /*1d9e0*/  IMAD.WIDE R4, R19, 0x2, R4 ;  /* 0x0000000213047825 */ /* 0x000fe200078e0204 */
[----:B--2---:R-:W-:Y:S11]  /*1d9f0*/  HMMA.16816.F32.BF16 R12, R12, R26, R20 ;  /* 0x0000001a0c0c723c */ /* 0x004ff60000041814 */
[----:B------:R-:W-:Y:S11]  /*1da00*/  @!UPT UIADD3 URZ, URZ, URZ, URZ ;  /* 0x0000003f3f3ff290 */ /* 0x000ff6000fffe03f */
[----:B------:R-:W-:Y:S01]  /*1da10*/  @!UPT UIADD3 URZ, URZ, URZ, URZ ;  /* 0x0000003f3f3ff290 */ /* 0x000fe2000fffe03f */
[----:B------:R-:W-:Y:S01]  /*1da20*/  STL.64 [R1+0x220], R12 ;  /* 0x0002200c01007387 */ /* 0x000fe20000100a00 */
[----:B------:R-:W-:Y:S02]  /*1da30*/  STL.64 [R1+0x228], R14 ;  /* 0x0002280e01007387 */ /* 0x000fe40000100a00 */
[----:B------:R-:W2:Y:S02]  /*1da40*/  LDL.LU R22, [R1+0x378] ;  /* 0x0003780001167983 */ /* 0x000ea40000300800 */
[----:B------:R-:W2:Y:S01]  /*1da50*/  LDL.LU R23, [R1+0x47c] ;  /* 0x00047c0001177983 */ /* 0x000ea20000300800 */
[----:B------:R-:W2:Y:S01]  /*1da60*/  LDL.LU R27, [R1+0x37c] ;  /* 0x00037c00011b7983 */ /* 0x000ea20000300800 */
[----:B------:R0:W-:Y:S02]  /*1da70*/  STL [R1+0x670], R4 ;  /* 0x0006700401007387 */ /* 0x0001e40000100800 */
[----:B------:R3:W-:Y:S02]  /*1da80*/  STL [R1+0x470], R5 ;  /* 0x0004700501007387 */ /* 0x0007e40000100800 */
[----:B------:R-:W2:Y:S01]  /*1da90*/  LDL.LU R17, [R1+0x380] ;  /* 0x0003800001117983 */ /* 0x000ea20000300800 */
[----:B------:R-:W2:Y:S01]  /*1daa0*/  LDL.LU R18, [R1+0x48c] ;  /* 0x00048c0001127983 */ /* 0x000ea20000300800 */
[----:B0-----:R-:W-:-:S02]  /*1dab0*/  IMAD.MOV.U32 R4, RZ, RZ, R6 ;  /* 0x000000ffff047224 */ /* 0x001fc400078e0006 */
[----:B---3--:R-:W-:Y:S02]  /*1dac0*/  IMAD.MOV.U32 R5, RZ, RZ, R10 ;  /* 0x000000ffff057224 */ /* 0x008fe400078e000a */
[----:B------:R-:W-:Y:S02]  /*1dad0*/  IMAD.MOV.U32 R6, RZ, RZ, R3 ;  /* 0x000000ffff067224 */ /* 0x000fe400078e0003 */
[----:B------:R-:W3:Y:S01]  /*1dae0*/  LDL.LU R3, [R1+0xba0] ;  /* 0x000ba00001037983 */ /* 0x000ee20000300800 */
[----:B------:R-:W-:-:S04]  /*1daf0*/  IMAD.WIDE R4, R19, 0x2, R4 ;  /* 0x0000000213047825 */ /* 0x000fc800078e0204 */
[----:B------:R-:W-:Y:S01]  /*1db00*/  IMAD.WIDE R6, R19, 0x2, R6 ;  /* 0x0000000213067825 */ /* 0x000fe200078e0206 */
[----:B------:R-:W-:Y:S03]  /*1db10*/  STL [R1+0x474], R4 ;  /* 0x0004740401007387 */ /* 0x000fe60000100800 */
[----:B------:R-:W-:Y:S02]  /*1db20*/  STL [R1+0x374], R5 ;  /* 0x0003740501007387 */ /* 0x000fe40000100800 */
[----:B------:R-:W-:Y:S02]  /*1db30*/  STL [R1+0x674], R6 ;  /* 0x0006740601007387 */ /* 0x000fe40000100800 */
[----:B------:R0:W-:Y:S01]  /*1db40*/  STL [R1+0x478], R7 ;  /* 0x0004780701007387 */ /* 0x0001e20000100800 */
[----:B------:R-:W3:Y:S01]  /*1db50*/  LDL.LU R20, [R1+0x384] ;  /* 0x0003840001147983 */ /* 0x000ee20000300800 */
[----:B------:R-:W3:Y:S02]  /*1db60*/  LDL.LU R21, [R1+0x494] ;  /* 0x0004940001157983 */ /* 0x000ee40000300800 */
[----:B------:R-:W3:Y:S02]  /*1db70*/  LDL.LU R10, [R1+0x498] ;  /* 0x00049800010a7983 */ /* 0x000ee40000300800 */
[----:B0-----:R-:W-:-:S02]  /*1db80*/  IMAD.MOV.U32 R7, RZ, RZ, R28 ;  /* 0x000000ffff077224 */ /* 0x001fc400078e001c */
[----:B------:R-:W3:Y:S01]  /*1db90*/  LDL.LU R28, [R1+0xb9c] ;  /* 0x000b9c00011c7983 */ /* 0x000ee20000300800 */
[----:B----4-:R-:W-:Y:S02]  /*1dba0*/  IMAD.MOV.U32 R6, RZ, RZ, R29 ;  /* 0x000000ffff067224 */ /* 0x010fe400078e001d */
[----:B------:R-:W3:Y:S02]  /*1dbb0*/  LDL.LU R29, [R1+0xb98] ;  /* 0x000b9800011d7983 */ /* 0x000ee40000300800 */
[----:B------:R-:W-:-:S04]  /*1dbc0*/  IMAD.WIDE R6, R19, 0x2, R6 ;  /* 0x0000000213067825 */ /* 0x000fc800078e0206 */
[----:B--2---:R-:W-:Y:S02]  /*1dbd0*/  IMAD.MOV.U32 R5, RZ, RZ, R22 ;  /* 0x000000ffff057224 */ /* 0x004fe400078e0016 */
[----:B------:R-:W-:-:S04]  /*1dbe0*/  IMAD.MOV.U32 R4, RZ, RZ, R23 ;  /* 0x000000ffff047224 */ /* 0x000fc800078e0017 */
[----:B------:R-:W-:-:S05]  /*1dbf0*/  IMAD.WIDE R4, R19, 0x2, R4 ;  /* 0x0000000213047825 */ /* 0x000fca00078e0204 */
[----:B------:R0:W-:Y:S01]  /*1dc00*/  STL [R1+0x47c], R4 ;  /* 0x00047c0401007387 */ /* 0x0001e20000100800 */
[----:B------:R1:W-:Y:S02]  /*1dc10*/  STL [R1+0x378], R5 ;  /* 0x0003780501007387 */ /* 0x0003e40000100800 */
[----:B------:R3:W-:Y:S02]  /*1dc20*/  STL [R1+0x678], R6 ;  /* 0x0006780601007387 */ /* 0x0007e40000100800 */
[----:B------:R2:W-:Y:S01]  /*1dc30*/  STL [R1+0x480], R7 ;  /* 0x0004800701007387 */ /* 0x0005e20000100800 */
[----:B------:R-:W4:Y:S01]  /*1dc40*/  LDL.LU R22, [R1+0x388] ;  /* 0x0003880001167983 */ /* 0x000f220000300800 */
[----:B------:R-:W4:Y:S02]  /*1dc50*/  LDL.LU R23, [R1+0x49c] ;  /* 0x00049c0001177983 */ /* 0x000f240000300800 */
[----:B0-----:R-:W-:Y:S02]  /*1dc60*/  IMAD.MOV.U32 R4, RZ, RZ, R16 ;  /* 0x000000ffff047224 */ /* 0x001fe400078e0010 */
[----:B-1----:R-:W-:-:S02]  /*1dc70*/  IMAD.MOV.U32 R5, RZ, RZ, R27 ;  /* 0x000000ffff057224 */ /* 0x002fc400078e001b */
[----:B---3--:R-:W-:Y:S02]  /*1dc80*/  IMAD.MOV.U32 R6, RZ, RZ, R3 ;  /* 0x000000ffff067224 */ /* 0x008fe400078e0003 */
[----:B--2---:R-:W-:Y:S01]  /*1dc90*/  IMAD.MOV.U32 R7, RZ, RZ, R11 ;  /* 0x000000ffff077224 */ /* 0x004fe200078e000b */
[----:B------:R-:W2:Y:S01]  /*1dca0*/  LDL.LU R3, [R1+0xb94] ;  /* 0x000b940001037983 */ /* 0x000ea20000300800 */
        /* <DEDUP_REMOVED lines=11> */
[----:B------:R-:W-:Y:S02]  /*1dd60*/  IMAD.MOV.U32 R6, RZ, RZ, R29 ;  /* 0x000000ffff067224 */ /* 0x000fe400078e001d */
[----:B------:R-:W4:Y:S02]  /*1dd70*/  LDL.LU R29, [R1+0xb8c] ;  /* 0x000b8c00011d7983 */ /* 0x000f240000300800 */
[----:B------:R-:W-:Y:S02]  /*1dd80*/  IMAD.MOV.U32 R4, RZ, RZ, R18 ;  /* 0x000000ffff047224 */ /* 0x000fe400078e0012 */
[----:B------:R-:W-:Y:S02]  /*1dd90*/  IMAD.MOV.U32 R5, RZ, RZ, R17 ;  /* 0x000000ffff057224 */ /* 0x000fe400078e0011 */
[----:B------:R-:W-:-:S04]  /*1dda0*/  IMAD.WIDE R6, R19, 0x2, R6 ;  /* 0x0000000213067825 */ /* 0x000fc800078e0206 */
[----:B------:R-:W-:-:S05]  /*1ddb0*/  IMAD.WIDE R4, R19, 0x2, R4 ;  /* 0x0000000213047825 */ /* 0x000fca00078e0204 */
[----:B------:R0:W-:Y:S01]  /*1ddc0*/  STL [R1+0x48c], R4 ;  /* 0x00048c0401007387 */ /* 0x0001e20000100800 */
[----:B------:R1:W-:Y:S02]  /*1ddd0*/  STL [R1+0x380], R5 ;  /* 0x0003800501007387 */ /* 0x0003e40000100800 */
[----:B------:R-:W-:Y:S02]  /*1dde0*/  STL [R1+0x680], R6 ;  /* 0x0006800601007387 */ /* 0x000fe40000100800 */
[----:B------:R1:W-:Y:S01]  /*1ddf0*/  STL [R1+0x490], R7 ;  /* 0x0004900701007387 */ /* 0x0003e20000100800 */
[----:B------:R-:W4:Y:S01]  /*1de00*/  LDL.LU R17, [R1+0x390] ;  /* 0x0003900001117983 */ /* 0x000f220000300800 */
[----:B------:R-:W4:Y:S02]  /*1de10*/  LDL.LU R18, [R1+0x4ac] ;  /* 0x0004ac0001127983 */ /* 0x000f240000300800 */
[----:B0-----:R-:W-:Y:S02]  /*1de20*/  IMAD.MOV.U32 R4, RZ, RZ, R21 ;  /* 0x000000ffff047224 */ /* 0x001fe400078e0015 */
[----:B-1----:R-:W-:-:S02]  /*1de30*/  IMAD.MOV.U32 R5, RZ, RZ, R20 ;  /* 0x000000ffff057224 */ /* 0x002fc400078e0014 */
[----:B------:R-:W-:Y:S02]  /*1de40*/  IMAD.MOV.U32 R7, RZ, RZ, R10 ;  /* 0x000000ffff077224 */ /* 0x000fe400078e000a */
[----:B------:R-:W-:-:S04]  /*1de50*/  IMAD.WIDE R4, R19, 0x2, R4 ;  /* 0x0000000213047825 */ /* 0x000fc800078e0204 */
[----:B--2---:R-:W-:Y:S02]  /*1de60*/  IMAD.MOV.U32 R6, RZ, RZ, R3 ;  /* 0x000000ffff067224 */ /* 0x004fe400078e0003 */
[----:B------:R-:W2:Y:S02]  /*1de70*/  LDL.LU R3, [R1+0xb88] ;  /* 0x000b880001037983 */ /* 0x000ea40000300800 */
[----:B------:R-:W-:-:S04]  /*1de80*/  IMAD.WIDE R6, R19, 0x2, R6 ;  /* 0x0000000213067825 */ /* 0x000fc800078e0206 */
[----:B------:R-:W-:Y:S01]  /*1de90*/  STL [R1+0x494], R4 ;  /* 0x0004940401007387 */ /* 0x000fe20000100800 */
[----:B------:R-:W-:Y:S01]  /*1dea0*/  STL [R1+0x384], R5 ;  /* 0x0003840501007387 */ /* 0x000fe20000100800 */
[----:B------:R-:W-:Y:S02]  /*1deb0*/  STL [R1+0x684], R6 ;  /* 0x0006840601007387 */ /* 0x000fe40000100800 */
[----:B------:R3:W-:Y:S02]  /*1dec0*/  STL [R1+0x498], R7 ;  /* 0x0004980701007387 */ /* 0x0007e40000100800 */
[----:B------:R-:W2:Y:S01]  /*1ded0*/  LDL.LU R20, [R1+0x394] ;  /* 0x0003940001147983 */ /* 0x000ea20000300800 */
[----:B------:R-:W2:Y:S01]  /*1dee0*/  LDL.LU R21, [R1+0x4b4] ;  /* 0x0004b40001157983 */ /* 0x000ea20000300800 */
[----:B------:R-:W2:Y:S02]  /*1def0*/  LDL.LU R10, [R1+0x4b8] ;  /* 0x0004b800010a7983 */ /* 0x000ea40000300800 */
[----:B---3--:R-:W-:-:S02]  /*1df00*/  IMAD.MOV.U32 R7, RZ, RZ, R28 ;  /* 0x000000ffff077224 */ /* 0x008fc400078e001c */
[----:B------:R-:W3:Y:S01]  /*1df10*/  LDL.LU R28, [R1+0xb84] ;  /* 0x000b8400011c7983 */ /* 0x000ee20000300800 */
[----:B----4-:R-:W-:-:S03]  /*1df20*/  IMAD.MOV.U32 R6, RZ, RZ, R29 ;  /* 0x000000ffff067224 */ /* 0x010fc600078e001d */
[----:B------:R-:W4:Y:S01]  /*1df30*/  LDL.LU R29, [R1+0xb80] ;  /* 0x000b8000011d7983 */ /* 0x000f220000300800 */
        /* <DEDUP_REMOVED lines=191> */
[----:B---3--:R-:W-:-:S03]  /*1eb30*/  IMAD.MOV.U32 R7, RZ, RZ, R28 ;  /* 0x000000ffff077224 */ /* 0x008fc600078e001c */
        /* <DEDUP_REMOVED lines=41> */
[----:B-1----:R-:W-:-:S04]  /*1edd0*/  IMAD.MOV.U32 R5, RZ, RZ, R16 ;  /* 0x000000ffff057224 */ /* 0x002fc800078e0010 */
[----:B------:R-:W-:-:S04]  /*1ede0*/  IMAD.WIDE R4, R19, 0x2, R4 ;  /* 0x0000000213047825 */ /* 0x000fc800078e0204 */
[----:B--2---:R-:W-:Y:S02]  /*1edf0*/  IMAD.MOV.U32 R7, RZ, RZ, R3 ;  /* 0x000000ffff077224 */ /* 0x004fe400078e0003 */
[----:B------:R-:W2:Y:S01]  /*1ee00*/  LDL.LU R3, [R1+0xb1c] ;  /* 0x000b1c0001037983 */ /* 0x000ea20000300800 */
[----:B---3--:R-:W-:-:S03]  /*1ee10*/  IMAD.MOV.U32 R6, RZ, RZ, R28 ;  /* 0x000000ffff067224 */ /* 0x008fc600078e001c */
[----:B------:R-:W3:Y:S01]  /*1ee20*/  LDL.LU R28, [R1+0xb18] ;  /* 0x000b1800011c7983 */ /* 0x000ee20000300800 */
[----:B------:R-:W-:-:S04]  /*1ee30*/  IMAD.WIDE R6, R19, 0x2, R6 ;  /* 0x0000000213067825 */ /* 0x000fc800078e0206 */
[----:B------:R-:W-:Y:S01]  /*1ee40*/  STL [R1+0x524], R4 ;  /* 0x0005240401007387 */ /* 0x000fe20000100800 */
[----:B------:R-:W-:Y:S01]  /*1ee50*/  STL [R1+0x3cc], R5 ;  /* 0x0003cc0501007387 */ /* 0x000fe20000100800 */
[----:B------:R-:W-:Y:S02]  /*1ee60*/  STL [R1+0x6cc], R6 ;  /* 0x0006cc0601007387 */ /* 0x000fe40000100800 */
[----:B------:R4:W-:Y:S02]  /*1ee70*/  STL [R1+0x528], R7 ;  /* 0x0005280701007387 */ /* 0x0009e40000100800 */
[----:B------:R-:W3:Y:S01]  /*1ee80*/  LDL.LU R16, [R1+0x3dc] ;  /* 0x0003dc0001107983 */ /* 0x000ee20000300800 */
[----:B------:R-:W3:Y:S01]  /*1ee90*/  LDL.LU R11, [R1+0x544] ;  /* 0x00054400010b7983 */ /* 0x000ee20000300800 */
[----:B----4-:R-:W-:-:S03]  /*1eea0*/  IMAD.MOV.U32 R7, RZ, RZ, R29 ;  /* 0x000000ffff077224 */ /* 0x010fc600078e001d */
[----:B------:R-:W4:Y:S01]  /*1eeb0*/  LDL.LU R29, [R1+0xb14] ;  /* 0x000b1400011d7983 */ /* 0x000f220000300800 */
[----:B------:R-:W-:Y:S02]  /*1eec0*/  IMAD.MOV.U32 R4, RZ, RZ, R18 ;  /* 0x000000ffff047224 */ /* 0x000fe400078e0012 */
[----:B------:R-:W-:-:S04]  /*1eed0*/  IMAD.MOV.U32 R5, RZ, RZ, R17 ;  /* 0x000000ffff057224 */ /* 0x000fc800078e0011 */
        /* <DEDUP_REMOVED lines=86> */
[----:B------:R0:W5:Y:S02]  /*1f440*/  LDL.LU R3, [R1+0xae0] ;  /* 0x000ae00001037983 */ /* 0x0001640000300800 */
        /* <DEDUP_REMOVED lines=16> */
[----:B------:R-:W-:Y:S01]  /*1f550*/  STL [R1+0x564], R4 ;  /* 0x0005640401007387 */ /* 0x000fe20000100800 */
[----:B------:R-:W-:Y:S02]  /*1f560*/  STL [R1+0x3ec], R5 ;  /* 0x0003ec0501007387 */ /* 0x000fe40000100800 */
[----:B------:R-:W-:Y:S02]  /*1f570*/  STL [R1+0x6ec], R6 ;  /* 0x0006ec0601007387 */ /* 0x000fe40000100800 */
[----:B------:R3:W-:Y:S01]  /*1f580*/  STL [R1+0x568], R7 ;  /* 0x0005680701007387 */ /* 0x0007e20000100800 */
[----:B------:R-:W2:Y:S01]  /*1f590*/  LDL.LU R27, [R1+0x3fc] ;  /* 0x0003fc00011b7983 */ /* 0x000ea20000300800 */
[----:B------:R-:W2:Y:S02]  /*1f5a0*/  LDL.LU R16, [R1+0x584] ;  /* 0x0005840001107983 */ /* 0x000ea40000300800 */
        /* <DEDUP_REMOVED lines=15> */
[----:B---3--:R-:W-:Y:S02]  /*1f6a0*/  IMAD.MOV.U32 R7, RZ, RZ, R28 ;  /* 0x000000ffff077224 */ /* 0x008fe400078e001c */
        /* <DEDUP_REMOVED lines=13> */
[----:B------:R-:W4:Y:S02]  /*1f780*/  LDL.LU R10, [R1+0x598] ;  /* 0x00059800010a7983 */ /* 0x000f240000300800 */
[----:B--2---:R-:W-:-:S02]  /*1f790*/  IMAD.MOV.U32 R4, RZ, RZ, R22 ;  /* 0x000000ffff047224 */ /* 0x004fc400078e0016 */
[----:B-1----:R-:W-:Y:S02]  /*1f7a0*/  IMAD.MOV.U32 R5, RZ, RZ, R26 ;  /* 0x000000ffff057224 */ /* 0x002fe400078e001a */
[----:B0-----:R-:W-:Y:S02]  /*1f7b0*/  IMAD.MOV.U32 R7, RZ, RZ, R23 ;  /* 0x000000ffff077224 */ /* 0x001fe400078e0017 */
[----:B------:R-:W-:-:S04]  /*1f7c0*/  IMAD.WIDE R4, R19, 0x2, R4 ;  /* 0x0000000213047825 */ /* 0x000fc800078e0204 */
[----:B---3--:R-:W-:Y:S02]  /*1f7d0*/  IMAD.MOV.U32 R6, RZ, RZ, R28 ;  /* 0x000000ffff067224 */ /* 0x008fe400078e001c */
[----:B------:R-:W2:Y:S02]  /*1f7e0*/  LDL.LU R28, [R1+0xac4] ;  /* 0x000ac400011c7983 */ /* 0x000ea40000300800 */
[----:B------:R-:W-:-:S04]  /*1f7f0*/  IMAD.WIDE R6, R19, 0x2, R6 ;  /* 0x0000000213067825 */ /* 0x000fc800078e0206 */
[----:B------:R-:W-:Y:S01]  /*1f800*/  STL [R1+0x57c], R4 ;  /* 0x00057c0401007387 */ /* 0x000fe20000100800 */
[----:B------:R-:W-:Y:S01]  /*1f810*/  STL [R1+0x3f8], R5 ;  /* 0x0003f80501007387 */ /* 0x000fe20000100800 */
[----:B------:R-:W-:Y:S02]  /*1f820*/  STL [R1+0x6f8], R6 ;  /* 0x0006f80601007387 */ /* 0x000fe40000100800 */
[----:B------:R4:W-:Y:S02]  /*1f830*/  STL [R1+0x580], R7 ;  /* 0x0005800701007387 */ /* 0x0009e40000100800 */
[----:B------:R-:W3:Y:S01]  /*1f840*/  LDL.LU R26, [R1+0x408] ;  /* 0x00040800011a7983 */ /* 0x000ee20000300800 */
[----:B------:R-:W3:Y:S01]  /*1f850*/  LDL.LU R22, [R1+0x59c] ;  /* 0x00059c0001167983 */ /* 0x000ee20000300800 */
[----:B------:R-:W3:Y:S02]  /*1f860*/  LDL.LU R23, [R1+0x708] ;  /* 0x0007080001177983 */ /* 0x000ee40000300800 */
[----:B----4-:R-:W-:-:S02]  /*1f870*/  IMAD.MOV.U32 R7, RZ, RZ, R29 ;  /* 0x000000ffff077224 */ /* 0x010fc400078e001d */
[----:B------:R-:W4:Y:S01]  /*1f880*/  LDL.LU R29, [R1+0xac0] ;  /* 0x000ac000011d7983 */ /* 0x000f220000300800 */
[----:B------:R-:W-:Y:S02]  /*1f890*/  IMAD.MOV.U32 R4, RZ, RZ, R16 ;  /* 0x000000ffff047224 */ /* 0x000fe400078e0010 */
[----:B------:R-:W-:Y:S02]  /*1f8a0*/  IMAD.MOV.U32 R5, RZ, RZ, R27 ;  /* 0x000000ffff057224 */ /* 0x000fe400078e001b */
[----:B------:R-:W-:Y:S02]  /*1f8b0*/  IMAD.MOV.U32 R6, RZ, RZ, R11 ;  /* 0x000000ffff067224 */ /* 0x000fe400078e000b */
        /* <DEDUP_REMOVED lines=8> */
[----:B--2---:R-:W-:-:S02]  /*1f940*/  IMAD.MOV.U32 R7, RZ, RZ, R28 ;  /* 0x000000ffff077224 */ /* 0x004fc400078e001c */
[----:B------:R-:W2:Y:S01]  /*1f950*/  LDL.LU R28, [R1+0xabc] ;  /* 0x000abc00011c7983 */ /* 0x000ea20000300800 */
        /* <DEDUP_REMOVED lines=10> */
[----:B------:R-:W3:Y:S01]  /*1fa00*/  LDL.LU R27, [R1+0x410] ;  /* 0x00041000011b7983 */ /* 0x000ee20000300800 */
[----:B------:R-:W3:Y:S02]  /*1fa10*/  LDL.LU R17, [R1+0x5ac] ;  /* 0x0005ac0001117983 */ /* 0x000ee40000300800 */
[----:B------:R-:W3:Y:S02]  /*1fa20*/  LDL.LU R18, [R1+0x5b0] ;  /* 0x0005b00001127983 */ /* 0x000ee40000300800 */
[----:B0-----:R-:W-:-:S02]  /*1fa30*/  IMAD.MOV.U32 R4, RZ, RZ, R21 ;  /* 0x000000ffff047224 */ /* 0x001fc400078e0015 */
[----:B-1----:R-:W-:Y:S02]  /*1fa40*/  IMAD.MOV.U32 R5, RZ, RZ, R20 ;  /* 0x000000ffff057224 */ /* 0x002fe400078e0014 */
        /* <DEDUP_REMOVED lines=12> */
[----:B----4-:R-:W-:-:S02]  /*1fb10*/  IMAD.MOV.U32 R7, RZ, RZ, R29 ;  /* 0x000000ffff077224 */ /* 0x010fc400078e001d */
[----:B------:R-:W4:Y:S01]  /*1fb20*/  LDL.LU R29, [R1+0xab0] ;  /* 0x000ab000011d7983 */ /* 0x000f220000300800 */
[----:B---3--:R-:W-:Y:S02]  /*1fb30*/  IMAD.MOV.U32 R4, RZ, RZ, R22 ;  /* 0x000000ffff047224 */ /* 0x008fe400078e0016 */
        /* <DEDUP_REMOVED lines=51> */
[----:B--2---:R-:W-:-:S02]  /*1fe70*/  IMAD.MOV.U32 R7, RZ, RZ, R28 ;  /* 0x000000ffff077224 */ /* 0x004fc400078e001c */
[----:B------:R-:W2:Y:S01]  /*1fe80*/  LDL.LU R28, [R1+0xa9c] ;  /* 0x000a9c00011c7983 */ /* 0x000ea20000300800 */
[----:B----4-:R-:W-:-:S03]  /*1fe90*/  IMAD.MOV.U32 R6, RZ, RZ, R29 ;  /* 0x000000ffff067224 */ /* 0x010fc600078e001d */
[----:B------:R-:W4:Y:S01]  /*1fea0*/  LDL.LU R29, [R1+0xa98] ;  /* 0x000a9800011d7983 */ /* 0x000f220000300800 */
[----:B---3--:R-:W-:Y:S02]  /*1feb0*/  IMAD.MOV.U32 R4, RZ, RZ, R23 ;  /* 0x000000ffff047224 */ /* 0x008fe400078e0017 */
[----:B------:R-:W-:Y:S02]  /*1fec0*/  IMAD.MOV.U32 R5, RZ, RZ, R22 ;  /* 0x000000ffff057224 */ /* 0x000fe400078e0016 */
[----:B------:R-:W-:-:S04]  /*1fed0*/  IMAD.WIDE R6, R19, 0x2, R6 ;  /* 0x0000000213067825 */ /* 0x000fc800078e0206 */
[----:B------:R-:W-:-:S05]  /*1fee0*/  IMAD.WIDE R4, R19, 0x2, R4 ;  /* 0x0000000213047825 */ /* 0x000fca00078e0204 */
[----:B------:R-:W-:Y:S01]  /*1fef0*/  STL [R1+0x5bc], R4 ;  /* 0x0005bc0401007387 */ /* 0x000fe20000100800 */
[----:B------:R-:W-:Y:S02]  /*1ff00*/  STL [R1+0x418], R5 ;  /* 0x0004180501007387 */ /* 0x000fe40000100800 */
[----:B------:R-:W-:Y:S02]  /*1ff10*/  STL [R1+0x718], R6 ;  /* 0x0007180601007387 */ /* 0x000fe40000100800 */
[----:B------:R2:W-:Y:S01]  /*1ff20*/  STL [R1+0x5c0], R7 ;  /* 0x0005c00701007387 */ /* 0x0005e20000100800 */
[----:B------:R-:W3:Y:S01]  /*1ff30*/  LDL.LU R22, [R1+0x428] ;  /* 0x0004280001167983 */ /* 0x000ee20000300800 */
[----:B------:R-:W3:Y:S02]  /*1ff40*/  LDL.LU R23, [R1+0x5dc] ;  /* 0x0005dc0001177983 */ /* 0x000ee40000300800 */
[----:B--2---:R-:W-:Y:S02]  /*1ff50*/  IMAD.MOV.U32 R7, RZ, RZ, R28 ;  /* 0x000000ffff077224 */ /* 0x004fe400078e001c */
[----:B------:R-:W2:Y:S01]  /*1ff60*/  LDL.LU R28, [R1+0xa94] ;  /* 0x000a9400011c7983 */ /* 0x000ea20000300800 */
        /* <DEDUP_REMOVED lines=83> */
[----:B---3--:R-:W-:Y:S02]  /*204a0*/  IMAD.MOV.U32 R4, RZ, RZ, R21 ;  /* 0x000000ffff047224 */ /* 0x008fe400078e0015 */
[----:B0-----:R-:W-:-:S02]  /*204b0*/  IMAD.MOV.U32 R5, RZ, RZ, R27 ;  /* 0x000000ffff057224 */ /* 0x001fc400078e001b */
[----:B-1----:R-:W-:Y:S02]  /*204c0*/  IMAD.MOV.U32 R7, RZ, RZ, R10 ;  /* 0x000000ffff077224 */ /* 0x002fe400078e000a */
        /* <DEDUP_REMOVED lines=132> */
[----:B------:R-:W3:Y:S01]  /*20d10*/  LDL.LU R22, [R1+0x468] ;  /* 0x0004680001167983 */ /* 0x000ee20000300800 */
[----:B------:R-:W3:Y:S01]  /*20d20*/  LDL.LU R23, [R1+0x65c] ;  /* 0x00065c0001177983 */ /* 0x000ee20000300800 */
[----:B------:R2:W-:Y:S02]  /*20d30*/  STL [R1+0x640], R7 ;  /* 0x0006400701007387 */ /* 0x0005e40000100800 */
[----:B--2---:R-:W-:Y:S02]  /*20d40*/  IMAD.MOV.U32 R7, RZ, RZ, R28 ;  /* 0x000000ffff077224 */ /* 0x004fe400078e001c */
[----:B------:R-:W2:Y:S01]  /*20d50*/  LDL.LU R28, [R1+0xa24] ;  /* 0x000a2400011c7983 */ /* 0x000ea20000300800 */
[----:B----4-:R-:W-:-:S03]  /*20d60*/  IMAD.MOV.U32 R6, RZ, RZ, R29 ;  /* 0x000000ffff067224 */ /* 0x010fc600078e001d */
[----:B------:R-:W4:Y:S01]  /*20d70*/  LDL.LU R29, [R1+0xa20] ;  /* 0x000a2000011d7983 */ /* 0x000f220000300800 */
[----:B------:R-:W-:Y:S02]  /*20d80*/  IMAD.MOV.U32 R4, RZ, RZ, R11 ;  /* 0x000000ffff047224 */ /* 0x000fe400078e000b */
[----:B------:R-:W-:-:S04]  /*20d90*/  IMAD.MOV.U32 R5, RZ, RZ, R16 ;  /* 0x000000ffff057224 */ /* 0x000fc800078e0010 */
[----:B------:R-:W-:-:S04]  /*20da0*/  IMAD.WIDE R4, R19, 0x2, R4 ;  /* 0x0000000213047825 */ /* 0x000fc800078e0204 */
[----:B------:R-:W-:Y:S01]  /*20db0*/  IMAD.WIDE R6, R19, 0x2, R6 ;  /* 0x0000000213067825 */ /* 0x000fe200078e0206 */
[----:B------:R-:W-:Y:S03]  /*20dc0*/  STL [R1+0x644], R4 ;  /* 0x0006440401007387 */ /* 0x000fe60000100800 */
[----:B------:R-:W3:Y:S02]  /*20dd0*/  LDL.LU R16, [R1+0x46c] ;  /* 0x00046c0001107983 */ /* 0x000ee40000300800 */
[----:B------:R-:W3:Y:S02]  /*20de0*/  LDL.LU R11, [R1+0x664] ;  /* 0x00066400010b7983 */ /* 0x000ee40000300800 */
[----:B------:R-:W-:Y:S01]  /*20df0*/  STL [R1+0x45c], R5 ;  /* 0x00045c0501007387 */ /* 0x000fe20000100800 */
[----:B------:R-:W-:Y:S01]  /*20e00*/  STL [R1+0x75c], R6 ;  /* 0x00075c0601007387 */ /* 0x000fe20000100800 */
[----:B------:R2:W-:Y:S02]  /*20e10*/  STL [R1+0x648], R7 ;  /* 0x0006480701007387 */ /* 0x0005e40000100800 */
[----:B--2---:R-:W-:-:S02]  /*20e20*/  IMAD.MOV.U32 R7, RZ, RZ, R28 ;  /* 0x000000ffff077224 */ /* 0x004fc400078e001c */
        /* <DEDUP_REMOVED lines=22> */
[----:B------:R-:W3:Y:S02]  /*20f90*/  LDL.LU R10, [R1+0x370] ;  /* 0x00037000010a7983 */ /* 0x000ee40000300800 */
[----:B------:R-:W-:Y:S02]  /*20fa0*/  STL [R1+0x464], R5 ;  /* 0x0004640501007387 */ /* 0x000fe40000100800 */
[----:B------:R-:W-:Y:S01]  /*20fb0*/  STL [R1+0x764], R6 ;  /* 0x0007640601007387 */ /* 0x000fe20000100800 */
[----:B------:R2:W-:Y:S02]  /*20fc0*/  STL [R1+0x658], R7 ;  /* 0x0006580701007387 */ /* 0x0005e40000100800 */
        /* <DEDUP_REMOVED lines=11> */
[----:B------:R2:W-:Y:S02]  /*21080*/  STL [R1+0x660], R7 ;  /* 0x0006600701007387 */ /* 0x0005e40000100800 */
[----:B--2---:R-:W-:Y:S02]  /*21090*/  IMAD.MOV.U32 R7, RZ, RZ, R28 ;  /* 0x000000ffff077224 */ /* 0x004fe400078e001c */
[----:B------:R-:W2:Y:S01]  /*210a0*/  LDL.LU R28, [R1+0xa04] ;  /* 0x000a0400011c7983 */ /* 0x000ea20000300800 */
[----:B----4-:R-:W-:-:S03]  /*210b0*/  IMAD.MOV.U32 R6, RZ, RZ, R29 ;  /* 0x000000ffff067224 */ /* 0x010fc600078e001d */
[----:B------:R-:W2:Y:S01]  /*210c0*/  LDL.LU R29, [R1+0xa00] ;  /* 0x000a0000011d7983 */ /* 0x000ea20000300800 */
[----:B------:R-:W-:Y:S02]  /*210d0*/  IMAD.MOV.U32 R4, RZ, RZ, R11 ;  /* 0x000000ffff047224 */ /* 0x000fe400078e000b */
[----:B------:R-:W-:Y:S01]  /*210e0*/  IMAD.MOV.U32 R5, RZ, RZ, R16 ;  /* 0x000000ffff057224 */ /* 0x000fe200078e0010 */
[----:B---3--:R-:W-:-:S03]  /*210f0*/  IADD3 R10, R10, -0x1, RZ ;  /* 0xffffffff0a0a7810 */ /* 0x008fc60007ffe0ff */
[----:B------:R-:W-:Y:S01]  /*21100*/  IMAD.WIDE R4, R19, 0x2, R4 ;  /* 0x0000000213047825 */ /* 0x000fe200078e0204 */
[----:B------:R-:W-:-:S03]  /*21110*/  ISETP.NE.U32.AND P0, PT, R10, RZ, PT ;  /* 0x000000ff0a00720c */ /* 0x000fc60003f05070 */
[----:B------:R-:W-:Y:S02]  /*21120*/  IMAD.MOV.U32 R11, RZ, RZ, c[0x0][0x188] ;  /* 0x00006200ff0b7624 */ /* 0x000fe400078e00ff */
[----:B------:R-:W-:Y:S01]  /*21130*/  IMAD.WIDE R6, R19, 0x2, R6 ;  /* 0x0000000213067825 */ /* 0x000fe200078e0206 */
[----:B------:R0:W-:Y:S03]  /*21140*/  STL [R1+0x664], R4 ;  /* 0x0006640401007387 */ /* 0x0001e60000100800 */
[----:B------:R1:W-:Y:S02]  /*21150*/  STL [R1+0x46c], R5 ;  /* 0x00046c0501007387 */ /* 0x0003e40000100800 */
[----:B------:R-:W-:Y:S02]  /*21160*/  IMAD.SHL.U32 R11, R11, 0x40, RZ ;  /* 0x000000400b0b7824 */ /* 0x000fe400078e00ff */
[----:B------:R-:W-:Y:S01]  /*21170*/  STL [R1+0x76c], R6 ;  /* 0x00076c0601007387 */ /* 0x000fe20000100800 */
[----:B------:R2:W-:Y:S01]  /*21180*/  STL [R1+0x668], R7 ;  /* 0x0006680701007387 */ /* 0x0005e20000100800 */
[----:B0-----:R-:W-:-:S02]  /*21190*/  IMAD.MOV.U32 R4, RZ, RZ, R18 ;  /* 0x000000ffff047224 */ /* 0x001fc400078e0012 */
[----:B-1----:R-:W-:-:S04]  /*211a0*/  IMAD.MOV.U32 R5, RZ, RZ, R17 ;  /* 0x000000ffff057224 */ /* 0x002fc800078e0011 */
[----:B------:R-:W-:Y:S01]  /*211b0*/  IMAD.WIDE R4, R19, 0x2, R4 ;  /* 0x0000000213047825 */ /* 0x000fe200078e0204 */
[----:B------:R-:W-:Y:S01]  /*211c0*/  STL [R1+0x370], R10 ;  /* 0x0003700a01007387 */ /* 0x000fe20000100800 */
[----:B------:R-:W-:Y:S02]  /*211d0*/  UIADD3 UR4, UR4, -0x40, URZ ;  /* 0xffffffc004047890 */ /* 0x000fe4000fffe03f */
[----:B------:R-:W-:Y:S01]  /*211e0*/  IMAD.MOV.U32 R8, RZ, RZ, R15 ;  /* 0x000000ffff087224 */ /* 0x000fe200078e000f */
[----:B------:R0:W-:Y:S01]  /*211f0*/  STL [R1+0x770], R4 ;  /* 0x0007700401007387 */ /* 0x0001e20000100800 */
[----:B------:R1:W-:Y:S02]  /*21200*/  STL [R1+0x66c], R5 ;  /* 0x00066c0501007387 */ /* 0x0003e40000100800 */
[----:B--2---:R-:W-:-:S04]  /*21210*/  IMAD.WIDE R6, R11, 0x2, R28 ;  /* 0x000000020b067825 */ /* 0x004fc800078e021c */
[----:B0-----:R-:W-:Y:S02]  /*21220*/  IMAD.MOV.U32 R4, RZ, RZ, R6 ;  /* 0x000000ffff047224 */ /* 0x001fe400078e0006 */
[----:B-1----:R-:W-:Y:S01]  /*21230*/  IMAD.MOV.U32 R5, RZ, RZ, R7 ;  /* 0x000000ffff057224 */ /* 0x002fe200078e0007 */
[----:B------:R-:W-:Y:S01]  /*21240*/  @!P0 CALL.REL.NOINC `(.L_x_2) ;  /* 0x0000001000008944 */ /* 0x000fe20003c00000 */
[----:B------:R-:W-:Y:S05]  /*21250*/  BRA `(.L_x_3) ;  /* 0xfffef96000007947 */ /* 0x000fea000383ffff */
.L_x_2:
[----:B------:R-:W2:Y:S04]  /*21260*/  LDL.LU R11, [R1+0x2ec] ;  /* 0x0002ec00010b7983 */ /* 0x000ea80000300800 */
[----:B------:R-:W3:Y:S04]  /*21270*/  LDL.LU R10, [R1+0x30c] ;  /* 0x00030c00010a7983 */ /* 0x000ee80000300800 */
[----:B---3--:R0:W-:Y:S04]  /*21280*/  STL [R1+0xaa0], R10 ;  /* 0x000aa00a01007387 */ /* 0x0081e80000100800 */
[----:B0-----:R-:W3:Y:S04]  /*21290*/  LDL.LU R10, [R1+0xa0] ;  /* 0x0000a000010a7983 */ /* 0x001ee80000300800 */
        /* <DEDUP_REMOVED lines=29> */
[----:B--2---:R1:W-:Y:S01]  /*21470*/  STL [R1+0xa8c], R11 ;  /* 0x000a8c0b01007387 */ /* 0x0043e20000100800 */
[----:B0-----:R-:W-:-:S03]  /*21480*/  IMAD.MOV.U32 R10, RZ, RZ, R9 ;  /* 0x000000ffff0a7224 */ /* 0x001fc600078e0009 */
[----:B-1----:R-:W2:Y:S04]  /*21490*/  LDL.LU R11, [R1+0x1ec] ;  /* 0x0001ec00010b7983 */ /* 0x002ea80000300800 */
[----:B--2---:R0:W-:Y:S04]  /*214a0*/  STL [R1+0xa90], R11 ;  /* 0x000a900b01007387 */ /* 0x0041e80000100800 */
[----:B0-----:R-:W2:Y:S04]  /*214b0*/  LDL.LU R11, [R1+0x24c] ;  /* 0x00024c00010b7983 */ /* 0x001ea80000300800 */
        /* <DEDUP_REMOVED lines=33> */
[----:B-----5:R-:W2:Y:S01]  /*216d0*/  LDL.LU R3, [R1+0xcc] ;  /* 0x0000cc0001037983 */ /* 0x020ea20000300800 */
[----:B0-----:R-:W-:-:S03]  /*216e0*/  IMAD.MOV.U32 R11, RZ, RZ, R8 ;  /* 0x000000ffff0b7224 */ /* 0x001fc600078e0008 */
[----:B--2---:R0:W-:Y:S04]  /*216f0*/  STL [R1+0xa94], R3 ;  /* 0x000a940301007387 */ /* 0x0041e80000100800 */
[----:B0-----:R-:W2:Y:S01]  /*21700*/  LDL.LU R3, [R1+0x26c] ;  /* 0x00026c0001037983 */ /* 0x001ea20000300800 */
[----:B------:R-:W-:-:S03]  /*21710*/  F2FP.BF16.PACK_AB R10, R11, R10 ;  /* 0x0000000a0b0a723e */ /* 0x000fc600000010ff */
[----:B--2---:R0:W-:Y:S04]  /*21720*/  STL [R1+0xa9c], R3 ;  /* 0x000a9c0301007387 */ /* 0x0041e80000100800 */
[----:B0-----:R-:W2:Y:S04]  /*21730*/  LDL.LU R3, [R1+0x28c] ;  /* 0x00028c0001037983 */ /* 0x001ea80000300800 */
[----:B------:R-:W3:Y:S04]  /*21740*/  LDL.LU R0, [R1+0x288] ;  /* 0x0002880001007983 */ /* 0x000ee80000300800 */
[----:B------:R-:W3:Y:S04]  /*21750*/  LDL.LU R2, [R1+0x298] ;  /* 0x0002980001027983 */ /* 0x000ee80000300800 */
[----:B------:R-:W4:Y:S04]  /*21760*/  LDL.LU R4, [R1+0x268] ;  /* 0x0002680001047983 */ /* 0x000f280000300800 */
[----:B------:R-:W4:Y:S04]  /*21770*/  LDL.LU R5, [R1+0x248] ;  /* 0x0002480001057983 */ /* 0x000f280000300800 */
        /* <DEDUP_REMOVED lines=21> */
[----:B0-----:R-:W2:Y:S04]  /*218d0*/  LDL.LU R25, [R1+0x17c] ;  /* 0x00017c0001197983 */ /* 0x001ea80000300800 */
[----:B------:R0:W-:Y:S04]  /*218e0*/  STL [R1+0xa00], R24 ;  /* 0x000a001801007387 */ /* 0x0001e80000100800 */
[----:B0-----:R-:W2:Y:S04]  /*218f0*/  LDL.LU R24, [R1+0x19c] ;  /* 0x00019c0001187983 */ /* 0x001ea80000300800 */
[----:B------:R-:W2:Y:S04]  /*21900*/  LDL.LU R11, [R1+0xb1c] ;  /* 0x000b1c00010b7983 */ /* 0x000ea80000300800 */
[----:B------:R0:W-:Y:S04]  /*21910*/  STL [R1+0x9c], R10 ;  /* 0x00009c0a01007387 */ /* 0x0001e80000100800 */
[----:B0-----:R-:W2:Y:S02]  /*21920*/  LDL.LU R10, [R1+0xb18] ;  /* 0x000b1800010a7983 */ /* 0x001ea40000300800 */
[----:B--2---:R-:W-:-:S02]  /*21930*/  F2FP.BF16.PACK_AB R10, R11, R10 ;  /* 0x0000000a0b0a723e */ /* 0x004fc400000010ff */
        /* <DEDUP_REMOVED lines=58> */
[----:B0-----:R-:W3:Y:S01]  /*21ce0*/  LDL.LU R10, [R1+0xaa0] ;  /* 0x000aa000010a7983 */ /* 0x001ee20000300800 */
[----:B--2---:R-:W-:-:S03]  /*21cf0*/  F2FP.BF16.PACK_AB R11, R3, R11 ;  /* 0x0000000b030b723e */ /* 0x004fc600000010ff */
        /* <DEDUP_REMOVED lines=9> */
[----:B------:R0:W-:Y:S02]  /*21d90*/  STL [R1+0x54], R24 ;  /* 0x0000541801007387 */ /* 0x0001e40000100800 */
[----:B0-----:R-:W-:Y:S02]  /*21da0*/  F2FP.BF16.PACK_AB R24, R25, R3 ;  /* 0x000000031918723e */ /* 0x001fe400000010ff */
[----:B---3--:R-:W-:Y:S02]  /*21db0*/  F2FP.BF16.PACK_AB R3, R0, R2 ;  /* 0x000000020003723e */ /* 0x008fe400000010ff */
[----:B----4-:R-:W-:Y:S01]  /*21dc0*/  F2FP.BF16.PACK_AB R2, R4, R5 ;  /* 0x000000050402723e */ /* 0x010fe200000010ff */
[----:B------:R-:W-:Y:S01]  /*21dd0*/  STL [R1+0x50], R24 ;  /* 0x0000501801007387 */ /* 0x000fe20000100800 */
[----:B------:R-:W-:-:S03]  /*21de0*/  F2FP.BF16.PACK_AB R0, R6, R7 ;  /* 0x000000070600723e */ /* 0x000fc600000010ff */
[----:B------:R0:W-:Y:S04]  /*21df0*/  STL [R1+0x4c], R3 ;  /* 0x00004c0301007387 */ /* 0x0001e80000100800 */
[----:B------:R1:W-:Y:S01]  /*21e00*/  STL [R1+0x48], R2 ;  /* 0x0000480201007387 */ /* 0x0003e20000100800 */
[----:B0-----:R-:W-:-:S03]  /*21e10*/  F2FP.BF16.PACK_AB R3, R28, R29 ;  /* 0x0000001d1c03723e */ /* 0x001fc600000010ff */
[----:B------:R0:W-:Y:S01]  /*21e20*/  STL [R1+0x44], R0 ;  /* 0x0000440001007387 */ /* 0x0001e20000100800 */
[----:B-1----:R-:W-:-:S03]  /*21e30*/  F2FP.BF16.PACK_AB R2, R12, R13 ;  /* 0x0000000d0c02723e */ /* 0x002fc600000010ff */
[----:B------:R1:W-:Y:S04]  /*21e40*/  STL [R1+0x40], R3 ;  /* 0x0000400301007387 */ /* 0x0003e80000100800 */
[----:B------:R3:W-:Y:S01]  /*21e50*/  STL [R1+0x3c], R2 ;  /* 0x00003c0201007387 */ /* 0x0007e20000100800 */
[----:B0-----:R-:W-:Y:S02]  /*21e60*/  F2FP.BF16.PACK_AB R0, R14, R15 ;  /* 0x0000000f0e00723e */ /* 0x001fe400000010ff */
[----:B-1----:R-:W-:-:S03]  /*21e70*/  F2FP.BF16.PACK_AB R3, R26, R27 ;  /* 0x0000001b1a03723e */ /* 0x002fc600000010ff */
[----:B------:R0:W-:Y:S01]  /*21e80*/  STL [R1+0x38], R0 ;  /* 0x0000380001007387 */ /* 0x0001e20000100800 */
[----:B---3--:R-:W-:-:S03]  /*21e90*/  F2FP.BF16.PACK_AB R2, R20, R21 ;  /* 0x000000151402723e */ /* 0x008fc600000010ff */
[----:B------:R1:W-:Y:S04]  /*21ea0*/  STL [R1+0x34], R3 ;  /* 0x0000340301007387 */ /* 0x0003e80000100800 */
[----:B------:R3:W-:Y:S01]  /*21eb0*/  STL [R1+0x30], R2 ;  /* 0x0000300201007387 */ /* 0x0007e20000100800 */
[----:B0-----:R-:W-:Y:S02]  /*21ec0*/  F2FP.BF16.PACK_AB R0, R22, R23 ;  /* 0x000000171600723e */ /* 0x001fe400000010ff */
[----:B-1----:R-:W-:-:S03]  /*21ed0*/  F2FP.BF16.PACK_AB R3, R16, R17 ;  /* 0x000000111003723e */ /* 0x002fc600000010ff */
[----:B------:R0:W-:Y:S01]  /*21ee0*/  STL [R1+0x2c], R0 ;  /* 0x00002c0001007387 */ /* 0x0001e20000100800 */
[----:B---3--:R-:W-:-:S03]  /*21ef0*/  F2FP.BF16.PACK_AB R2, R18, R19 ;  /* 0x000000131202723e */ /* 0x008fc600000010ff */
[----:B------:R-:W-:Y:S04]  /*21f00*/  STL [R1+0x28], R3 ;  /* 0x0000280301007387 */ /* 0x000fe80000100800 */
[----:B------:R-:W-:Y:S04]  /*21f10*/  STL [R1+0x24], R2 ;  /* 0x0000240201007387 */ /* 0x000fe80000100800 */
[----:B------:R-:W3:Y:S01]  /*21f20*/  LDL.LU R7, [R1+0x304] ;  /* 0x0003040001077983 */ /* 0x000ee20000300800 */
[----:B0-----:R-:W-:-:S05]  /*21f30*/  F2FP.BF16.PACK_AB R0, R8, R9 ;  /* 0x000000090800723e */ /* 0x001fca00000010ff */
[----:B------:R-:W-:Y:S04]  /*21f40*/  STL [R1+0x20], R0 ;  /* 0x0000200001007387 */ /* 0x000fe80000100800 */
        /* <DEDUP_REMOVED lines=14> */
[----:B---3--:R-:W-:Y:S04]  /*22030*/  STL [R1+0xa84], R7 ;  /* 0x000a840701007387 */ /* 0x008fe80000100800 */
        /* <DEDUP_REMOVED lines=21> */
[----:B------:R-:W4:Y:S01]  /*22190*/  LDL.LU R4, [R1+0x1d4] ;  /* 0x0001d40001047983 */ /* 0x000f220000300800 */
[----:B--2---:R-:W-:-:S03]  /*221a0*/  IMAD.MOV.U32 R6, RZ, RZ, R11 ;  /* 0x000000ffff067224 */ /* 0x004fc600078e000b */
[----:B----4-:R0:W-:Y:S04]  /*221b0*/  STL [R1+0xa40], R4 ;  /* 0x000a400401007387 */ /* 0x0101e80000100800 */
[----:B0-----:R-:W2:Y:S04]  /*221c0*/  LDL.LU R4, [R1+0x254] ;  /* 0x0002540001047983 */ /* 0x001ea80000300800 */
[----:B------:R-:W4:Y:S01]  /*221d0*/  LDL.LU R11, [R1+0x300] ;  /* 0x00030000010b7983 */ /* 0x000f220000300800 */
[----:B------:R-:W-:-:S03]  /*221e0*/  IMAD.MOV.U32 R7, RZ, RZ, R10 ;  /* 0x000000ffff077224 */ /* 0x000fc600078e000a */
[----:B----4-:R0:W-:Y:S04]  /*221f0*/  STL [R1+0xa3c], R11 ;  /* 0x000a3c0b01007387 */ /* 0x0101e80000100800 */
[----:B0-----:R-:W4:Y:S04]  /*22200*/  LDL.LU R11, [R1+0x1f4] ;  /* 0x0001f400010b7983 */ /* 0x001f280000300800 */
[----:B------:R-:W2:Y:S04]  /*22210*/  LDL.LU R10, [R1+0x2b0] ;  /* 0x0002b000010a7983 */ /* 0x000ea80000300800 */
[----:B--2---:R0:W-:Y:S04]  /*22220*/  STL [R1+0xa38], R10 ;  /* 0x000a380a01007387 */ /* 0x0041e80000100800 */
[----:B0-----:R-:W2:Y:S04]  /*22230*/  LDL.LU R10, [R1+0x2e0] ;  /* 0x0002e000010a7983 */ /* 0x001ea80000300800 */
        /* <DEDUP_REMOVED lines=33> */
[----:B------:R-:W2:Y:S01]  /*22450*/  LDL.LU R25, [R1+0x324] ;  /* 0x0003240001197983 */ /* 0x000ea20000300800 */
[----:B------:R-:W-:-:S03]  /*22460*/  F2FP.BF16.PACK_AB R7, R6, R7 ;  /* 0x000000070607723e */ /* 0x000fc600000010ff */
[----:B--2---:R0:W-:Y:S04]  /*22470*/  STL [R1+0xa08], R25 ;  /* 0x000a081901007387 */ /* 0x0041e80000100800 */
[----:B0-----:R-:W2:Y:S04]  /*22480*/  LDL.LU R25, [R1+0x334] ;  /* 0x0003340001197983 */ /* 0x001ea80000300800 */
        /* <DEDUP_REMOVED lines=40> */
[----:B------:R0:W-:Y:S04]  /*22710*/  STL [R1], R7 ;  /* 0x0000000701007387 */ /* 0x0001e80000100800 */
[----:B0-----:R-:W2:Y:S02]  /*22720*/  LDL.LU R7, [R1+0xa4c] ;  /* 0x000a4c0001077983 */ /* 0x001ea40000300800 */
[----:B--2---:R-:W-:-:S02]  /*22730*/  F2FP.BF16.PACK_AB R7, R6, R7 ;  /* 0x000000070607723e */ /* 0x004fc400000010ff */
[----:B------:R-:W3:Y:S02]  /*22740*/  LDL.LU R6, [R1+0xa48] ;  /* 0x000a480001067983 */ /* 0x000ee40000300800 */
[----:B---3--:R-:W-:Y:S02]  /*22750*/  F2FP.BF16.PACK_AB R6, R5, R6 ;  /* 0x000000060506723e */ /* 0x008fe400000010ff */
[----:B------:R-:W2:Y:S02]  /*22760*/  LDL.LU R5, [R1+0xa44] ;  /* 0x000a440001057983 */ /* 0x000ea40000300800 */
[----:B--2---:R-:W-:Y:S02]  /*22770*/  F2FP.BF16.PACK_AB R5, R4, R5 ;  /* 0x000000050405723e */ /* 0x004fe400000010ff */
[----:B------:R-:W4:Y:S02]  /*22780*/  LDL.LU R4, [R1+0xa40] ;  /* 0x000a400001047983 */ /* 0x000f240000300800 */
[----:B----4-:R-:W-:-:S02]  /*22790*/  F2FP.BF16.PACK_AB R4, R11, R4 ;  /* 0x000000040b04723e */ /* 0x010fc400000010ff */
[----:B------:R-:W2:Y:S02]  /*227a0*/  LDL.LU R11, [R1+0xa3c] ;  /* 0x000a3c00010b7983 */ /* 0x000ea40000300800 */
[----:B--2---:R-:W-:Y:S02]  /*227b0*/  F2FP.BF16.PACK_AB R11, R10, R11 ;  /* 0x0000000b0a0b723e */ /* 0x004fe400000010ff */
[----:B------:R-:W2:Y:S02]  /*227c0*/  LDL.LU R10, [R1+0xa38] ;  /* 0x000a3800010a7983 */ /* 0x000ea40000300800 */
[----:B--2---:R-:W-:Y:S02]  /*227d0*/  F2FP.BF16.PACK_AB R10, R9, R10 ;  /* 0x0000000a090a723e */ /* 0x004fe400000010ff */
[----:B------:R-:W2:Y:S02]  /*227e0*/  LDL.LU R9, [R1+0xa34] ;  /* 0x000a340001097983 */ /* 0x000ea40000300800 */
[----:B--2---:R-:W-:-:S02]  /*227f0*/  F2FP.BF16.PACK_AB R9, R8, R9 ;  /* 0x000000090809723e */ /* 0x004fc400000010ff */
        /* <DEDUP_REMOVED lines=20> */
[----:B------:R-:W2:Y:S01]  /*22940*/  LDL.LU R25, [R1+0xa08] ;  /* 0x000a080001197983 */ /* 0x000ea20000300800 */
[----:B------:R-:W-:Y:S02]  /*22950*/  F2FP.BF16.PACK_AB R21, R24, R21 ;  /* 0x000000151815723e */ /* 0x000fe400000010ff */
[----:B--2---:R-:W-:Y:S02]  /*22960*/  F2FP.BF16.PACK_AB R22, R25, R22 ;  /* 0x000000161916723e */ /* 0x004fe400000010ff */
[----:B------:R-:W2:Y:S04]  /*22970*/  LDL.LU R25, [R1+0xa04] ;  /* 0x000a040001197983 */ /* 0x000ea80000300800 */
[----:B------:R-:W3:Y:S01]  /*22980*/  LDL.LU R24, [R1+0xa00] ;  /* 0x000a000001187983 */ /* 0x000ee20000300800 */
[----:B------:R-:W-:-:S02]  /*22990*/  F2FP.BF16.PACK_AB R20, R3, R20 ;  /* 0x000000140314723e */ /* 0x000fc400000010ff */
[----:B------:R-:W-:Y:S02]  /*229a0*/  F2FP.BF16.PACK_AB R27, R0, R27 ;  /* 0x0000001b001b723e */ /* 0x000fe400000010ff */
[----:B------:R-:W-:Y:S02]  /*229b0*/  F2FP.BF16.PACK_AB R26, R2, R26 ;  /* 0x0000001a021a723e */ /* 0x000fe400000010ff */
[----:B--2---:R-:W-:Y:S02]  /*229c0*/  F2FP.BF16.PACK_AB R25, R28, R25 ;  /* 0x000000191c19723e */ /* 0x004fe400000010ff */
[----:B---3--:R-:W-:Y:S02]  /*229d0*/  F2FP.BF16.PACK_AB R24, R29, R24 ;  /* 0x000000181d18723e */ /* 0x008fe400000010ff */
.L_x_1:
[----:B0-----:R-:W2:Y:S04]  /*229e0*/  LDL.LU R0, [R1+0x77c] ;  /* 0x00077c0001007983 */ /* 0x001ea80000300800 */
[----:B------:R-:W3:Y:S04]  /*229f0*/  LDL.LU R2, [R1+0x7c0] ;  /* 0x0007c00001027983 */ /* 0x000ee80000300800 */
[----:B------:R-:W0:Y:S02]  /*22a00*/  S2R R29, SR_TID.X ;  /* 0x00000000001d7919 */ /* 0x000e240000002100 */
[----:B0-----:R-:W-:-:S02]  /*22a10*/  IMAD.SHL.U32 R28, R29, 0x800, RZ ;  /* 0x000008001d1c7824 */ /* 0x001fc400078e00ff */
[C---:B------:R-:W-:Y:S02]  /*22a20*/  IMAD R3, R29.reuse, 0x200, R29 ;  /* 0x000002001d037824 */ /* 0x040fe400078e021d */
[----:B------:R-:W-:Y:S01]  /*22a30*/  IMAD.SHL.U32 R29, R29, 0x4, RZ ;  /* 0x000000041d1d7824 */ /* 0x000fe200078e00ff */
[----:B------:R-:W-:Y:S01]  /*22a40*/  LOP3.LUT R28, R28, 0xc000, RZ, 0xc0, !PT ;  /* 0x0000c0001c1c7812 */ /* 0x000fe200078ec0ff */
[----:B------:R-:W-:Y:S01]  /*22a50*/  BAR.SYNC.DEFER_BLOCKING 0x0 ;  /* 0x0000000000007b1d */ /* 0x000fe20000010000 */
[----:B--2---:R-:W-:-:S04]  /*22a60*/  LOP3.LUT R0, R0, 0x3800, RZ, 0xc0, !PT ;  /* 0x0000380000007812 */ /* 0x004fc800078ec0ff */
[----:B---3--:R-:W-:Y:S01]  /*22a70*/  LOP3.LUT R2, R0, 0x60, R2, 0xf8, !PT ;  /* 0x0000006000027812 */ /* 0x008fe200078ef802 */
[----:B------:R-:W-:-:S03]  /*22a80*/  IMAD.SHL.U32 R0, R3, 0x10, RZ ;  /* 0x0000001003007824 */ /* 0x000fc600078e00ff */
[----:B------:R-:W-:Y:S02]  /*22a90*/  LOP3.LUT R3, R2, 0x70, R29, 0x78, !PT ;  /* 0x0000007002037812 */ /* 0x000fe400078e781d */
[----:B------:R-:W-:Y:S01]  /*22aa0*/  LOP3.LUT R2, R0, 0xc7f0, RZ, 0xc0, !PT ;  /* 0x0000c7f000027812 */ /* 0x000fe200078ec0ff */
[----:B------:R-:W0:Y:S02]  /*22ab0*/  S2R R29, SR_TID.X ;  /* 0x00000000001d7919 */ /* 0x000e240000002100 */
[----:B------:R-:W-:-:S05]  /*22ac0*/  IMAD.IADD R0, R28, 0x1, R3 ;  /* 0x000000011c007824 */ /* 0x000fca00078e0203 */
[----:B------:R1:W-:Y:S04]  /*22ad0*/  STS.128 [R0], R24 ;  /* 0x0000001800007388 */ /* 0x0003e80000000c00 */
[----:B-1----:R-:W2:Y:S01]  /*22ae0*/  LDL.LU R24, [R1+0x90] ;  /* 0x0000900001187983 */ /* 0x002ea20000300800 */
[----:B0-----:R-:W-:-:S03]  /*22af0*/  SHF.R.U32.HI R29, RZ, 0x2, R29 ;  /* 0x00000002ff1d7819 */ /* 0x001fc6000001161d */
[----:B------:R-:W2:Y:S01]  /*22b00*/  LDL.LU R25, [R1+0x94] ;  /* 0x0000940001197983 */ /* 0x000ea20000300800 */
[----:B------:R-:W-:-:S03]  /*22b10*/  LOP3.LUT R2, R2, 0x20, R29, 0x78, !PT ;  /* 0x0000002002027812 */ /* 0x000fc600078e781d */
[----:B------:R-:W3:Y:S04]  /*22b20*/  LDL.LU R26, [R1+0x98] ;  /* 0x00009800011a7983 */ /* 0x000ee80000300800 */
[----:B------:R-:W3:Y:S04]  /*22b30*/  LDL.LU R27, [R1+0x9c] ;  /* 0x00009c00011b7983 */ /* 0x000ee80000300800 */
[----:B---3--:R-:W-:Y:S04]  /*22b40*/  STL.64 [R1+0xa50], R26 ;  /* 0x000a501a01007387 */ /* 0x008fe80000100a00 */
[----:B--2---:R0:W-:Y:S04]  /*22b50*/  STL.64 [R1+0xa48], R24 ;  /* 0x000a481801007387 */ /* 0x0041e80000100a00 */
[----:B0-----:R-:W2:Y:S04]  /*22b60*/  LDL.LU R24, [R1+0x30] ;  /* 0x0000300001187983 */ /* 0x001ea80000300800 */
[----:B------:R-:W2:Y:S04]  /*22b70*/  LDL.LU R25, [R1+0x34] ;  /* 0x0000340001197983 */ /* 0x000ea80000300800 */
        /* <DEDUP_REMOVED lines=14> */
[----:B------:R-:W-:Y:S04]  /*22c60*/  STS.128 [R0+0x400], R20 ;  /* 0x0004001400007388 */ /* 0x000fe80000000c00 */
[----:B------:R-:W-:Y:S04]  /*22c70*/  STS.128 [R0+0x80], R16 ;  /* 0x0000801000007388 */ /* 0x000fe80000000c00 */
[----:B---3--:R-:W-:Y:S04]  /*22c80*/  STL.64 [R1+0xa80], R26 ;  /* 0x000a801a01007387 */ /* 0x008fe80000100a00 */
[----:B--2---:R0:W-:Y:S04]  /*22c90*/  STL.64 [R1+0xa78], R24 ;  /* 0x000a781801007387 */ /* 0x0041e80000100a00 */
[----:B0-----:R-:W2:Y:S04]  /*22ca0*/  LDL.LU R24, [R1] ;  /* 0x0000000001187983 */ /* 0x001ea80000300800 */
[----:B------:R-:W2:Y:S04]  /*22cb0*/  LDL.LU R25, [R1+0x4] ;  /* 0x0000040001197983 */ /* 0x000ea80000300800 */
[----:B------:R-:W2:Y:S04]  /*22cc0*/  LDL.LU R26, [R1+0x8] ;  /* 0x00000800011a7983 */ /* 0x000ea80000300800 */
[----:B------:R-:W2:Y:S04]  /*22cd0*/  LDL.LU R27, [R1+0xc] ;  /* 0x00000c00011b7983 */ /* 0x000ea80000300800 */
[----:B------:R-:W3:Y:S04]  /*22ce0*/  LDL.LU R20, [R1+0x80] ;  /* 0x0000800001147983 */ /* 0x000ee80000300800 */
[----:B------:R-:W3:Y:S04]  /*22cf0*/  LDL.LU R21, [R1+0x84] ;  /* 0x0000840001157983 */ /* 0x000ee80000300800 */
[----:B------:R-:W3:Y:S04]  /*22d00*/  LDL.LU R22, [R1+0x88] ;  /* 0x0000880001167983 */ /* 0x000ee80000300800 */
[----:B------:R-:W3:Y:S04]  /*22d10*/  LDL.LU R23, [R1+0x8c] ;  /* 0x00008c0001177983 */ /* 0x000ee80000300800 */
[----:B------:R-:W4:Y:S04]  /*22d20*/  LDL.LU R16, [R1+0x70] ;  /* 0x0000700001107983 */ /* 0x000f280000300800 */
[----:B------:R-:W4:Y:S04]  /*22d30*/  LDL.LU R17, [R1+0x74] ;  /* 0x0000740001117983 */ /* 0x000f280000300800 */
[----:B------:R-:W4:Y:S04]  /*22d40*/  LDL.LU R18, [R1+0x78] ;  /* 0x0000780001127983 */ /* 0x000f280000300800 */
[----:B------:R-:W4:Y:S04]  /*22d50*/  LDL.LU R19, [R1+0x7c] ;  /* 0x00007c0001137983 */ /* 0x000f280000300800 */
[----:B------:R0:W-:Y:S04]  /*22d60*/  STS.128 [R0+0x480], R12 ;  /* 0x0004800c00007388 */ /* 0x0001e80000000c00 */
[----:B------:R1:W-:Y:S04]  /*22d70*/  STS.128 [R0+0x100], R8 ;  /* 0x0001000800007388 */ /* 0x0003e80000000c00 */
[----:B------:R5:W-:Y:S04]  /*22d80*/  STS.128 [R0+0x500], R4 ;  /* 0x0005000400007388 */ /* 0x000be80000000c00 */
[----:B0-----:R-:W3:Y:S04]  /*22d90*/  LDL.LU R12, [R1+0x60] ;  /* 0x00006000010c7983 */ /* 0x001ee80000300800 */
[----:B------:R-:W3:Y:S04]  /*22da0*/  LDL.LU R13, [R1+0x64] ;  /* 0x00006400010d7983 */ /* 0x000ee80000300800 */
[----:B------:R-:W3:Y:S04]  /*22db0*/  LDL.LU R14, [R1+0x68] ;  /* 0x00006800010e7983 */ /* 0x000ee80000300800 */
[----:B------:R-:W3:Y:S04]  /*22dc0*/  LDL.LU R15, [R1+0x6c] ;  /* 0x00006c00010f7983 */ /* 0x000ee80000300800 */
[----:B-1----:R-:W3:Y:S04]  /*22dd0*/  LDL.LU R8, [R1+0x50] ;  /* 0x0000500001087983 */ /* 0x002ee80000300800 */
[----:B------:R-:W3:Y:S04]  /*22de0*/  LDL.LU R9, [R1+0x54] ;  /* 0x0000540001097983 */ /* 0x000ee80000300800 */
[----:B------:R-:W3:Y:S04]  /*22df0*/  LDL.LU R10, [R1+0x58] ;  /* 0x00005800010a7983 */ /* 0x000ee80000300800 */
[----:B------:R-:W3:Y:S04]  /*22e00*/  LDL.LU R11, [R1+0x5c] ;  /* 0x00005c00010b7983 */ /* 0x000ee80000300800 */
[----:B-----5:R-:W5:Y:S04]  /*22e10*/  LDL.LU R4, [R1+0x40] ;  /* 0x0000400001047983 */ /* 0x020f680000300800 */
[----:B------:R-:W5:Y:S04]  /*22e20*/  LDL.LU R5, [R1+0x44] ;  /* 0x0000440001057983 */ /* 0x000f680000300800 */
[----:B------:R-:W5:Y:S04]  /*22e30*/  LDL.LU R6, [R1+0x48] ;  /* 0x0000480001067983 */ /* 0x000f680000300800 */
[----:B------:R-:W5:Y:S04]  /*22e40*/  LDL.LU R7, [R1+0x4c] ;  /* 0x00004c0001077983 */ /* 0x000f680000300800 */
[----:B--2---:R0:W-:Y:S04]  /*22e50*/  STS.128 [R0+0x180], R24 ;  /* 0x0001801800007388 */ /* 0x0041e80000000c00 */
[----:B0-----:R-:W2:Y:S04]  /*22e60*/  LDL.LU.64 R26, [R1+0xa80] ;  /* 0x000a8000011a7983 */ /* 0x001ea80000300a00 */
[----:B------:R-:W2:Y:S04]  /*22e70*/  LDL.LU.64 R24, [R1+0xa78] ;  /* 0x000a780001187983 */ /* 0x000ea80000300a00 */
[----:B--2---:R0:W-:Y:S04]  /*22e80*/  STS.128 [R0+0x580], R24 ;  /* 0x0005801800007388 */ /* 0x0041e80000000c00 */
[----:B0-----:R-:W2:Y:S04]  /*22e90*/  LDL.LU.64 R26, [R1+0xa70] ;  /* 0x000a7000011a7983 */ /* 0x001ea80000300a00 */
[----:B------:R-:W2:Y:S04]  /*22ea0*/  LDL.LU.64 R24, [R1+0xa68] ;  /* 0x000a680001187983 */ /* 0x000ea80000300a00 */
[----:B--2---:R0:W-:Y:S04]  /*22eb0*/  STS.128 [R0+0x200], R24 ;  /* 0x0002001800007388 */ /* 0x0041e80000000c00 */
[----:B0-----:R-:W2:Y:S04]  /*22ec0*/  LDL.LU.64 R26, [R1+0xa60] ;  /* 0x000a6000011a7983 */ /* 0x001ea80000300a00 */
[----:B------:R-:W2:Y:S04]  /*22ed0*/  LDL.LU.64 R24, [R1+0xa58] ;  /* 0x000a580001187983 */ /* 0x000ea80000300a00 */
[----:B-----5:R-:W-:Y:S04]  /*22ee0*/  STS.128 [R0+0x280], R4 ;  /* 0x0002800400007388 */ /* 0x020fe80000000c00 */
[----:B--2---:R0:W-:Y:S04]  /*22ef0*/  STS.128 [R0+0x600], R24 ;  /* 0x0006001800007388 */ /* 0x0041e80000000c00 */
[----:B0-----:R-:W2:Y:S04]  /*22f00*/  LDL.LU.64 R26, [R1+0xa50] ;  /* 0x000a5000011a7983 */ /* 0x001ea80000300a00 */
[----:B------:R-:W2:Y:S04]  /*22f10*/  LDL.LU.64 R24, [R1+0xa48] ;  /* 0x000a480001187983 */ /* 0x000ea80000300a00 */
[----:B------:R-:W5:Y:S04]  /*22f20*/  LDL.LU R7, [R1+0x780] ;  /* 0x0007800001077983 */ /* 0x000f680000300800 */
[----:B------:R-:W5:Y:S04]  /*22f30*/  LDL.LU R6, [R1+0x800] ;  /* 0x0008000001067983 */ /* 0x000f680000300800 */
[----:B------:R-:W5:Y:S04]  /*22f40*/  LDL.LU R5, [R1+0x35c] ;  /* 0x00035c0001057983 */ /* 0x000f680000300800 */
[----:B---3--:R-:W-:Y:S04]  /*22f50*/  STS.128 [R0+0x680], R8 ;  /* 0x0006800800007388 */ /* 0x008fe80000000c00 */
[----:B------:R-:W-:Y:S04]  /*22f60*/  STS.128 [R0+0x300], R12 ;  /* 0x0003000c00007388 */ /* 0x000fe80000000c00 */
[----:B----4-:R-:W-:Y:S04]  /*22f70*/  STS.128 [R0+0x700], R16 ;  /* 0x0007001000007388 */ /* 0x010fe80000000c00 */
[----:B------:R-:W-:Y:S04]  /*22f80*/  STS.128 [R0+0x380], R20 ;  /* 0x0003801400007388 */ /* 0x000fe80000000c00 */
[----:B--2---:R0:W-:Y:S04]  /*22f90*/  STS.128 [R0+0x780], R24 ;  /* 0x0007801800007388 */ /* 0x0041e80000000c00 */
[----:B------:R-:W-:Y:S01]  /*22fa0*/  BAR.SYNC.DEFER_BLOCKING 0x0 ;  /* 0x0000000000007b1d */ /* 0x000fe20000010000 */
[----:B0-----:R-:W-:-:S05]  /*22fb0*/  LOP3.LUT R26, R2, 0x40, RZ, 0x3c, !PT ;  /* 0x00000040021a7812 */ /* 0x001fca00078e3cff */
[----:B------:R-:W0:Y:S04]  /*22fc0*/  LDS.128 R8, [R2] ;  /* 0x0000000002087984 */ /* 0x000e280000000c00 */
[----:B------:R-:W1:Y:S04]  /*22fd0*/  LDS.128 R12, [R26] ;  /* 0x000000001a0c7984 */ /* 0x000e680000000c00 */
[----:B------:R-:W-:Y:S04]  /*22fe0*/  LDS.128 R20, [R26+0x800] ;  /* 0x000800001a147984 */ /* 0x000fe80000000c00 */
[----:B0-----:R-:W-:Y:S04]  /*22ff0*/  STL.64 [R1+0x70], R8 ;  /* 0x0000700801007387 */ /* 0x001fe80000100a00 */
[----:B------:R-:W-:Y:S01]  /*23000*/  STL.64 [R1+0x78], R10 ;  /* 0x0000780a01007387 */ /* 0x000fe20000100a00 */
[----:B-1----:R-:W-:-:S03]  /*23010*/  IMAD.MOV.U32 R18, RZ, RZ, R12 ;  /* 0x000000ffff127224 */ /* 0x002fc600078e000c */
[----:B------:R-:W2:Y:S04]  /*23020*/  LDL.LU R4, [R1+0x784] ;  /* 0x0007840001047983 */ /* 0x000ea80000300800 */
[----:B------:R-:W-:Y:S04]  /*23030*/  STL.64 [R1+0x60], R12 ;  /* 0x0000600c01007387 */ /* 0x000fe80000100a00 */
[----:B------:R-:W-:Y:S04]  /*23040*/  STL.64 [R1+0x68], R14 ;  /* 0x0000680e01007387 */ /* 0x000fe80000100a00 */
[----:B------:R-:W0:Y:S04]  /*23050*/  LDS.128 R12, [R2+0x800] ;  /* 0x00080000020c7984 */ /* 0x000e280000000c00 */
[----:B0-----:R-:W-:Y:S04]  /*23060*/  STL.64 [R1+0x80], R12 ;  /* 0x0000800c01007387 */ /* 0x001fe80000100a00 */
[----:B------:R0:W-:Y:S04]  /*23070*/  STL.64 [R1+0x88], R14 ;  /* 0x0000880e01007387 */ /* 0x0001e80000100a00 */
[----:B------:R-:W3:Y:S04]  /*23080*/  LDL.LU R3, [R1+0x788] ;  /* 0x0007880001037983 */ /* 0x000ee80000300800 */
[----:B------:R-:W-:Y:S01]  /*23090*/  STL.64 [R1+0x90], R20 ;  /* 0x0000901401007387 */ /* 0x000fe20000100a00 */
[----:B0-----:R-:W-:-:S03]  /*230a0*/  IMAD.MOV.U32 R15, RZ, RZ, R12 ;  /* 0x000000ffff0f7224 */ /* 0x001fc600078e000c */
[----:B------:R-:W-:Y:S01]  /*230b0*/  STL.64 [R1+0x98], R22 ;  /* 0x0000981601007387 */ /* 0x000fe20000100a00 */
[----:B------:R-:W-:-:S03]  /*230c0*/  IMAD.MOV.U32 R12, RZ, RZ, R20 ;  /* 0x000000ffff0c7224 */ /* 0x000fc600078e0014 */
[----:B------:R-:W0:Y:S04]  /*230d0*/  LDS.128 R20, [R2+0x1000] ;  /* 0x0010000002147984 */ /* 0x000e280000000c00 */
[----:B------:R-:W4:Y:S04]  /*230e0*/  LDL.LU R19, [R1+0x78c] ;  /* 0x00078c0001137983 */ /* 0x000f280000300800 */
[----:B0-----:R-:W-:Y:S01]  /*230f0*/  STL.64 [R1+0xb0], R20 ;  /* 0x0000b01401007387 */ /* 0x001fe20000100a00 */
[----:B------:R-:W-:-:S03]  /*23100*/  IMAD.MOV.U32 R10, RZ, RZ, R20 ;  /* 0x000000ffff0a7224 */ /* 0x000fc600078e0014 */
[----:B------:R-:W-:Y:S04]  /*23110*/  STL.64 [R1+0xb8], R22 ;  /* 0x0000b81601007387 */ /* 0x000fe80000100a00 */
[----:B------:R-:W0:Y:S01]  /*23120*/  LDS.128 R20, [R26+0x1000] ;  /* 0x001000001a147984 */ /* 0x000e220000000c00 */
[C---:B-----5:R-:W-:Y:S01]  /*23130*/  IMAD R0, R7.reuse, c[0x0][0x194], RZ ;  /* 0x0000650007007a24 */ /* 0x060fe200078e02ff */
[----:B------:R-:W-:Y:S01]  /*23140*/  ISETP.GE.AND P0, PT, R7, c[0x0][0x178], PT ;  /* 0x00005e0007007a0c */ /* 0x000fe20003f06270 */
[----:B------:R-:W-:-:S03]  /*23150*/  IMAD R29, R5, c[0x0][0x198], RZ ;  /* 0x00006600051d7a24 */ /* 0x000fc600078e02ff */
[----:B------:R-:W-:Y:S01]  /*23160*/  ISETP.LT.AND P2, PT, R5, c[0x0][0x17c], !P0 ;  /* 0x00005f0005007a0c */ /* 0x000fe20004741270 */
[----:B0-----:R-:W-:Y:S01]  /*23170*/  STL.64 [R1+0x20], R20 ;  /* 0x0000201401007387 */ /* 0x001fe20000100a00 */
[----:B------:R-:W-:-:S03]  /*23180*/  IMAD.MOV.U32 R17, RZ, RZ, R20 ;  /* 0x000000ffff117224 */ /* 0x000fc600078e0014 */
[----:B------:R-:W-:Y:S04]  /*23190*/  STL.64 [R1+0x28], R22 ;  /* 0x0000281601007387 */ /* 0x000fe80000100a00 */
[----:B------:R-:W5:Y:S04]  /*231a0*/  LDL.LU R14, [R1+0x790] ;  /* 0x00079000010e7983 */ /* 0x000f680000300800 */
[----:B------:R-:W5:Y:S04]  /*231b0*/  LDL.LU R13, [R1+0x794] ;  /* 0x00079400010d7983 */ /* 0x000f680000300800 */
[----:B------:R-:W0:Y:S01]  /*231c0*/  LDS.128 R20, [R2+0x1800] ;  /* 0x0018000002147984 */ /* 0x000e220000000c00 */
[----:B------:R-:W-:-:S02]  /*231d0*/  LEA R28, P3, R0, c[0x0][0x170], 0x1 ;  /* 0x00005c00001c7a11 */ /* 0x000fc400078608ff */
[----:B------:R-:W-:Y:S02]  /*231e0*/  ISETP.LT.AND P5, PT, R6, c[0x0][0x17c], !P0 ;  /* 0x00005f0006007a0c */ /* 0x000fe400047a1270 */
[----:B------:R-:W-:Y:S02]  /*231f0*/  LEA.HI.X.SX32 R0, R0, c[0x0][0x174], 0x1, P3 ;  /* 0x00005d0000007a11 */ /* 0x000fe400018f0eff */
[----:B------:R-:W-:Y:S01]  /*23200*/  LEA R6, P4, R29, R28, 0x1 ;  /* 0x0000001c1d067211 */ /* 0x000fe200078808ff */
[----:B------:R-:W-:-:S03]  /*23210*/  IMAD.MOV.U32 R11, RZ, RZ, R8 ;  /* 0x000000ffff0b7224 */ /* 0x000fc600078e0008 */
[----:B------:R-:W-:-:S05]  /*23220*/  LEA.HI.X.SX32 R7, R29, R0, 0x1, P4 ;  /* 0x000000001d077211 */ /* 0x000fca00020f0eff */
[----:B------:R1:W-:Y:S04]  /*23230*/  @P2 STG.E.U16 [R6.64], R11 ;  /* 0x0000000b06002986 */ /* 0x0003e8000c101506 */
[----:B0-----:R-:W-:Y:S04]  /*23240*/  STL.64 [R1+0xa0], R20 ;  /* 0x0000a01401007387 */ /* 0x001fe80000100a00 */
[----:B------:R-:W-:Y:S04]  /*23250*/  STL.64 [R1+0xa8], R22 ;  /* 0x0000a81601007387 */ /* 0x000fe80000100a00 */
[----:B-1----:R-:W5:Y:S01]  /*23260*/  LDL.LU R11, [R1+0x798] ;  /* 0x00079800010b7983 */ /* 0x002f620000300800 */
[----:B------:R-:W-:-:S03]  /*23270*/  IMAD.MOV.U32 R16, RZ, RZ, R20 ;  /* 0x000000ffff107224 */ /* 0x000fc600078e0014 */
[----:B------:R-:W0:Y:S04]  /*23280*/  LDS.128 R20, [R26+0x1800] ;  /* 0x001800001a147984 */ /* 0x000e280000000c00 */
[----:B0-----:R-:W-:Y:S04]  /*23290*/  STL.64 [R1+0x10], R20 ;  /* 0x0000101401007387 */ /* 0x001fe80000100a00 */
[----:B------:R-:W-:Y:S04]  /*232a0*/  STL.64 [R1+0x18], R22 ;  /* 0x0000181601007387 */ /* 0x000fe80000100a00 */
[----:B------:R-:W0:Y:S01]  /*232b0*/  LDS.128 R20, [R2+0x2000] ;  /* 0x0020000002147984 */ /* 0x000e220000000c00 */
[C---:B--2---:R-:W-:Y:S01]  /*232c0*/  IMAD R5, R4.reuse, c[0x0][0x198], RZ ;  /* 0x0000660004057a24 */ /* 0x044fe200078e02ff */
[----:B------:R-:W-:-:S04]  /*232d0*/  ISETP.LT.AND P1, PT, R4, c[0x0][0x17c], !P0 ;  /* 0x00005f0004007a0c */ /* 0x000fc80004721270 */
[----:B------:R-:W-:-:S04]  /*232e0*/  LEA R4, P6, R5, R28, 0x1 ;  /* 0x0000001c05047211 */ /* 0x000fc800078c08ff */
[----:B------:R-:W-:-:S05]  /*232f0*/  LEA.HI.X.SX32 R5, R5, R0, 0x1, P6 ;  /* 0x0000000005057211 */ /* 0x000fca00030f0eff */
[----:B------:R1:W-:Y:S04]  /*23300*/  @P1 STG.E.U16 [R4.64], R18 ;  /* 0x0000001204001986 */ /* 0x0003e8000c101506 */
[----:B-1----:R-:W2:Y:S04]  /*23310*/  LDL.LU R18, [R1+0x79c] ;  /* 0x00079c0001127983 */ /* 0x002ea80000300800 */
[----:B0-----:R-:W-:Y:S04]  /*23320*/  STL.64 [R1+0x50], R20 ;  /* 0x0000501401007387 */ /* 0x001fe80000100a00 */
[----:B------:R-:W-:Y:S04]  /*23330*/  STL.64 [R1+0x58], R22 ;  /* 0x0000581601007387 */ /* 0x000fe80000100a00 */
[----:B------:R-:W-:Y:S01]  /*23340*/  LDS.128 R20, [R2+0x2800] ;  /* 0x0028000002147984 */ /* 0x000fe20000000c00 */
[C---:B---3--:R-:W-:Y:S01]  /*23350*/  IMAD R9, R3.reuse, c[0x0][0x198], RZ ;  /* 0x0000660003097a24 */ /* 0x048fe200078e02ff */
[----:B------:R-:W-:-:S04]  /*23360*/  ISETP.LT.AND P3, PT, R3, c[0x0][0x17c], !P0 ;  /* 0x00005f0003007a0c */ /* 0x000fc80004761270 */
[----:B------:R-:W-:-:S04]  /*23370*/  LEA R8, P4, R9, R28, 0x1 ;  /* 0x0000001c09087211 */ /* 0x000fc800078808ff */
[----:B------:R-:W-:Y:S01]  /*23380*/  LEA.HI.X.SX32 R9, R9, R0, 0x1, P4 ;  /* 0x0000000009097211 */ /* 0x000fe200020f0eff */
[C---:B----4-:R-:W-:Y:S01]  /*23390*/  IMAD R3, R19.reuse, c[0x0][0x198], RZ ;  /* 0x0000660013037a24 */ /* 0x050fe200078e02ff */
[----:B------:R-:W-:-:S04]  /*233a0*/  ISETP.LT.AND P2, PT, R19, c[0x0][0x17c], !P0 ;  /* 0x00005f0013007a0c */ /* 0x000fc80004741270 */
[----:B------:R-:W-:-:S04]  /*233b0*/  LEA R6, P4, R3, R28, 0x1 ;  /* 0x0000001c03067211 */ /* 0x000fc800078808ff */
[----:B------:R-:W-:Y:S01]  /*233c0*/  LEA.HI.X.SX32 R7, R3, R0, 0x1, P4 ;  /* 0x0000000003077211 */ /* 0x000fe200020f0eff */
[----:B------:R0:W-:Y:S04]  /*233d0*/  @P3 STG.E.U16 [R8.64], R15 ;  /* 0x0000000f08003986 */ /* 0x0001e8000c101506 */
[----:B------:R-:W-:Y:S01]  /*233e0*/  @P2 STG.E.U16 [R6.64], R12 ;  /* 0x0000000c06002986 */ /* 0x000fe2000c101506 */
[C---:B-----5:R-:W-:Y:S01]  /*233f0*/  ISETP.LT.AND P3, PT, R14.reuse, c[0x0][0x17c], !P0 ;  /* 0x00005f000e007a0c */ /* 0x060fe20004761270 */
[----:B------:R-:W-:Y:S01]  /*23400*/  IMAD R4, R14, c[0x0][0x198], RZ ;  /* 0x000066000e047a24 */ /* 0x000fe200078e02ff */
[C---:B------:R-:W-:Y:S01]  /*23410*/  ISETP.LT.AND P1, PT, R13.reuse, c[0x0][0x17c], !P0 ;  /* 0x00005f000d007a0c */ /* 0x040fe20004721270 */
[----:B------:R-:W-:Y:S02]  /*23420*/  IMAD R3, R13, c[0x0][0x198], RZ ;  /* 0x000066000d037a24 */ /* 0x000fe400078e02ff */
[----:B------:R-:W1:Y:S01]  /*23430*/  LDS.128 R12, [R26+0x2000] ;  /* 0x002000001a0c7984 */ /* 0x000e620000000c00 */
[----:B0-----:R-:W-:-:S04]  /*23440*/  LEA R8, P4, R4, R28, 0x1 ;  /* 0x0000001c04087211 */ /* 0x001fc800078808ff */
[----:B------:R-:W-:-:S05]  /*23450*/  LEA.HI.X.SX32 R9, R4, R0, 0x1, P4 ;  /* 0x0000000004097211 */ /* 0x000fca00020f0eff */
[----:B------:R-:W-:Y:S04]  /*23460*/  @P3 STG.E.U16 [R8.64], R10 ;  /* 0x0000000a08003986 */ /* 0x000fe8000c101506 */
[----:B-1----:R0:W-:Y:S04]  /*23470*/  STL [R1+0xa28], R13 ;  /* 0x000a280d01007387 */ /* 0x0021e80000100800 */
[----:B0-----:R-:W3:Y:S01]  /*23480*/  LDL.LU R13, [R1+0x10] ;  /* 0x00001000010d7983 */ /* 0x001ee20000300800 */
[C---:B------:R-:W-:Y:S01]  /*23490*/  IMAD R5, R11.reuse, c[0x0][0x198], RZ ;  /* 0x000066000b057a24 */ /* 0x040fe200078e02ff */
[----:B------:R-:W-:-:S02]  /*234a0*/  ISETP.LT.AND P4, PT, R11, c[0x0][0x17c], !P0 ;  /* 0x00005f000b007a0c */ /* 0x000fc40004781270 */
[----:B------:R-:W-:Y:S04]  /*234b0*/  STL [R1+0xa10], R14 ;  /* 0x000a100e01007387 */ /* 0x000fe80000100800 */
[----:B------:R-:W-:Y:S04]  /*234c0*/  STL [R1+0xa04], R15 ;  /* 0x000a040f01007387 */ /* 0x000fe80000100800 */
[----:B------:R-:W4:Y:S04]  /*234d0*/  LDL.LU R11, [R1+0x7a0] ;  /* 0x0007a000010b7983 */ /* 0x000f280000300800 */
[----:B------:R-:W5:Y:S04]  /*234e0*/  LDL.LU R10, [R1+0x7a4] ;  /* 0x0007a400010a7983 */ /* 0x000f680000300800 */
[----:B------:R-:W-:Y:S04]  /*234f0*/  STL.64 [R1+0x40], R20 ;  /* 0x0000401401007387 */ /* 0x000fe80000100a00 */
[----:B------:R-:W-:Y:S04]  /*23500*/  STL.64 [R1+0x48], R22 ;  /* 0x0000481601007387 */ /* 0x000fe80000100a00 */
[----:B------:R-:W0:Y:S04]  /*23510*/  LDS.128 R20, [R26+0x2800] ;  /* 0x002800001a147984 */ /* 0x000e280000000c00 */
[----:B0-----:R-:W-:Y:S04]  /*23520*/  STL [R1+0xa2c], R21 ;  /* 0x000a2c1501007387 */ /* 0x001fe80000100800 */
[----:B------:R-:W-:Y:S04]  /*23530*/  STL [R1+0xa14], R22 ;  /* 0x000a141601007387 */ /* 0x000fe80000100800 */
[----:B------:R0:W-:Y:S04]  /*23540*/  STL [R1+0xa08], R23 ;  /* 0x000a081701007387 */ /* 0x0001e80000100800 */
[----:B0-----:R-:W5:Y:S04]  /*23550*/  LDL.LU R23, [R1+0x40] ;  /* 0x0000400001177983 */ /* 0x001f680000300800 */
[----:B------:R-:W5:Y:S01]  /*23560*/  LDL.LU R8, [R1+0x7a8] ;  /* 0x0007a80001087983 */ /* 0x000f620000300800 */
[----:B------:R-:W-:-:S02]  /*23570*/  LEA R6, P2, R3, R28, 0x1 ;  /* 0x0000001c03067211 */ /* 0x000fc400078408ff */
[----:B------:R-:W-:Y:S02]  /*23580*/  LEA R4, P6, R5, R28, 0x1 ;  /* 0x0000001c05047211 */ /* 0x000fe400078c08ff */
[-C--:B------:R-:W-:Y:S02]  /*23590*/  LEA.HI.X.SX32 R7, R3, R0.reuse, 0x1, P2 ;  /* 0x0000000003077211 */ /* 0x080fe400010f0eff */
[----:B------:R-:W-:-:S03]  /*235a0*/  LEA.HI.X.SX32 R5, R5, R0, 0x1, P6 ;  /* 0x0000000005057211 */ /* 0x000fc600030f0eff */
[----:B------:R0:W-:Y:S01]  /*235b0*/  @P1 STG.E.U16 [R6.64], R17 ;  /* 0x0000001106001986 */ /* 0x0001e2000c101506 */
[C---:B--2---:R-:W-:Y:S01]  /*235c0*/  IMAD R3, R18.reuse, c[0x0][0x198], RZ ;  /* 0x0000660012037a24 */ /* 0x044fe200078e02ff */
[----:B------:R-:W-:Y:S02]  /*235d0*/  ISETP.LT.AND P2, PT, R18, c[0x0][0x17c], !P0 ;  /* 0x00005f0012007a0c */ /* 0x000fe40004741270 */
[----:B------:R-:W-:Y:S04]  /*235e0*/  @P4 STG.E.U16 [R4.64], R16 ;  /* 0x0000001004004986 */ /* 0x000fe8000c101506 */
[----:B------:R-:W1:Y:S01]  /*235f0*/  LDS.128 R16, [R2+0x3000] ;  /* 0x0030000002107984 */ /* 0x000e620000000c00 */
[----:B0-----:R-:W-:-:S04]  /*23600*/  LEA R6, P3, R3, R28, 0x1 ;  /* 0x0000001c03067211 */ /* 0x001fc800078608ff */
[----:B------:R-:W-:Y:S01]  /*23610*/  LEA.HI.X.SX32 R7, R3, R0, 0x1, P3 ;  /* 0x0000000003077211 */ /* 0x000fe200018f0eff */
[----:B-1----:R-:W-:Y:S01]  /*23620*/  IMAD.MOV.U32 R22, RZ, RZ, R16 ;  /* 0x000000ffff167224 */ /* 0x002fe200078e0010 */
[----:B------:R-:W-:Y:S01]  /*23630*/  STL [R1+0x3c], R19 ;  /* 0x00003c1301007387 */ /* 0x000fe20000100800 */
[----:B------:R-:W-:Y:S02]  /*23640*/  IMAD.MOV.U32 R14, RZ, RZ, R17 ;  /* 0x000000ffff0e7224 */ /* 0x000fe400078e0011 */
[----:B------:R-:W-:Y:S02]  /*23650*/  IMAD.MOV.U32 R15, RZ, RZ, R18 ;  /* 0x000000ffff0f7224 */ /* 0x000fe400078e0012 */
[----:B------:R-:W0:Y:S04]  /*23660*/  LDS.128 R16, [R26+0x3000] ;  /* 0x003000001a107984 */ /* 0x000e280000000c00 */
[----:B------:R-:W-:Y:S04]  /*23670*/  STL [R1+0xa30], R14 ;  /* 0x000a300e01007387 */ /* 0x000fe80000100800 */
[----:B------:R1:W-:Y:S04]  /*23680*/  STL [R1+0xa18], R15 ;  /* 0x000a180f01007387 */ /* 0x0003e80000100800 */
[----:B-1----:R-:W2:Y:S04]  /*23690*/  LDL.LU R15, [R1+0x50] ;  /* 0x00005000010f7983 */ /* 0x002ea80000300800 */
[----:B------:R-:W2:Y:S04]  /*236a0*/  LDL.LU R27, [R1+0x804] ;  /* 0x00080400011b7983 */ /* 0x000ea80000300800 */
[----:B------:R-:W2:Y:S04]  /*236b0*/  LDL.LU R21, [R1+0x7b4] ;  /* 0x0007b40001157983 */ /* 0x000ea80000300800 */
[----:B0-----:R0:W-:Y:S04]  /*236c0*/  STL [R1+0xa40], R17 ;  /* 0x000a401101007387 */ /* 0x0011e80000100800 */
[----:B0-----:R-:W2:Y:S04]  /*236d0*/  LDL.LU R17, [R1+0x7b0] ;  /* 0x0007b00001117983 */ /* 0x001ea80000300800 */
[----:B------:R0:W-:Y:S04]  /*236e0*/  STL [R1+0xa1c], R18 ;  /* 0x000a1c1201007387 */ /* 0x0001e80000100800 */
[----:B0-----:R-:W2:Y:S04]  /*236f0*/  LDL.LU R18, [R1+0x7ac] ;  /* 0x0007ac0001127983 */ /* 0x001ea80000300800 */
[----:B------:R-:W-:Y:S04]  /*23700*/  STL [R1+0xa0c], R19 ;  /* 0x000a0c1301007387 */ /* 0x000fe80000100800 */
[----:B------:R-:W2:Y:S04]  /*23710*/  LDL.LU R14, [R1+0x7b8] ;  /* 0x0007b800010e7983 */ /* 0x000ea80000300800 */
[----:B---3--:R-:W-:Y:S01]  /*23720*/  @P2 STG.E.U16 [R6.64], R13 ;  /* 0x0000000d06002986 */ /* 0x008fe2000c101506 */
[----:B----4-:R-:W-:-:S05]  /*23730*/  IMAD R4, R11, c[0x0][0x198], RZ ;  /* 0x000066000b047a24 */ /* 0x010fca00078e02ff */
[----:B------:R-:W-:Y:S01]  /*23740*/  LEA R24, P2, R4, R28, 0x1 ;  /* 0x0000001c04187211 */ /* 0x000fe200078408ff */
[----:B-----5:R-:W-:Y:S01]  /*23750*/  IMAD R5, R10, c[0x0][0x198], RZ ;  /* 0x000066000a057a24 */ /* 0x020fe200078e02ff */
[----:B------:R-:W-:Y:S02]  /*23760*/  ISETP.LT.AND P1, PT, R11, c[0x0][0x17c], !P0 ;  /* 0x00005f000b007a0c */ /* 0x000fe40004721270 */
[----:B------:R-:W-:Y:S02]  /*23770*/  LEA.HI.X.SX32 R25, R4, R0, 0x1, P2 ;  /* 0x0000000004197211 */ /* 0x000fe400010f0eff */
[----:B------:R-:W-:Y:S01]  /*23780*/  ISETP.LT.AND P3, PT, R10, c[0x0][0x17c], !P0 ;  /* 0x00005f000a007a0c */ /* 0x000fe20004761270 */
[C---:B------:R-:W-:Y:S01]  /*23790*/  IMAD R3, R8.reuse, c[0x0][0x198], RZ ;  /* 0x0000660008037a24 */ /* 0x040fe200078e02ff */
[----:B------:R-:W-:Y:S02]  /*237a0*/  ISETP.LT.AND P2, PT, R8, c[0x0][0x17c], !P0 ;  /* 0x00005f0008007a0c */ /* 0x000fe40004741270 */
[----:B------:R-:W0:Y:S04]  /*237b0*/  LDS.128 R8, [R2+0x3800] ;  /* 0x0038000002087984 */ /* 0x000e280000000c00 */
[----:B0-----:R0:W-:Y:S04]  /*237c0*/  STL [R1+0xa44], R9 ;  /* 0x000a440901007387 */ /* 0x0011e80000100800 */
[----:B------:R1:W-:Y:S04]  /*237d0*/  STL [R1+0xa24], R10 ;  /* 0x000a240a01007387 */ /* 0x0003e80000100800 */
[----:B------:R3:W-:Y:S04]  /*237e0*/  STL [R1+0xa20], R11 ;  /* 0x000a200b01007387 */ /* 0x0007e80000100800 */
[----:B0-----:R-:W4:Y:S01]  /*237f0*/  LDL.LU R9, [R1+0x7bc] ;  /* 0x0007bc0001097983 */ /* 0x001f220000300800 */
[----:B------:R-:W-:-:S02]  /*23800*/  LEA R6, P6, R5, R28, 0x1 ;  /* 0x0000001c05067211 */ /* 0x000fc400078c08ff */
[----:B------:R-:W-:Y:S02]  /*23810*/  LEA R4, P4, R3, R28, 0x1 ;  /* 0x0000001c03047211 */ /* 0x000fe400078808ff */
[-C--:B------:R-:W-:Y:S02]  /*23820*/  LEA.HI.X.SX32 R7, R5, R0.reuse, 0x1, P6 ;  /* 0x0000000005077211 */ /* 0x080fe400030f0eff */
[----:B------:R-:W-:Y:S01]  /*23830*/  LEA.HI.X.SX32 R5, R3, R0, 0x1, P4 ;  /* 0x0000000003057211 */ /* 0x000fe200020f0eff */
[----:B--2---:R0:W-:Y:S04]  /*23840*/  @P1 STG.E.U16 [R24.64], R15 ;  /* 0x0000000f18001986 */ /* 0x0041e8000c101506 */
[----:B------:R-:W-:Y:S01]  /*23850*/  @P3 STG.E.U16 [R6.64], R12 ;  /* 0x0000000c06003986 */ /* 0x000fe2000c101506 */
[----:B------:R-:W-:-:S03]  /*23860*/  ISETP.LT.AND P6, PT, R27, c[0x0][0x17c], !P0 ;  /* 0x00005f001b007a0c */ /* 0x000fc600047c1270 */
[----:B------:R-:W-:Y:S01]  /*23870*/  @P2 STG.E.U16 [R4.64], R23 ;  /* 0x0000001704002986 */ /* 0x000fe2000c101506 */
[----:B------:R-:W-:-:S03]  /*23880*/  IMAD R27, R21, c[0x0][0x198], RZ ;  /* 0x00006600151b7a24 */ /* 0x000fc600078e02ff */
[----:B------:R2:W5:Y:S04]  /*23890*/  LDS.128 R4, [R26+0x3800] ;  /* 0x003800001a047984 */ /* 0x0005680000000c00 */
[----:B------:R0:W-:Y:S04]  /*238a0*/  STL.64 [R1+0xa38], R12 ;  /* 0x000a380c01007387 */ /* 0x0001e80000100a00 */
[----:B-1----:R-:W5:Y:S04]  /*238b0*/  LDL.LU R10, [R1+0x70] ;  /* 0x00007000010a7983 */ /* 0x002f680000300800 */
[----:B---3--:R-:W3:Y:S01]  /*238c0*/  LDL.LU R11, [R1+0x80] ;  /* 0x00008000010b7983 */ /* 0x008ee20000300800 */
[C---:B------:R-:W-:Y:S01]  /*238d0*/  IMAD R3, R17.reuse, c[0x0][0x198], RZ ;  /* 0x0000660011037a24 */ /* 0x040fe200078e02ff */
[----:B------:R-:W-:-:S04]  /*238e0*/  ISETP.LT.AND P4, PT, R17, c[0x0][0x17c], !P0 ;  /* 0x00005f0011007a0c */ /* 0x000fc80004781270 */
[----:B------:R-:W-:Y:S01]  /*238f0*/  LEA R2, P2, R3, R28, 0x1 ;  /* 0x0000001c03027211 */ /* 0x000fe200078408ff */
[C---:B0-----:R-:W-:Y:S01]  /*23900*/  IMAD R25, R18.reuse, c[0x0][0x198], RZ ;  /* 0x0000660012197a24 */ /* 0x041fe200078e02ff */
[----:B------:R-:W-:-:S04]  /*23910*/  ISETP.LT.AND P1, PT, R18, c[0x0][0x17c], !P0 ;  /* 0x00005f0012007a0c */ /* 0x000fc80004721270 */
[----:B------:R-:W-:-:S04]  /*23920*/  LEA R24, P3, R25, R28, 0x1 ;  /* 0x0000001c19187211 */ /* 0x000fc800078608ff */
[-C--:B------:R-:W-:Y:S02]  /*23930*/  LEA.HI.X.SX32 R25, R25, R0.reuse, 0x1, P3 ;  /* 0x0000000019197211 */ /* 0x080fe400018f0eff */
[----:B------:R-:W-:Y:S01]  /*23940*/  ISETP.LT.AND P3, PT, R21, c[0x0][0x17c], !P0 ;  /* 0x00005f0015007a0c */ /* 0x000fe20004761270 */
[----:B--2---:R-:W-:Y:S01]  /*23950*/  IMAD R26, R14, c[0x0][0x198], RZ ;  /* 0x000066000e1a7a24 */ /* 0x004fe200078e02ff */
[----:B------:R-:W-:Y:S01]  /*23960*/  LEA.HI.X.SX32 R3, R3, R0, 0x1, P2 ;  /* 0x0000000003037211 */ /* 0x000fe200010f0eff */
[----:B------:R0:W-:Y:S01]  /*23970*/  @P1 STG.E.U16 [R24.64], R20 ;  /* 0x0000001418001986 */ /* 0x0001e2000c101506 */
[----:B------:R-:W-:-:S03]  /*23980*/  IMAD.MOV.U32 R18, RZ, RZ, c[0x0][0x198] ;  /* 0x00006600ff127624 */ /* 0x000fc600078e00ff */
[----:B------:R1:W-:Y:S01]  /*23990*/  @P4 STG.E.U16 [R2.64], R22 ;  /* 0x0000001602004986 */ /* 0x0003e2000c101506 */
[----:B------:R-:W-:Y:S01]  /*239a0*/  IMAD R12, R18, 0x40, R29 ;  /* 0x00000040120c7824 */ /* 0x000fe200078e021d */
[CC--:B0-----:R-:W-:Y:S02]  /*239b0*/  LEA R24, P2, R27.reuse, R28.reuse, 0x1 ;  /* 0x0000001c1b187211 */ /* 0x0c1fe400078408ff */
[C---:B-1----:R-:W-:Y:S02]  /*239c0*/  LEA R2, P4, R26.reuse, R28, 0x1 ;  /* 0x0000001c1a027211 */ /* 0x042fe400078808ff */
[-C--:B------:R-:W-:Y:S02]  /*239d0*/  LEA.HI.X.SX32 R25, R27, R0.reuse, 0x1, P2 ;  /* 0x000000001b197211 */ /* 0x080fe400010f0eff */
[----:B------:R-:W-:Y:S01]  /*239e0*/  LEA.HI.X.SX32 R3, R26, R0, 0x1, P4 ;  /* 0x000000001a037211 */ /* 0x000fe200020f0eff */
[----:B------:R-:W-:Y:S02]  /*239f0*/  IMAD.MOV.U32 R26, RZ, RZ, R12 ;  /* 0x000000ffff1a7224 */ /* 0x000fe400078e000c */
[----:B------:R0:W-:Y:S01]  /*23a00*/  @P3 STG.E.U16 [R24.64], R16 ;  /* 0x0000001018003986 */ /* 0x0001e2000c101506 */
[----:B------:R-:W-:Y:S01]  /*23a10*/  ISETP.LT.AND P1, PT, R14, c[0x0][0x17c], !P0 ;  /* 0x00005f000e007a0c */ /* 0x000fe20004721270 */
[C---:B----4-:R-:W-:Y:S01]  /*23a20*/  IMAD R27, R9.reuse, c[0x0][0x198], RZ ;  /* 0x00006600091b7a24 */ /* 0x050fe200078e02ff */
[----:B------:R-:W-:-:S02]  /*23a30*/  ISETP.LT.AND P2, PT, R9, c[0x0][0x17c], !P0 ;  /* 0x00005f0009007a0c */ /* 0x000fc40004741270 */
[----:B------:R-:W2:Y:S02]  /*23a40*/  LDL.LU R9, [R1+0x810] ;  /* 0x0008100001097983 */ /* 0x000ea40000300800 */
[C---:B------:R-:W-:Y:S02]  /*23a50*/  LEA R12, P3, R27.reuse, R28, 0x1 ;  /* 0x0000001c1b0c7211 */ /* 0x040fe400078608ff */
[----:B------:R-:W4:Y:S02]  /*23a60*/  LDL.LU R17, [R1+0x808] ;  /* 0x0008080001117983 */ /* 0x000f240000300800 */
[----:B------:R-:W-:Y:S02]  /*23a70*/  LEA.HI.X.SX32 R13, R27, R0, 0x1, P3 ;  /* 0x000000001b0d7211 */ /* 0x000fe400018f0eff */
[----:B------:R-:W3:Y:S04]  /*23a80*/  LDL.LU R14, [R1+0x814] ;  /* 0x00081400010e7983 */ /* 0x000ee80000300800 */
[----:B------:R-:W4:Y:S04]  /*23a90*/  LDL.LU R19, [R1+0x818] ;  /* 0x0008180001137983 */ /* 0x000f280000300800 */
[----:B------:R-:W4:Y:S04]  /*23aa0*/  LDL.LU R21, [R1+0x90] ;  /* 0x0000900001157983 */ /* 0x000f280000300800 */
[----:B------:R-:W4:Y:S01]  /*23ab0*/  LDL.LU R27, [R1+0x80c] ;  /* 0x00080c00011b7983 */ /* 0x000f220000300800 */
[----:B0-----:R-:W-:-:S03]  /*23ac0*/  IMAD R25, R18, 0x4, R26 ;  /* 0x0000000412197824 */ /* 0x001fc600078e021a */
[----:B------:R0:W-:Y:S01]  /*23ad0*/  @P1 STG.E.U16 [R2.64], R8 ;  /* 0x0000000802001986 */ /* 0x0001e2000c101506 */
[----:B------:R-:W-:Y:S01]  /*23ae0*/  IMAD R29, R18, 0x4, R25 ;  /* 0x00000004121d7824 */ /* 0x000fe200078e0219 */
[-C--:B------:R-:W-:Y:S02]  /*23af0*/  LEA R24, P3, R25, R28.reuse, 0x1 ;  /* 0x0000001c19187211 */ /* 0x080fe400078608ff */
[----:B0-----:R-:W-:-:S04]  /*23b00*/  LEA R2, P1, R26, R28, 0x1 ;  /* 0x0000001c1a027211 */ /* 0x001fc800078208ff */
[----:B------:R-:W-:Y:S02]  /*23b10*/  LEA.HI.X.SX32 R3, R26, R0, 0x1, P1 ;  /* 0x000000001a037211 */ /* 0x000fe400008f0eff */
[----:B------:R-:W-:Y:S02]  /*23b20*/  LEA R26, P1, R29, R28, 0x1 ;  /* 0x0000001c1d1a7211 */ /* 0x000fe400078208ff */
[----:B------:R-:W-:Y:S02]  /*23b30*/  LEA.HI.X.SX32 R25, R25, R0, 0x1, P3 ;  /* 0x0000000019197211 */ /* 0x000fe400018f0eff */
[----:B-----5:R-:W-:Y:S01]  /*23b40*/  PRMT R8, R10, 0x7632, R8 ;  /* 0x000076320a087816 */ /* 0x020fe20000000008 */
[----:B------:R0:W-:Y:S04]  /*23b50*/  @P2 STG.E.U16 [R12.64], R4 ;  /* 0x000000040c002986 */ /* 0x0001e8000c101506 */
[----:B------:R1:W-:Y:S01]  /*23b60*/  @P5 STG.E.U16 [R2.64], R8 ;  /* 0x0000000802005986 */ /* 0x0003e2000c101506 */
[----:B--2---:R-:W-:-:S03]  /*23b70*/  ISETP.LT.AND P4, PT, R9, c[0x0][0x17c], !P0 ;  /* 0x00005f0009007a0c */ /* 0x004fc60004781270 */
[----:B------:R-:W2:Y:S01]  /*23b80*/  LDL.LU R9, [R1+0xa44] ;  /* 0x000a440001097983 */ /* 0x000ea20000300800 */
[----:B---3--:R-:W-:Y:S02]  /*23b90*/  ISETP.LT.AND P2, PT, R14, c[0x0][0x17c], !P0 ;  /* 0x00005f000e007a0c */ /* 0x008fe40004741270 */
[----:B----4-:R-:W-:Y:S02]  /*23ba0*/  ISETP.LT.AND P3, PT, R27, c[0x0][0x17c], !P0 ;  /* 0x00005f001b007a0c */ /* 0x010fe40004761270 */
[----:B------:R-:W-:Y:S02]  /*23bb0*/  LEA.HI.X.SX32 R27, R29, R0, 0x1, P1 ;  /* 0x000000001d1b7211 */ /* 0x000fe400008f0eff */
[----:B------:R-:W-:Y:S02]  /*23bc0*/  ISETP.LT.AND P1, PT, R17, c[0x0][0x17c], !P0 ;  /* 0x00005f0011007a0c */ /* 0x000fe40004721270 */
[----:B------:R-:W3:Y:S04]  /*23bd0*/  LDL.LU R17, [R1+0xa40] ;  /* 0x000a400001117983 */ /* 0x000ee80000300800 */
[----:B0-----:R-:W4:Y:S04]  /*23be0*/  LDL.LU.64 R12, [R1+0xa38] ;  /* 0x000a3800010c7983 */ /* 0x001f280000300a00 */
[----:B------:R-:W5:Y:S04]  /*23bf0*/  LDL.LU R10, [R1+0x81c] ;  /* 0x00081c00010a7983 */ /* 0x000f680000300800 */
[----:B------:R-:W2:Y:S04]  /*23c00*/  LDL.LU R14, [R1+0xa30] ;  /* 0x000a3000010e7983 */ /* 0x000ea80000300800 */
[----:B-1----:R-:W2:Y:S01]  /*23c10*/  LDL.LU R3, [R1+0x60] ;  /* 0x0000600001037983 */ /* 0x002ea20000300800 */
[----:B------:R-:W-:-:S02]  /*23c20*/  PRMT R4, R11, 0x7632, R4 ;  /* 0x000076320b047816 */ /* 0x000fc40000000004 */
[----:B------:R-:W-:Y:S02]  /*23c30*/  ISETP.LT.AND P5, PT, R19, c[0x0][0x17c], !P0 ;  /* 0x00005f0013007a0c */ /* 0x000fe400047a1270 */
[----:B------:R-:W3:Y:S01]  /*23c40*/  LDL.LU R19, [R1+0xa0] ;  /* 0x0000a00001137983 */ /* 0x000ee20000300800 */
[----:B--2---:R-:W-:Y:S01]  /*23c50*/  PRMT R2, R3, 0x7632, R2 ;  /* 0x0000763203027816 */ /* 0x004fe20000000002 */
[----:B------:R-:W-:Y:S02]  /*23c60*/  IMAD R3, R18, 0x4, R29 ;  /* 0x0000000412037824 */ /* 0x000fe400078e021d */
[----:B------:R-:W2:Y:S04]  /*23c70*/  LDL.LU R18, [R1+0x820] ;  /* 0x0008200001127983 */ /* 0x000ea80000300800 */
[----:B------:R-:W-:Y:S04]  /*23c80*/  @P6 STG.E.U16 [R24.64], R2 ;  /* 0x0000000218006986 */ /* 0x000fe8000c101506 */
[----:B------:R-:W3:Y:S04]  /*23c90*/  LDL.LU R11, [R1+0x824] ;  /* 0x00082400010b7983 */ /* 0x000ee80000300800 */
[----:B------:R0:W-:Y:S04]  /*23ca0*/  @P4 STG.E.U16 [R26.64], R4 ;  /* 0x000000041a004986 */ /* 0x0001e8000c101506 */
[----:B0-----:R-:W3:Y:S04]  /*23cb0*/  LDL.LU R26, [R1+0xb0] ;  /* 0x0000b000011a7983 */ /* 0x001ee80000300800 */
[----:B------:R-:W4:Y:S01]  /*23cc0*/  LDL.LU R27, [R1+0x20] ;  /* 0x00002000011b7983 */ /* 0x000f220000300800 */
[----:B-----5:R-:W-:-:S03]  /*23cd0*/  ISETP.LT.AND P4, PT, R10, c[0x0][0x17c], !P0 ;  /* 0x00005f000a007a0c */ /* 0x020fc60004781270 */
[----:B------:R-:W5:Y:S01]  /*23ce0*/  LDL.LU R10, [R1+0x828] ;  /* 0x00082800010a7983 */ /* 0x000f620000300800 */
[----:B------:R-:W-:Y:S01]  /*23cf0*/  IMAD.MOV.U32 R29, RZ, RZ, c[0x0][0x198] ;  /* 0x00006600ff1d7624 */ /* 0x000fe200078e00ff */
[----:B------:R-:W-:-:S03]  /*23d00*/  LEA R2, P6, R3, R28, 0x1 ;  /* 0x0000001c03027211 */ /* 0x000fc600078c08ff */
[----:B------:R-:W-:Y:S01]  /*23d10*/  IMAD R25, R29, 0x4, R3 ;  /* 0x000000041d197824 */ /* 0x000fe200078e0203 */
[----:B------:R-:W-:Y:S02]  /*23d20*/  LEA.HI.X.SX32 R3, R3, R0, 0x1, P6 ;  /* 0x0000000003037211 */ /* 0x000fe400030f0eff */
[----:B------:R-:W-:Y:S02]  /*23d30*/  PRMT R4, R21, 0x7632, R4 ;  /* 0x0000763215047816 */ /* 0x000fe40000000004 */
[----:B------:R-:W-:Y:S01]  /*23d40*/  LEA R24, P6, R25, R28, 0x1 ;  /* 0x0000001c19187211 */ /* 0x000fe200078c08ff */
[----:B------:R-:W5:Y:S04]  /*23d50*/  LDL.LU R21, [R1+0xa2c] ;  /* 0x000a2c0001157983 */ /* 0x000f680000300800 */
[----:B------:R0:W-:Y:S01]  /*23d60*/  @P3 STG.E.U16 [R2.64], R4 ;  /* 0x0000000402003986 */ /* 0x0001e2000c101506 */
[----:B--2---:R-:W-:-:S03]  /*23d70*/  ISETP.LT.AND P3, PT, R18, c[0x0][0x17c], !P0 ;  /* 0x00005f0012007a0c */ /* 0x004fc60004761270 */
[----:B------:R-:W2:Y:S01]  /*23d80*/  LDL.LU R18, [R1+0x82c] ;  /* 0x00082c0001127983 */ /* 0x000ea20000300800 */
[----:B---3--:R-:W-:Y:S01]  /*23d90*/  PRMT R8, R26, 0x7632, R8 ;  /* 0x000076321a087816 */ /* 0x008fe20000000008 */
[----:B------:R-:W-:Y:S01]  /*23da0*/  IMAD R26, R29, 0x4, R25 ;  /* 0x000000041d1a7824 */ /* 0x000fe200078e0219 */
[----:B------:R-:W-:-:S04]  /*23db0*/  LEA.HI.X.SX32 R25, R25, R0, 0x1, P6 ;  /* 0x0000000019197211 */ /* 0x000fc800030f0eff */
[C---:B0-----:R-:W-:Y:S02]  /*23dc0*/  LEA R2, P6, R26.reuse, R28, 0x1 ;  /* 0x0000001c1a027211 */ /* 0x041fe400078c08ff */
[----:B----4-:R-:W-:Y:S02]  /*23dd0*/  PRMT R4, R27, 0x7632, R4 ;  /* 0x000076321b047816 */ /* 0x010fe40000000004 */
[----:B------:R-:W-:Y:S01]  /*23de0*/  LEA.HI.X.SX32 R3, R26, R0, 0x1, P6 ;  /* 0x000000001a037211 */ /* 0x000fe200030f0eff */
[----:B------:R0:W-:Y:S04]  /*23df0*/  @P1 STG.E.U16 [R24.64], R8 ;  /* 0x0000000818001986 */ /* 0x0001e8000c101506 */
[----:B------:R1:W-:Y:S01]  /*23e00*/  @P2 STG.E.U16 [R2.64], R4 ;  /* 0x0000000402002986 */ /* 0x0003e2000c101506 */
[----:B-----5:R-:W-:-:S03]  /*23e10*/  ISETP.LT.AND P2, PT, R10, c[0x0][0x17c], !P0 ;  /* 0x00005f000a007a0c */ /* 0x020fc60004741270 */
[----:B------:R-:W3:Y:S01]  /*23e20*/  LDL.LU R10, [R1+0x830] ;  /* 0x00083000010a7983 */ /* 0x000ee20000300800 */
[----:B0-----:R-:W-:Y:S01]  /*23e30*/  IMAD R25, R29, 0x4, R26 ;  /* 0x000000041d197824 */ /* 0x001fe200078e021a */
[----:B------:R-:W-:Y:S02]  /*23e40*/  PRMT R8, R13, 0x7632, R8 ;  /* 0x000076320d087816 */ /* 0x000fe40000000008 */
[----:B------:R-:W-:Y:S01]  /*23e50*/  ISETP.LT.AND P1, PT, R11, c[0x0][0x17c], !P0 ;  /* 0x00005f000b007a0c */ /* 0x000fe20004721270 */
[----:B------:R-:W-:Y:S01]  /*23e60*/  IMAD R27, R29, 0x4, R25 ;  /* 0x000000041d1b7824 */ /* 0x000fe200078e0219 */
[----:B------:R-:W-:Y:S01]  /*23e70*/  LEA R24, P6, R25, R28, 0x1 ;  /* 0x0000001c19187211 */ /* 0x000fe200078c08ff */
[----:B------:R-:W4:Y:S01]  /*23e80*/  LDL.LU R13, [R1+0xa28] ;  /* 0x000a2800010d7983 */ /* 0x000f220000300800 */
[----:B-1----:R-:W-:Y:S02]  /*23e90*/  PRMT R4, R19, 0x7632, R4 ;  /* 0x0000763213047816 */ /* 0x002fe40000000004 */
[----:B------:R-:W-:Y:S01]  /*23ea0*/  LEA.HI.X.SX32 R25, R25, R0, 0x1, P6 ;  /* 0x0000000019197211 */ /* 0x000fe200030f0eff */
[----:B------:R-:W5:Y:S01]  /*23eb0*/  LDL.LU R11, [R1+0x834] ;  /* 0x00083400010b7983 */ /* 0x000f620000300800 */
[----:B------:R-:W-:-:S03]  /*23ec0*/  LEA R2, P6, R27, R28, 0x1 ;  /* 0x0000001c1b027211 */ /* 0x000fc600078c08ff */
[----:B------:R0:W-:Y:S01]  /*23ed0*/  @P5 STG.E.U16 [R24.64], R4 ;  /* 0x0000000418005986 */ /* 0x0001e2000c101506 */
[----:B------:R-:W-:-:S05]  /*23ee0*/  LEA.HI.X.SX32 R3, R27, R0, 0x1, P6 ;  /* 0x000000001b037211 */ /* 0x000fca00030f0eff */
[----:B------:R1:W-:Y:S01]  /*23ef0*/  @P4 STG.E.U16 [R2.64], R8 ;  /* 0x0000000802004986 */ /* 0x0003e2000c101506 */
[----:B0-----:R-:W-:Y:S02]  /*23f00*/  PRMT R4, R15, 0x7632, R4 ;  /* 0x000076320f047816 */ /* 0x001fe40000000004 */
[----:B--2---:R-:W-:Y:S02]  /*23f10*/  ISETP.LT.AND P5, PT, R18, c[0x0][0x17c], !P0 ;  /* 0x00005f0012007a0c */ /* 0x004fe400047a1270 */
[----:B------:R-:W2:Y:S04]  /*23f20*/  LDL.LU R18, [R1+0x838] ;  /* 0x0008380001127983 */ /* 0x000ea80000300800 */
[----:B------:R-:W2:Y:S01]  /*23f30*/  LDL.LU R15, [R1+0x83c] ;  /* 0x00083c00010f7983 */ /* 0x000ea20000300800 */
[----:B---3--:R-:W-:-:S03]  /*23f40*/  ISETP.LT.AND P4, PT, R10, c[0x0][0x17c], !P0 ;  /* 0x00005f000a007a0c */ /* 0x008fc60004781270 */
[----:B------:R-:W3:Y:S01]  /*23f50*/  LDL.LU R10, [R1+0x840] ;  /* 0x00084000010a7983 */ /* 0x000ee20000300800 */
[----:B------:R-:W-:-:S04]  /*23f60*/  IMAD R26, R29, 0x4, R27 ;  /* 0x000000041d1a7824 */ /* 0x000fc800078e021b */
[----:B-1----:R-:W-:Y:S01]  /*23f70*/  IMAD R3, R29, 0x4, R26 ;  /* 0x000000041d037824 */ /* 0x002fe200078e021a */
[----:B------:R-:W-:-:S04]  /*23f80*/  LEA R24, P6, R26, R28, 0x1 ;  /* 0x0000001c1a187211 */ /* 0x000fc800078c08ff */
[----:B------:R-:W-:Y:S01]  /*23f90*/  LEA.HI.X.SX32 R25, R26, R0, 0x1, P6 ;  /* 0x000000001a197211 */ /* 0x000fe200030f0eff */
[----:B------:R-:W-:Y:S01]  /*23fa0*/  IMAD R26, R29, 0x4, R3 ;  /* 0x000000041d1a7824 */ /* 0x000fe200078e0203 */
[----:B------:R-:W-:-:S03]  /*23fb0*/  LEA R2, P6, R3, R28, 0x1 ;  /* 0x0000001c03027211 */ /* 0x000fc600078c08ff */
[----:B------:R0:W-:Y:S01]  /*23fc0*/  @P3 STG.E.U16 [R24.64], R4 ;  /* 0x0000000418003986 */ /* 0x0001e2000c101506 */
[----:B------:R-:W-:Y:S02]  /*23fd0*/  LEA.HI.X.SX32 R3, R3, R0, 0x1, P6 ;  /* 0x0000000003037211 */ /* 0x000fe400030f0eff */
[----:B-----5:R-:W-:Y:S02]  /*23fe0*/  ISETP.LT.AND P3, PT, R11, c[0x0][0x17c], !P0 ;  /* 0x00005f000b007a0c */ /* 0x020fe40004761270 */
[----:B------:R-:W5:Y:S01]  /*23ff0*/  LDL.LU R11, [R1+0x844] ;  /* 0x00084400010b7983 */ /* 0x000f620000300800 */
[----:B0-----:R-:W-:Y:S01]  /*24000*/  PRMT R4, R12, 0x7632, R4 ;  /* 0x000076320c047816 */ /* 0x001fe20000000004 */
[----:B------:R-:W-:Y:S01]  /*24010*/  IMAD R12, R29, 0x4, R26 ;  /* 0x000000041d0c7824 */ /* 0x000fe200078e021a */
[----:B------:R-:W-:-:S03]  /*24020*/  LEA R24, P6, R26, R28, 0x1 ;  /* 0x0000001c1a187211 */ /* 0x000fc600078c08ff */
[----:B------:R0:W-:Y:S01]  /*24030*/  @P1 STG.E.U16 [R2.64], R4 ;  /* 0x0000000402001986 */ /* 0x0001e2000c101506 */
[----:B------:R-:W-:Y:S02]  /*24040*/  LEA.HI.X.SX32 R25, R26, R0, 0x1, P6 ;  /* 0x000000001a197211 */ /* 0x000fe400030f0eff */
[----:B------:R-:W-:Y:S02]  /*24050*/  PRMT R8, R23, 0x7632, R8 ;  /* 0x0000763217087816 */ /* 0x000fe40000000008 */
[----:B------:R-:W-:Y:S02]  /*24060*/  PRMT R20, R20, 0x7632, R20 ;  /* 0x0000763214147816 */ /* 0x000fe40000000014 */
[C---:B0-----:R-:W-:Y:S01]  /*24070*/  LEA R2, P6, R12.reuse, R28, 0x1 ;  /* 0x0000001c0c027211 */ /* 0x041fe200078c08ff */
[----:B------:R0:W-:Y:S03]  /*24080*/  @P2 STG.E.U16 [R24.64], R8 ;  /* 0x0000000818002986 */ /* 0x0001e6000c101506 */
[----:B------:R-:W-:-:S02]  /*24090*/  LEA.HI.X.SX32 R3, R12, R0, 0x1, P6 ;  /* 0x000000000c037211 */ /* 0x000fc400030f0eff */
[----:B------:R-:W-:-:S03]  /*240a0*/  PRMT R4, R22, 0x7632, R4 ;  /* 0x0000763216047816 */ /* 0x000fc60000000004 */
[----:B------:R1:W-:Y:S01]  /*240b0*/  @P5 STG.E.U16 [R2.64], R20 ;  /* 0x0000001402005986 */ /* 0x0003e2000c101506 */
[----:B--2---:R-:W-:-:S03]  /*240c0*/  ISETP.LT.AND P2, PT, R15, c[0x0][0x17c], !P0 ;  /* 0x00005f000f007a0c */ /* 0x004fc60004741270 */
[----:B------:R-:W2:Y:S04]  /*240d0*/  LDL.LU R15, [R1+0x848] ;  /* 0x00084800010f7983 */ /* 0x000ea80000300800 */
[----:B------:R-:W4:Y:S01]  /*240e0*/  LDL.LU R19, [R1+0x84c] ;  /* 0x00084c0001137983 */ /* 0x000f220000300800 */
[----:B---3--:R-:W-:-:S03]  /*240f0*/  ISETP.LT.AND P5, PT, R10, c[0x0][0x17c], !P0 ;  /* 0x00005f000a007a0c */ /* 0x008fc600047a1270 */
[----:B------:R-:W3:Y:S04]  /*24100*/  LDL.LU R10, [R1+0x74] ;  /* 0x00007400010a7983 */ /* 0x000ee80000300800 */
[----:B------:R-:W3:Y:S01]  /*24110*/  LDL.LU R22, [R1+0x850] ;  /* 0x0008500001167983 */ /* 0x000ee20000300800 */
[C---:B0-----:R-:W-:Y:S01]  /*24120*/  IMAD R25, R29.reuse, 0x4, R12 ;  /* 0x000000041d197824 */ /* 0x041fe200078e020c */
[----:B------:R-:W-:Y:S02]  /*24130*/  PRMT R8, R16, 0x7632, R8 ;  /* 0x0000763210087816 */ /* 0x000fe40000000008 */
[----:B------:R-:W-:Y:S01]  /*24140*/  ISETP.LT.AND P1, PT, R18, c[0x0][0x17c], !P0 ;  /* 0x00005f0012007a0c */ /* 0x000fe20004721270 */
[----:B------:R-:W-:Y:S01]  /*24150*/  IMAD R12, R29, 0x4, R25 ;  /* 0x000000041d0c7824 */ /* 0x000fe200078e0219 */
[C---:B------:R-:W-:Y:S01]  /*24160*/  LEA R24, P6, R25.reuse, R28, 0x1 ;  /* 0x0000001c19187211 */ /* 0x040fe200078c08ff */
[----:B------:R-:W3:Y:S03]  /*24170*/  LDL.LU R23, [R1+0x854] ;  /* 0x0008540001177983 */ /* 0x000ee60000300800 */
[----:B------:R-:W-:-:S02]  /*24180*/  LEA.HI.X.SX32 R25, R25, R0, 0x1, P6 ;  /* 0x0000000019197211 */ /* 0x000fc400030f0eff */
[----:B-1----:R-:W-:Y:S01]  /*24190*/  LEA R2, P6, R12, R28, 0x1 ;  /* 0x0000001c0c027211 */ /* 0x002fe200078c08ff */
[----:B------:R-:W-:-:S03]  /*241a0*/  IMAD R16, R29, 0x4, R12 ;  /* 0x000000041d107824 */ /* 0x000fc600078e020c */
[----:B------:R-:W-:Y:S01]  /*241b0*/  LEA.HI.X.SX32 R3, R12, R0, 0x1, P6 ;  /* 0x000000000c037211 */ /* 0x000fe200030f0eff */
[----:B------:R0:W-:Y:S04]  /*241c0*/  @P4 STG.E.U16 [R24.64], R4 ;  /* 0x0000000418004986 */ /* 0x0001e8000c101506 */
[----:B------:R1:W-:Y:S01]  /*241d0*/  @P3 STG.E.U16 [R2.64], R8 ;  /* 0x0000000802003986 */ /* 0x0003e2000c101506 */
[----:B-----5:R-:W-:-:S03]  /*241e0*/  ISETP.LT.AND P4, PT, R11, c[0x0][0x17c], !P0 ;  /* 0x00005f000b007a0c */ /* 0x020fc60004781270 */
[----:B------:R-:W5:Y:S01]  /*241f0*/  LDL.LU R11, [R1+0x64] ;  /* 0x00006400010b7983 */ /* 0x000f620000300800 */
[----:B0-----:R-:W-:-:S03]  /*24200*/  LEA R24, P6, R16, R28, 0x1 ;  /* 0x0000001c10187211 */ /* 0x001fc600078c08ff */
[----:B------:R-:W5:Y:S01]  /*24210*/  LDL.LU R18, [R1+0x84] ;  /* 0x0000840001127983 */ /* 0x000f620000300800 */
[----:B-1----:R-:W-:Y:S01]  /*24220*/  IMAD R3, R29, 0x4, R16 ;  /* 0x000000041d037824 */ /* 0x002fe200078e0210 */
[----:B------:R-:W-:Y:S02]  /*24230*/  LEA.HI.X.SX32 R25, R16, R0, 0x1, P6 ;  /* 0x0000000010197211 */ /* 0x000fe400030f0eff */
[----:B------:R-:W-:Y:S02]  /*24240*/  PRMT R4, R8, 0x7632, R4 ;  /* 0x0000763208047816 */ /* 0x000fe40000000004 */
[----:B------:R-:W-:Y:S01]  /*24250*/  LEA R2, P6, R3, R28, 0x1 ;  /* 0x0000001c03027211 */ /* 0x000fe200078c08ff */
[----:B------:R-:W-:Y:S01]  /*24260*/  IMAD R8, R29, 0x4, R3 ;  /* 0x000000041d087824 */ /* 0x000fe200078e0203 */
[----:B------:R-:W-:Y:S02]  /*24270*/  PRMT R12, R4, 0x7632, R12 ;  /* 0x00007632040c7816 */ /* 0x000fe4000000000c */
[----:B------:R-:W-:Y:S01]  /*24280*/  LEA.HI.X.SX32 R3, R3, R0, 0x1, P6 ;  /* 0x0000000003037211 */ /* 0x000fe200030f0eff */
[----:B------:R-:W-:Y:S04]  /*24290*/  @P1 STG.E.U16 [R24.64], R4 ;  /* 0x0000000418001986 */ /* 0x000fe8000c101506 */
[----:B------:R0:W-:Y:S01]  /*242a0*/  @P2 STG.E.U16 [R2.64], R12 ;  /* 0x0000000c02002986 */ /* 0x0001e2000c101506 */
[----:B--2---:R-:W-:-:S03]  /*242b0*/  ISETP.LT.AND P3, PT, R15, c[0x0][0x17c], !P0 ;  /* 0x00005f000f007a0c */ /* 0x004fc60004761270 */
[----:B------:R-:W2:Y:S01]  /*242c0*/  LDL.LU R15, [R1+0x94] ;  /* 0x00009400010f7983 */ /* 0x000ea20000300800 */
[----:B----4-:R-:W-:-:S03]  /*242d0*/  ISETP.LT.AND P1, PT, R19, c[0x0][0x17c], !P0 ;  /* 0x00005f0013007a0c */ /* 0x010fc60004721270 */
[----:B------:R-:W4:Y:S04]  /*242e0*/  LDL.LU R19, [R1+0x858] ;  /* 0x0008580001137983 */ /* 0x000f280000300800 */
[----:B------:R-:W4:Y:S04]  /*242f0*/  LDL.LU R20, [R1+0xb4] ;  /* 0x0000b40001147983 */ /* 0x000f280000300800 */
[----:B0-----:R-:W4:Y:S01]  /*24300*/  LDL.LU R12, [R1+0x85c] ;  /* 0x00085c00010c7983 */ /* 0x001f220000300800 */
[----:B---3--:R-:W-:-:S03]  /*24310*/  ISETP.LT.AND P2, PT, R22, c[0x0][0x17c], !P0 ;  /* 0x00005f0016007a0c */ /* 0x008fc60004741270 */
[----:B------:R-:W3:Y:S04]  /*24320*/  LDL.LU R22, [R1+0x24] ;  /* 0x0000240001167983 */ /* 0x000ee80000300800 */
[----:B------:R-:W3:Y:S01]  /*24330*/  LDL.LU R16, [R1+0x860] ;  /* 0x0008600001107983 */ /* 0x000ee20000300800 */
[C---:B------:R-:W-:Y:S01]  /*24340*/  LEA R24, P6, R8.reuse, R28, 0x1 ;  /* 0x0000001c08187211 */ /* 0x040fe200078c08ff */
[C---:B------:R-:W-:Y:S02]  /*24350*/  IMAD R4, R29.reuse, 0x4, R8 ;  /* 0x000000041d047824 */ /* 0x040fe400078e0208 */
[----:B------:R-:W3:Y:S01]  /*24360*/  LDL.LU R26, [R1+0xa4] ;  /* 0x0000a400011a7983 */ /* 0x000ee20000300800 */
[----:B------:R-:W-:Y:S01]  /*24370*/  LEA.HI.X.SX32 R25, R8, R0, 0x1, P6 ;  /* 0x0000000008197211 */ /* 0x000fe200030f0eff */
[----:B------:R-:W-:Y:S01]  /*24380*/  IMAD R8, R29, 0x4, R4 ;  /* 0x000000041d087824 */ /* 0x000fe200078e0204 */
[----:B------:R-:W-:-:S03]  /*24390*/  LEA R2, P6, R4, R28, 0x1 ;  /* 0x0000001c04027211 */ /* 0x000fc600078c08ff */
[----:B------:R0:W-:Y:S01]  /*243a0*/  @P5 STG.E.U16 [R24.64], R10 ;  /* 0x0000000a18005986 */ /* 0x0001e2000c101506 */
[----:B------:R-:W-:Y:S01]  /*243b0*/  LEA.HI.X.SX32 R3, R4, R0, 0x1, P6 ;  /* 0x0000000004037211 */ /* 0x000fe200030f0eff */
[----:B------:R-:W-:Y:S01]  /*243c0*/  IMAD R4, R29, 0x4, R8 ;  /* 0x000000041d047824 */ /* 0x000fe200078e0208 */
[----:B0-----:R-:W-:-:S03]  /*243d0*/  LEA R24, P6, R8, R28, 0x1 ;  /* 0x0000001c08187211 */ /* 0x001fc600078c08ff */
[----:B-----5:R0:W-:Y:S01]  /*243e0*/  @P4 STG.E.U16 [R2.64], R11 ;  /* 0x0000000b02004986 */ /* 0x0201e2000c101506 */
[----:B------:R-:W-:Y:S01]  /*243f0*/  LEA.HI.X.SX32 R25, R8, R0, 0x1, P6 ;  /* 0x0000000008197211 */ /* 0x000fe200030f0eff */
[----:B------:R-:W-:-:S04]  /*24400*/  IMAD R8, R29, 0x4, R4 ;  /* 0x000000041d087824 */ /* 0x000fc800078e0204 */
[----:B------:R1:W-:Y:S01]  /*24410*/  @P3 STG.E.U16 [R24.64], R18 ;  /* 0x0000001218003986 */ /* 0x0003e2000c101506 */
[----:B0-----:R-:W-:-:S04]  /*24420*/  LEA R2, P6, R4, R28, 0x1 ;  /* 0x0000001c04027211 */ /* 0x001fc800078c08ff */
[----:B------:R-:W-:Y:S01]  /*24430*/  LEA.HI.X.SX32 R3, R4, R0, 0x1, P6 ;  /* 0x0000000004037211 */ /* 0x000fe200030f0eff */
[----:B------:R-:W-:Y:S01]  /*24440*/  IMAD R4, R29, 0x4, R8 ;  /* 0x000000041d047824 */ /* 0x000fe200078e0208 */
[C---:B-1----:R-:W-:Y:S02]  /*24450*/  LEA R24, P6, R8.reuse, R28, 0x1 ;  /* 0x0000001c08187211 */ /* 0x042fe400078c08ff */
[----:B------:R-:W-:Y:S02]  /*24460*/  ISETP.LT.AND P5, PT, R23, c[0x0][0x17c], !P0 ;  /* 0x00005f0017007a0c */ /* 0x000fe400047a1270 */
[----:B------:R-:W-:Y:S01]  /*24470*/  LEA.HI.X.SX32 R25, R8, R0, 0x1, P6 ;  /* 0x0000000008197211 */ /* 0x000fe200030f0eff */
[----:B------:R-:W5:Y:S01]  /*24480*/  LDL.LU R23, [R1+0x14] ;  /* 0x0000140001177983 */ /* 0x000f620000300800 */
[----:B------:R-:W-:-:S03]  /*24490*/  IMAD R8, R29, 0x4, R4 ;  /* 0x000000041d087824 */ /* 0x000fc600078e0204 */
[----:B--2---:R0:W-:Y:S01]  /*244a0*/  @P1 STG.E.U16 [R2.64], R15 ;  /* 0x0000000f02001986 */ /* 0x0041e2000c101506 */
[----:B----4-:R-:W-:-:S03]  /*244b0*/  ISETP.LT.AND P4, PT, R19, c[0x0][0x17c], !P0 ;  /* 0x00005f0013007a0c */ /* 0x010fc60004781270 */
[----:B------:R-:W2:Y:S01]  /*244c0*/  LDL.LU R19, [R1+0x54] ;  /* 0x0000540001137983 */ /* 0x000ea20000300800 */
[----:B0-----:R-:W-:Y:S02]  /*244d0*/  LEA R2, P6, R4, R28, 0x1 ;  /* 0x0000001c04027211 */ /* 0x001fe400078c08ff */
[----:B------:R-:W-:Y:S02]  /*244e0*/  ISETP.LT.AND P3, PT, R12, c[0x0][0x17c], !P0 ;  /* 0x00005f000c007a0c */ /* 0x000fe40004761270 */
[----:B------:R-:W4:Y:S01]  /*244f0*/  LDL.LU R12, [R1+0x868] ;  /* 0x00086800010c7983 */ /* 0x000f220000300800 */
[----:B------:R-:W-:Y:S02]  /*24500*/  LEA.HI.X.SX32 R3, R4, R0, 0x1, P6 ;  /* 0x0000000004037211 */ /* 0x000fe400030f0eff */
[----:B---3--:R-:W-:Y:S02]  /*24510*/  ISETP.LT.AND P1, PT, R16, c[0x0][0x17c], !P0 ;  /* 0x00005f0010007a0c */ /* 0x008fe40004721270 */
[----:B------:R-:W3:Y:S04]  /*24520*/  LDL.LU R16, [R1+0x86c] ;  /* 0x00086c0001107983 */ /* 0x000ee80000300800 */
[----:B------:R-:W2:Y:S04]  /*24530*/  LDL.LU R27, [R1+0x44] ;  /* 0x00004400011b7983 */ /* 0x000ea80000300800 */
[----:B------:R-:W2:Y:S04]  /*24540*/  LDL.LU R4, [R1+0x864] ;  /* 0x0008640001047983 */ /* 0x000ea80000300800 */
[----:B------:R0:W-:Y:S04]  /*24550*/  @P2 STG.E.U16 [R24.64], R20 ;  /* 0x0000001418002986 */ /* 0x0001e8000c101506 */
[----:B------:R1:W-:Y:S01]  /*24560*/  @P5 STG.E.U16 [R2.64], R22 ;  /* 0x0000001602005986 */ /* 0x0003e2000c101506 */
[----:B0-----:R-:W-:-:S04]  /*24570*/  LEA R24, P6, R8, R28, 0x1 ;  /* 0x0000001c08187211 */ /* 0x001fc800078c08ff */
[----:B------:R-:W-:-:S05]  /*24580*/  LEA.HI.X.SX32 R25, R8, R0, 0x1, P6 ;  /* 0x0000000008197211 */ /* 0x000fca00030f0eff */
[----:B------:R0:W-:Y:S01]  /*24590*/  @P4 STG.E.U16 [R24.64], R26 ;  /* 0x0000001a18004986 */ /* 0x0001e2000c101506 */
[----:B----4-:R-:W-:-:S03]  /*245a0*/  ISETP.LT.AND P5, PT, R12, c[0x0][0x17c], !P0 ;  /* 0x00005f000c007a0c */ /* 0x010fc600047a1270 */
[----:B------:R-:W4:Y:S01]  /*245b0*/  LDL.LU R12, [R1+0x878] ;  /* 0x00087800010c7983 */ /* 0x000f220000300800 */
[----:B--2---:R-:W-:Y:S01]  /*245c0*/  ISETP.LT.AND P2, PT, R4, c[0x0][0x17c], !P0 ;  /* 0x00005f0004007a0c */ /* 0x004fe20004741270 */
[----:B------:R-:W-:-:S04]  /*245d0*/  IMAD R4, R29, 0x4, R8 ;  /* 0x000000041d047824 */ /* 0x000fc800078e0208 */
[----:B------:R-:W-:Y:S01]  /*245e0*/  IMAD R8, R29, 0x4, R4 ;  /* 0x000000041d087824 */ /* 0x000fe200078e0204 */
[----:B-1----:R-:W-:-:S04]  /*245f0*/  LEA R2, P6, R4, R28, 0x1 ;  /* 0x0000001c04027211 */ /* 0x002fc800078c08ff */
[----:B------:R-:W-:Y:S02]  /*24600*/  LEA.HI.X.SX32 R3, R4, R0, 0x1, P6 ;  /* 0x0000000004037211 */ /* 0x000fe400030f0eff */
[----:B0-----:R-:W-:Y:S01]  /*24610*/  LEA R24, P6, R8, R28, 0x1 ;  /* 0x0000001c08187211 */ /* 0x001fe200078c08ff */
[----:B------:R-:W-:Y:S01]  /*24620*/  IMAD R4, R29, 0x4, R8 ;  /* 0x000000041d047824 */ /* 0x000fe200078e0208 */
[----:B---3--:R-:W-:Y:S02]  /*24630*/  ISETP.LT.AND P4, PT, R16, c[0x0][0x17c], !P0 ;  /* 0x00005f0010007a0c */ /* 0x008fe40004781270 */
[----:B------:R-:W2:Y:S01]  /*24640*/  LDL.LU R16, [R1+0x87c] ;  /* 0x00087c0001107983 */ /* 0x000ea20000300800 */
[----:B------:R-:W-:-:S03]  /*24650*/  LEA.HI.X.SX32 R25, R8, R0, 0x1, P6 ;  /* 0x0000000008197211 */ /* 0x000fc600030f0eff */
[----:B------:R-:W3:Y:S04]  /*24660*/  LDL.LU R8, [R1+0x870] ;  /* 0x0008700001087983 */ /* 0x000ee80000300800 */
[----:B-----5:R0:W-:Y:S02]  /*24670*/  @P3 STG.E.U16 [R2.64], R23 ;  /* 0x0000001702003986 */ /* 0x0201e4000c101506 */
[----:B0-----:R-:W-:-:S04]  /*24680*/  LEA R2, P6, R4, R28, 0x1 ;  /* 0x0000001c04027211 */ /* 0x001fc800078c08ff */
[----:B------:R-:W-:Y:S02]  /*24690*/  LEA.HI.X.SX32 R3, R4, R0, 0x1, P6 ;  /* 0x0000000004037211 */ /* 0x000fe400030f0eff */
[----:B---3--:R-:W-:Y:S01]  /*246a0*/  ISETP.LT.AND P3, PT, R8, c[0x0][0x17c], !P0 ;  /* 0x00005f0008007a0c */ /* 0x008fe20004761270 */
[----:B------:R-:W-:Y:S02]  /*246b0*/  IMAD R8, R29, 0x4, R4 ;  /* 0x000000041d087824 */ /* 0x000fe400078e0204 */
[----:B------:R-:W3:Y:S04]  /*246c0*/  LDL.LU R4, [R1+0x874] ;  /* 0x0008740001047983 */ /* 0x000ee80000300800 */
[----:B------:R0:W-:Y:S04]  /*246d0*/  @P1 STG.E.U16 [R24.64], R19 ;  /* 0x0000001318001986 */ /* 0x0001e8000c101506 */
[----:B------:R1:W-:Y:S01]  /*246e0*/  @P2 STG.E.U16 [R2.64], R13 ;  /* 0x0000000d02002986 */ /* 0x0003e2000c101506 */
[----:B0-----:R-:W-:-:S04]  /*246f0*/  LEA R24, P6, R8, R28, 0x1 ;  /* 0x0000001c08187211 */ /* 0x001fc800078c08ff */
[----:B------:R-:W-:Y:S02]  /*24700*/  LEA.HI.X.SX32 R25, R8, R0, 0x1, P6 ;  /* 0x0000000008197211 */ /* 0x000fe400030f0eff */
[----:B----4-:R-:W-:Y:S02]  /*24710*/  ISETP.LT.AND P2, PT, R12, c[0x0][0x17c], !P0 ;  /* 0x00005f000c007a0c */ /* 0x010fe40004741270 */
[----:B------:R-:W4:Y:S04]  /*24720*/  LDL.LU R12, [R1+0x888] ;  /* 0x00088800010c7983 */ /* 0x000f280000300800 */
[----:B------:R0:W-:Y:S01]  /*24730*/  @P5 STG.E.U16 [R24.64], R27 ;  /* 0x0000001b18005986 */ /* 0x0001e2000c101506 */
[----:B--2---:R-:W-:-:S03]  /*24740*/  ISETP.LT.AND P5, PT, R16, c[0x0][0x17c], !P0 ;  /* 0x00005f0010007a0c */ /* 0x004fc600047a1270 */
[----:B------:R-:W2:Y:S01]  /*24750*/  LDL.LU R16, [R1+0x88c] ;  /* 0x00088c0001107983 */ /* 0x000ea20000300800 */
[----:B---3--:R-:W-:Y:S01]  /*24760*/  ISETP.LT.AND P1, PT, R4, c[0x0][0x17c], !P0 ;  /* 0x00005f0004007a0c */ /* 0x008fe20004721270 */
[----:B------:R-:W-:-:S04]  /*24770*/  IMAD R4, R29, 0x4, R8 ;  /* 0x000000041d047824 */ /* 0x000fc800078e0208 */
[----:B------:R-:W-:Y:S01]  /*24780*/  IMAD R8, R29, 0x4, R4 ;  /* 0x000000041d087824 */ /* 0x000fe200078e0204 */
[----:B-1----:R-:W-:-:S04]  /*24790*/  LEA R2, P6, R4, R28, 0x1 ;  /* 0x0000001c04027211 */ /* 0x002fc800078c08ff */
[----:B------:R-:W-:Y:S02]  /*247a0*/  LEA.HI.X.SX32 R3, R4, R0, 0x1, P6 ;  /* 0x0000000004037211 */ /* 0x000fe400030f0eff */
[----:B0-----:R-:W-:Y:S01]  /*247b0*/  LEA R24, P6, R8, R28, 0x1 ;  /* 0x0000001c08187211 */ /* 0x001fe200078c08ff */
[----:B------:R-:W-:-:S03]  /*247c0*/  IMAD R4, R29, 0x4, R8 ;  /* 0x000000041d047824 */ /* 0x000fc600078e0208 */
[----:B------:R-:W-:Y:S02]  /*247d0*/  LEA.HI.X.SX32 R25, R8, R0, 0x1, P6 ;  /* 0x0000000008197211 */ /* 0x000fe400030f0eff */
[----:B------:R-:W3:Y:S04]  /*247e0*/  LDL.LU R8, [R1+0x880] ;  /* 0x0008800001087983 */ /* 0x000ee80000300800 */
[----:B------:R0:W-:Y:S04]  /*247f0*/  @P4 STG.E.U16 [R2.64], R21 ;  /* 0x0000001502004986 */ /* 0x0001e8000c101506 */
[----:B------:R1:W-:Y:S01]  /*24800*/  @P3 STG.E.U16 [R24.64], R14 ;  /* 0x0000000e18003986 */ /* 0x0003e2000c101506 */
[----:B0-----:R-:W-:-:S04]  /*24810*/  LEA R2, P6, R4, R28, 0x1 ;  /* 0x0000001c04027211 */ /* 0x001fc800078c08ff */
[----:B------:R-:W-:-:S05]  /*24820*/  LEA.HI.X.SX32 R3, R4, R0, 0x1, P6 ;  /* 0x0000000004037211 */ /* 0x000fca00030f0eff */
[----:B------:R-:W-:Y:S01]  /*24830*/  @P1 STG.E.U16 [R2.64], R17 ;  /* 0x0000001102001986 */ /* 0x000fe2000c101506 */
[----:B----4-:R-:W-:Y:S02]  /*24840*/  ISETP.LT.AND P1, PT, R12, c[0x0][0x17c], !P0 ;  /* 0x00005f000c007a0c */ /* 0x010fe40004721270 */
[----:B---3--:R-:W-:Y:S01]  /*24850*/  ISETP.LT.AND P4, PT, R8, c[0x0][0x17c], !P0 ;  /* 0x00005f0008007a0c */ /* 0x008fe20004781270 */
[----:B------:R-:W-:Y:S02]  /*24860*/  IMAD R8, R29, 0x4, R4 ;  /* 0x000000041d087824 */ /* 0x000fe400078e0204 */
[----:B------:R-:W3:Y:S03]  /*24870*/  LDL.LU R4, [R1+0x884] ;  /* 0x0008840001047983 */ /* 0x000ee60000300800 */
[C---:B-1----:R-:W-:Y:S01]  /*24880*/  LEA R24, P6, R8.reuse, R28, 0x1 ;  /* 0x0000001c08187211 */ /* 0x042fe200078c08ff */
[----:B------:R-:W4:Y:S03]  /*24890*/  LDL.LU R12, [R1+0x894] ;  /* 0x00089400010c7983 */ /* 0x000f260000300800 */
[----:B------:R-:W-:-:S05]  /*248a0*/  LEA.HI.X.SX32 R25, R8, R0, 0x1, P6 ;  /* 0x0000000008197211 */ /* 0x000fca00030f0eff */
[----:B------:R0:W-:Y:S01]  /*248b0*/  @P2 STG.E.U16 [R24.64], R9 ;  /* 0x0000000918002986 */ /* 0x0001e2000c101506 */
[----:B--2---:R-:W-:-:S03]  /*248c0*/  ISETP.LT.AND P2, PT, R16, c[0x0][0x17c], !P0 ;  /* 0x00005f0010007a0c */ /* 0x004fc60004741270 */
[----:B------:R-:W2:Y:S04]  /*248d0*/  LDL.LU R16, [R1+0x898] ;  /* 0x0008980001107983 */ /* 0x000ea80000300800 */
[----:B0-----:R-:W5:Y:S01]  /*248e0*/  LDL.LU R25, [R1+0x890] ;  /* 0x0008900001197983 */ /* 0x001f620000300800 */
[----:B------:R-:W-:-:S03]  /*248f0*/  PRMT R9, R10, 0x7632, R9 ;  /* 0x000076320a097816 */ /* 0x000fc60000000009 */
[----:B------:R-:W2:Y:S01]  /*24900*/  LDL.LU R10, [R1+0xa24] ;  /* 0x000a2400010a7983 */ /* 0x000ea20000300800 */
[----:B---3--:R-:W-:Y:S01]  /*24910*/  ISETP.LT.AND P3, PT, R4, c[0x0][0x17c], !P0 ;  /* 0x00005f0004007a0c */ /* 0x008fe20004761270 */
[----:B------:R-:W-:-:S05]  /*24920*/  IMAD R4, R29, 0x4, R8 ;  /* 0x000000041d047824 */ /* 0x000fca00078e0208 */
[----:B------:R-:W-:Y:S01]  /*24930*/  LEA R2, P6, R4, R28, 0x1 ;  /* 0x0000001c04027211 */ /* 0x000fe200078c08ff */
[----:B------:R-:W-:-:S03]  /*24940*/  IMAD R8, R29, 0x4, R4 ;  /* 0x000000041d087824 */ /* 0x000fc600078e0204 */
[----:B------:R-:W-:Y:S01]  /*24950*/  LEA.HI.X.SX32 R3, R4, R0, 0x1, P6 ;  /* 0x0000000004037211 */ /* 0x000fe200030f0eff */
[----:B------:R-:W-:Y:S01]  /*24960*/  IMAD R4, R29, 0x4, R8 ;  /* 0x000000041d047824 */ /* 0x000fe200078e0208 */
[----:B------:R-:W-:-:S03]  /*24970*/  LEA R24, P6, R8, R28, 0x1 ;  /* 0x0000001c08187211 */ /* 0x000fc600078c08ff */
[----:B------:R0:W-:Y:S01]  /*24980*/  @P5 STG.E.U16 [R2.64], R5 ;  /* 0x0000000502005986 */ /* 0x0001e2000c101506 */
[----:B-----5:R-:W-:Y:S02]  /*24990*/  ISETP.LT.AND P5, PT, R25, c[0x0][0x17c], !P0 ;  /* 0x00005f0019007a0c */ /* 0x020fe400047a1270 */
[----:B------:R-:W-:Y:S01]  /*249a0*/  LEA.HI.X.SX32 R25, R8, R0, 0x1, P6 ;  /* 0x0000000008197211 */ /* 0x000fe200030f0eff */
[----:B------:R-:W-:Y:S01]  /*249b0*/  IMAD R8, R29, 0x4, R4 ;  /* 0x000000041d087824 */ /* 0x000fe200078e0204 */
[C---:B0-----:R-:W-:Y:S02]  /*249c0*/  LEA R2, P6, R4.reuse, R28, 0x1 ;  /* 0x0000001c04027211 */ /* 0x041fe400078c08ff */
[----:B------:R-:W-:Y:S01]  /*249d0*/  PRMT R5, R11, 0x7632, R5 ;  /* 0x000076320b057816 */ /* 0x000fe20000000005 */
[----:B------:R0:W-:Y:S01]  /*249e0*/  @P4 STG.E.U16 [R24.64], R9 ;  /* 0x0000000918004986 */ /* 0x0001e2000c101506 */
[----:B------:R-:W-:Y:S02]  /*249f0*/  LEA.HI.X.SX32 R3, R4, R0, 0x1, P6 ;  /* 0x0000000004037211 */ /* 0x000fe400030f0eff */
[----:B----4-:R-:W-:Y:S01]  /*24a00*/  ISETP.LT.AND P4, PT, R12, c[0x0][0x17c], !P0 ;  /* 0x00005f000c007a0c */ /* 0x010fe20004781270 */
[----:B------:R-:W3:Y:S04]  /*24a10*/  LDL.LU R11, [R1+0xa20] ;  /* 0x000a2000010b7983 */ /* 0x000ee80000300800 */
[----:B------:R1:W-:Y:S01]  /*24a20*/  @P3 STG.E.U16 [R2.64], R5 ;  /* 0x0000000502003986 */ /* 0x0003e2000c101506 */
[----:B0-----:R-:W-:-:S03]  /*24a30*/  LEA R24, P6, R8, R28, 0x1 ;  /* 0x0000001c08187211 */ /* 0x001fc600078c08ff */
[----:B------:R-:W4:Y:S01]  /*24a40*/  LDL.LU R12, [R1+0x8a0] ;  /* 0x0008a000010c7983 */ /* 0x000f220000300800 */
[----:B------:R-:W-:Y:S01]  /*24a50*/  LEA.HI.X.SX32 R25, R8, R0, 0x1, P6 ;  /* 0x0000000008197211 */ /* 0x000fe200030f0eff */
[C---:B-1----:R-:W-:Y:S02]  /*24a60*/  IMAD R3, R29.reuse, 0x4, R8 ;  /* 0x000000041d037824 */ /* 0x042fe400078e0208 */
[----:B------:R-:W5:Y:S01]  /*24a70*/  LDL.LU R8, [R1+0x89c] ;  /* 0x00089c0001087983 */ /* 0x000f620000300800 */
[----:B------:R-:W-:Y:S02]  /*24a80*/  PRMT R5, R18, 0x7632, R5 ;  /* 0x0000763212057816 */ /* 0x000fe40000000005 */
[----:B--2---:R-:W-:Y:S01]  /*24a90*/  ISETP.LT.AND P3, PT, R16, c[0x0][0x17c], !P0 ;  /* 0x00005f0010007a0c */ /* 0x004fe20004761270 */
[----:B------:R-:W2:Y:S04]  /*24aa0*/  LDL.LU R18, [R1+0xa1c] ;  /* 0x000a1c0001127983 */ /* 0x000ea80000300800 */
[----:B------:R-:W2:Y:S01]  /*24ab0*/  LDL.LU R16, [R1+0x8a4] ;  /* 0x0008a40001107983 */ /* 0x000ea20000300800 */
[----:B------:R-:W-:Y:S01]  /*24ac0*/  IMAD R4, R29, 0x4, R3 ;  /* 0x000000041d047824 */ /* 0x000fe200078e0203 */
[----:B------:R-:W-:-:S02]  /*24ad0*/  LEA R2, P6, R3, R28, 0x1 ;  /* 0x0000001c03027211 */ /* 0x000fc400078c08ff */
[----:B------:R0:W-:Y:S01]  /*24ae0*/  @P1 STG.E.U16 [R24.64], R5 ;  /* 0x0000000518001986 */ /* 0x0001e2000c101506 */
[----:B------:R-:W-:Y:S02]  /*24af0*/  PRMT R9, R15, 0x7632, R9 ;  /* 0x000076320f097816 */ /* 0x000fe40000000009 */
[----:B------:R-:W-:Y:S01]  /*24b00*/  LEA.HI.X.SX32 R3, R3, R0, 0x1, P6 ;  /* 0x0000000003037211 */ /* 0x000fe200030f0eff */
[----:B------:R-:W3:Y:S04]  /*24b10*/  LDL.LU R15, [R1+0xa18] ;  /* 0x000a1800010f7983 */ /* 0x000ee80000300800 */
[----:B------:R-:W-:Y:S01]  /*24b20*/  @P2 STG.E.U16 [R2.64], R9 ;  /* 0x0000000902002986 */ /* 0x000fe2000c101506 */
[----:B0-----:R-:W-:-:S04]  /*24b30*/  LEA R24, P6, R4, R28, 0x1 ;  /* 0x0000001c04187211 */ /* 0x001fc800078c08ff */
[----:B------:R-:W-:Y:S02]  /*24b40*/  LEA.HI.X.SX32 R25, R4, R0, 0x1, P6 ;  /* 0x0000000004197211 */ /* 0x000fe400030f0eff */
[----:B------:R-:W-:Y:S02]  /*24b50*/  PRMT R5, R20, 0x7632, R5 ;  /* 0x0000763214057816 */ /* 0x000fe40000000005 */
[----:B------:R-:W3:Y:S04]  /*24b60*/  LDL.LU R20, [R1+0x8ac] ;  /* 0x0008ac0001147983 */ /* 0x000ee80000300800 */
[----:B------:R0:W-:Y:S02]  /*24b70*/  @P5 STG.E.U16 [R24.64], R5 ;  /* 0x0000000518005986 */ /* 0x0001e4000c101506 */
[----:B0-----:R-:W-:-:S02]  /*24b80*/  PRMT R5, R22, 0x7632, R5 ;  /* 0x0000763216057816 */ /* 0x001fc40000000005 */
[----:B----4-:R-:W-:Y:S02]  /*24b90*/  ISETP.LT.AND P2, PT, R12, c[0x0][0x17c], !P0 ;  /* 0x00005f000c007a0c */ /* 0x010fe40004741270 */
[----:B-----5:R-:W-:Y:S01]  /*24ba0*/  ISETP.LT.AND P1, PT, R8, c[0x0][0x17c], !P0 ;  /* 0x00005f0008007a0c */ /* 0x020fe20004721270 */
[----:B------:R-:W-:-:S05]  /*24bb0*/  IMAD R8, R29, 0x4, R4 ;  /* 0x000000041d087824 */ /* 0x000fca00078e0204 */
[----:B------:R-:W-:Y:S01]  /*24bc0*/  LEA R2, P6, R8, R28, 0x1 ;  /* 0x0000001c08027211 */ /* 0x000fe200078c08ff */
[----:B------:R-:W-:-:S03]  /*24bd0*/  IMAD R12, R29, 0x4, R8 ;  /* 0x000000041d0c7824 */ /* 0x000fc600078e0208 */
[----:B------:R-:W-:Y:S02]  /*24be0*/  LEA.HI.X.SX32 R3, R8, R0, 0x1, P6 ;  /* 0x0000000008037211 */ /* 0x000fe400030f0eff */
[----:B------:R-:W4:Y:S01]  /*24bf0*/  LDL.LU R8, [R1+0x8a8] ;  /* 0x0008a80001087983 */ /* 0x000f220000300800 */
[----:B------:R-:W-:Y:S01]  /*24c00*/  LEA R24, P6, R12, R28, 0x1 ;  /* 0x0000001c0c187211 */ /* 0x000fe200078c08ff */
[----:B------:R-:W-:Y:S01]  /*24c10*/  IMAD R4, R29, 0x4, R12 ;  /* 0x000000041d047824 */ /* 0x000fe200078e020c */
[----:B--2---:R-:W-:Y:S01]  /*24c20*/  ISETP.LT.AND P5, PT, R16, c[0x0][0x17c], !P0 ;  /* 0x00005f0010007a0c */ /* 0x004fe200047a1270 */
[----:B------:R-:W2:Y:S01]  /*24c30*/  LDL.LU R22, [R1+0xa14] ;  /* 0x000a140001167983 */ /* 0x000ea20000300800 */
[----:B------:R-:W-:-:S03]  /*24c40*/  LEA.HI.X.SX32 R25, R12, R0, 0x1, P6 ;  /* 0x000000000c197211 */ /* 0x000fc600030f0eff */
[----:B------:R-:W5:Y:S04]  /*24c50*/  LDL.LU R16, [R1+0x8b0] ;  /* 0x0008b00001107983 */ /* 0x000f680000300800 */
[----:B------:R0:W-:Y:S04]  /*24c60*/  @P4 STG.E.U16 [R2.64], R5 ;  /* 0x0000000502004986 */ /* 0x0001e8000c101506 */
[----:B------:R-:W2:Y:S01]  /*24c70*/  LDL.LU R12, [R1+0x8b4] ;  /* 0x0008b400010c7983 */ /* 0x000ea20000300800 */
[----:B0-----:R-:W-:-:S03]  /*24c80*/  PRMT R5, R23, 0x7632, R5 ;  /* 0x0000763217057816 */ /* 0x001fc60000000005 */
[----:B------:R-:W2:Y:S01]  /*24c90*/  LDL.LU R23, [R1+0x8b8] ;  /* 0x0008b80001177983 */ /* 0x000ea20000300800 */
[----:B------:R-:W-:Y:S02]  /*24ca0*/  LEA R2, P6, R4, R28, 0x1 ;  /* 0x0000001c04027211 */ /* 0x000fe400078c08ff */
[----:B------:R-:W-:Y:S02]  /*24cb0*/  PRMT R9, R26, 0x7632, R9 ;  /* 0x000076321a097816 */ /* 0x000fe40000000009 */
[----:B------:R-:W-:-:S03]  /*24cc0*/  LEA.HI.X.SX32 R3, R4, R0, 0x1, P6 ;  /* 0x0000000004037211 */ /* 0x000fc600030f0eff */
[----:B------:R0:W-:Y:S04]  /*24cd0*/  @P3 STG.E.U16 [R24.64], R9 ;  /* 0x0000000918003986 */ /* 0x0001e8000c101506 */
[----:B------:R1:W-:Y:S01]  /*24ce0*/  @P1 STG.E.U16 [R2.64], R5 ;  /* 0x0000000502001986 */ /* 0x0003e2000c101506 */
[----:B---3--:R-:W-:-:S03]  /*24cf0*/  ISETP.LT.AND P3, PT, R20, c[0x0][0x17c], !P0 ;  /* 0x00005f0014007a0c */ /* 0x008fc60004761270 */
[----:B------:R-:W3:Y:S01]  /*24d00*/  LDL.LU R20, [R1+0x8bc] ;  /* 0x0008bc0001147983 */ /* 0x000ee20000300800 */
[----:B0-----:R-:W-:Y:S02]  /*24d10*/  PRMT R9, R13, 0x7632, R9 ;  /* 0x000076320d097816 */ /* 0x001fe40000000009 */
[----:B-1----:R-:W-:Y:S02]  /*24d20*/  PRMT R5, R19, 0x7632, R5 ;  /* 0x0000763213057816 */ /* 0x002fe40000000005 */
[----:B------:R-:W3:Y:S01]  /*24d30*/  LDL.LU R19, [R1+0x8c0] ;  /* 0x0008c00001137983 */ /* 0x000ee20000300800 */
[----:B----4-:R-:W-:Y:S01]  /*24d40*/  ISETP.LT.AND P4, PT, R8, c[0x0][0x17c], !P0 ;  /* 0x00005f0008007a0c */ /* 0x010fe20004781270 */
[----:B------:R-:W-:-:S04]  /*24d50*/  IMAD R8, R29, 0x4, R4 ;  /* 0x000000041d087824 */ /* 0x000fc800078e0204 */
[----:B------:R-:W-:Y:S01]  /*24d60*/  IMAD R3, R29, 0x4, R8 ;  /* 0x000000041d037824 */ /* 0x000fe200078e0208 */
[----:B------:R-:W-:-:S04]  /*24d70*/  LEA R24, P6, R8, R28, 0x1 ;  /* 0x0000001c08187211 */ /* 0x000fc800078c08ff */
[----:B------:R-:W-:Y:S02]  /*24d80*/  LEA.HI.X.SX32 R25, R8, R0, 0x1, P6 ;  /* 0x0000000008197211 */ /* 0x000fe400030f0eff */
[----:B------:R-:W-:Y:S01]  /*24d90*/  LEA R2, P6, R3, R28, 0x1 ;  /* 0x0000001c03027211 */ /* 0x000fe200078c08ff */
[----:B------:R-:W-:-:S03]  /*24da0*/  IMAD R4, R29, 0x4, R3 ;  /* 0x000000041d047824 */ /* 0x000fc600078e0203 */
[----:B------:R-:W-:Y:S01]  /*24db0*/  LEA.HI.X.SX32 R3, R3, R0, 0x1, P6 ;  /* 0x0000000003037211 */ /* 0x000fe200030f0eff */
[----:B------:R0:W-:Y:S01]  /*24dc0*/  @P2 STG.E.U16 [R24.64], R5 ;  /* 0x0000000518002986 */ /* 0x0001e2000c101506 */
[----:B-----5:R-:W-:-:S03]  /*24dd0*/  ISETP.LT.AND P1, PT, R16, c[0x0][0x17c], !P0 ;  /* 0x00005f0010007a0c */ /* 0x020fc60004721270 */
[----:B------:R-:W4:Y:S04]  /*24de0*/  LDL.LU R16, [R1+0x8c4] ;  /* 0x0008c40001107983 */ /* 0x000f280000300800 */
[----:B------:R1:W-:Y:S01]  /*24df0*/  @P5 STG.E.U16 [R2.64], R9 ;  /* 0x0000000902005986 */ /* 0x0003e2000c101506 */
[----:B--2---:R-:W-:-:S03]  /*24e00*/  ISETP.LT.AND P5, PT, R23, c[0x0][0x17c], !P0 ;  /* 0x00005f0017007a0c */ /* 0x004fc600047a1270 */
[----:B------:R-:W2:Y:S01]  /*24e10*/  LDL.LU R23, [R1+0x8c8] ;  /* 0x0008c80001177983 */ /* 0x000ea20000300800 */
[----:B------:R-:W-:Y:S01]  /*24e20*/  ISETP.LT.AND P2, PT, R12, c[0x0][0x17c], !P0 ;  /* 0x00005f000c007a0c */ /* 0x000fe20004741270 */
[----:B------:R-:W-:Y:S01]  /*24e30*/  IMAD R8, R29, 0x4, R4 ;  /* 0x000000041d087824 */ /* 0x000fe200078e0204 */
[C---:B------:R-:W-:Y:S01]  /*24e40*/  LEA R12, P6, R4.reuse, R28, 0x1 ;  /* 0x0000001c040c7211 */ /* 0x040fe200078c08ff */
[----:B0-----:R-:W5:Y:S01]  /*24e50*/  LDL.LU R24, [R1+0x8cc] ;  /* 0x0008cc0001187983 */ /* 0x001f620000300800 */
[----:B------:R-:W-:Y:S02]  /*24e60*/  PRMT R5, R27, 0x7632, R5 ;  /* 0x000076321b057816 */ /* 0x000fe40000000005 */
[----:B------:R-:W-:Y:S01]  /*24e70*/  LEA.HI.X.SX32 R13, R4, R0, 0x1, P6 ;  /* 0x00000000040d7211 */ /* 0x000fe200030f0eff */
[----:B------:R-:W-:Y:S01]  /*24e80*/  IMAD R4, R29, 0x4, R8 ;  /* 0x000000041d047824 */ /* 0x000fe200078e0208 */
[C---:B-1----:R-:W-:Y:S02]  /*24e90*/  LEA R2, P6, R8.reuse, R28, 0x1 ;  /* 0x0000001c08027211 */ /* 0x042fe400078c08ff */
[----:B------:R-:W-:Y:S01]  /*24ea0*/  PRMT R21, R21, 0x7632, R21 ;  /* 0x0000763215157816 */ /* 0x000fe20000000015 */
[----:B------:R0:W-:Y:S01]  /*24eb0*/  @P4 STG.E.U16 [R12.64], R5 ;  /* 0x000000050c004986 */ /* 0x0001e2000c101506 */
[----:B------:R-:W-:Y:S01]  /*24ec0*/  LEA.HI.X.SX32 R3, R8, R0, 0x1, P6 ;  /* 0x0000000008037211 */ /* 0x000fe200030f0eff */
[----:B------:R-:W-:-:S04]  /*24ed0*/  IMAD R8, R29, 0x4, R4 ;  /* 0x000000041d087824 */ /* 0x000fc800078e0204 */
[----:B------:R1:W-:Y:S01]  /*24ee0*/  @P3 STG.E.U16 [R2.64], R21 ;  /* 0x0000001502003986 */ /* 0x0003e2000c101506 */
[----:B0-----:R-:W-:Y:S02]  /*24ef0*/  LEA R12, P6, R4, R28, 0x1 ;  /* 0x0000001c040c7211 */ /* 0x001fe400078c08ff */
[----:B------:R-:W-:Y:S02]  /*24f00*/  PRMT R5, R14, 0x7632, R5 ;  /* 0x000076320e057816 */ /* 0x000fe40000000005 */
[----:B------:R-:W-:Y:S01]  /*24f10*/  LEA.HI.X.SX32 R13, R4, R0, 0x1, P6 ;  /* 0x00000000040d7211 */ /* 0x000fe200030f0eff */
[----:B------:R-:W-:Y:S01]  /*24f20*/  IMAD R4, R29, 0x4, R8 ;  /* 0x000000041d047824 */ /* 0x000fe200078e0208 */
[C---:B-1----:R-:W-:Y:S01]  /*24f30*/  LEA R2, P6, R8.reuse, R28, 0x1 ;  /* 0x0000001c08027211 */ /* 0x042fe200078c08ff */
[----:B------:R-:W5:Y:S01]  /*24f40*/  LDL.LU R14, [R1+0xa10] ;  /* 0x000a1000010e7983 */ /* 0x000f620000300800 */
[----:B------:R-:W-:Y:S02]  /*24f50*/  PRMT R17, R17, 0x7632, R17 ;  /* 0x0000763211117816 */ /* 0x000fe40000000011 */
[----:B------:R-:W-:Y:S01]  /*24f60*/  LEA.HI.X.SX32 R3, R8, R0, 0x1, P6 ;  /* 0x0000000008037211 */ /* 0x000fe200030f0eff */
[----:B------:R0:W-:Y:S01]  /*24f70*/  @P1 STG.E.U16 [R12.64], R5 ;  /* 0x000000050c001986 */ /* 0x0001e2000c101506 */
[----:B---3--:R-:W-:-:S02]  /*24f80*/  ISETP.LT.AND P4, PT, R20, c[0x0][0x17c], !P0 ;  /* 0x00005f0014007a0c */ /* 0x008fc40004781270 */
[----:B------:R-:W-:Y:S01]  /*24f90*/  PRMT R9, R9, 0x7632, R9 ;  /* 0x0000763209097816 */ /* 0x000fe20000000009 */
[----:B------:R-:W3:Y:S01]  /*24fa0*/  LDL.LU R20, [R1+0x8d0] ;  /* 0x0008d00001147983 */ /* 0x000ee20000300800 */
[----:B------:R-:W-:Y:S02]  /*24fb0*/  ISETP.LT.AND P3, PT, R19, c[0x0][0x17c], !P0 ;  /* 0x00005f0013007a0c */ /* 0x000fe40004761270 */
[C---:B0-----:R-:W-:Y:S01]  /*24fc0*/  LEA R12, P6, R4.reuse, R28, 0x1 ;  /* 0x0000001c040c7211 */ /* 0x041fe200078c08ff */
[----:B------:R0:W-:Y:S03]  /*24fd0*/  @P2 STG.E.U16 [R2.64], R17 ;  /* 0x0000001102002986 */ /* 0x0001e6000c101506 */
[----:B------:R-:W-:-:S05]  /*24fe0*/  LEA.HI.X.SX32 R13, R4, R0, 0x1, P6 ;  /* 0x00000000040d7211 */ /* 0x000fca00030f0eff */
[----:B------:R1:W-:Y:S01]  /*24ff0*/  @P5 STG.E.U16 [R12.64], R9 ;  /* 0x000000090c005986 */ /* 0x0003e2000c101506 */
[----:B----4-:R-:W-:-:S03]  /*25000*/  ISETP.LT.AND P1, PT, R16, c[0x0][0x17c], !P0 ;  /* 0x00005f0010007a0c */ /* 0x010fc60004721270 */
[----:B------:R-:W4:Y:S04]  /*25010*/  LDL.LU R16, [R1+0x8d4] ;  /* 0x0008d40001107983 */ /* 0x000f280000300800 */
[----:B------:R-:W3:Y:S01]  /*25020*/  LDL.LU R19, [R1+0x68] ;  /* 0x0000680001137983 */ /* 0x000ee20000300800 */
[----:B--2---:R-:W-:-:S03]  /*25030*/  ISETP.LT.AND P2, PT, R23, c[0x0][0x17c], !P0 ;  /* 0x00005f0017007a0c */ /* 0x004fc60004741270 */
[----:B------:R-:W2:Y:S04]  /*25040*/  LDL.LU R23, [R1+0x88] ;  /* 0x0000880001177983 */ /* 0x000ea80000300800 */
[----:B0-----:R-:W2:Y:S04]  /*25050*/  LDL.LU R17, [R1+0x98] ;  /* 0x0000980001117983 */ /* 0x001ea80000300800 */
[----:B-1----:R-:W2:Y:S01]  /*25060*/  LDL.LU R13, [R1+0x78] ;  /* 0x00007800010d7983 */ /* 0x002ea20000300800 */
[----:B------:R-:W-:Y:S01]  /*25070*/  IMAD R3, R29, 0x4, R4 ;  /* 0x000000041d037824 */ /* 0x000fe200078e0204 */
[----:B------:R-:W-:-:S02]  /*25080*/  PRMT R12, R5, 0x7632, R12 ;  /* 0x00007632050c7816 */ /* 0x000fc4000000000c */
[----:B------:R-:W3:Y:S01]  /*25090*/  LDL.LU R26, [R1+0x8d8] ;  /* 0x0008d800011a7983 */ /* 0x000ee20000300800 */
[----:B------:R-:W-:Y:S01]  /*250a0*/  IMAD R4, R29, 0x4, R3 ;  /* 0x000000041d047824 */ /* 0x000fe200078e0203 */
[C---:B------:R-:W-:Y:S02]  /*250b0*/  LEA R2, P6, R3.reuse, R28, 0x1 ;  /* 0x0000001c03027211 */ /* 0x040fe400078c08ff */
[----:B------:R-:W3:Y:S02]  /*250c0*/  LDL.LU R21, [R1+0xb8] ;  /* 0x0000b80001157983 */ /* 0x000ee40000300800 */
[----:B------:R-:W-:Y:S02]  /*250d0*/  LEA.HI.X.SX32 R3, R3, R0, 0x1, P6 ;  /* 0x0000000003037211 */ /* 0x000fe400030f0eff */
[----:B------:R-:W-:-:S04]  /*250e0*/  LEA R8, P6, R4, R28, 0x1 ;  /* 0x0000001c04087211 */ /* 0x000fc800078c08ff */
[----:B------:R-:W-:Y:S01]  /*250f0*/  LEA.HI.X.SX32 R9, R4, R0, 0x1, P6 ;  /* 0x0000000004097211 */ /* 0x000fe200030f0eff */
[----:B------:R-:W-:Y:S01]  /*25100*/  @P4 STG.E.U16 [R2.64], R12 ;  /* 0x0000000c02004986 */ /* 0x000fe2000c101506 */
[----:B-----5:R-:W-:-:S03]  /*25110*/  ISETP.LT.AND P5, PT, R24, c[0x0][0x17c], !P0 ;  /* 0x00005f0018007a0c */ /* 0x020fc600047a1270 */
[----:B------:R0:W-:Y:S04]  /*25120*/  STL [R1+0xa00], R12 ;  /* 0x000a000c01007387 */ /* 0x0001e80000100800 */
[----:B0-----:R-:W5:Y:S04]  /*25130*/  LDL.LU R12, [R1+0x8dc] ;  /* 0x0008dc00010c7983 */ /* 0x001f680000300800 */
[----:B------:R-:W5:Y:S04]  /*25140*/  LDL.LU R24, [R1+0x28] ;  /* 0x0000280001187983 */ /* 0x000f680000300800 */
[----:B--2---:R0:W-:Y:S01]  /*25150*/  @P3 STG.E.U16 [R8.64], R13 ;  /* 0x0000000d08003986 */ /* 0x0041e2000c101506 */
[----:B----4-:R-:W-:-:S03]  /*25160*/  ISETP.LT.AND P3, PT, R16, c[0x0][0x17c], !P0 ;  /* 0x00005f0010007a0c */ /* 0x010fc60004761270 */
[----:B------:R-:W2:Y:S01]  /*25170*/  LDL.LU R16, [R1+0x8e0] ;  /* 0x0008e00001107983 */ /* 0x000ea20000300800 */
[C---:B------:R-:W-:Y:S01]  /*25180*/  IMAD R5, R29.reuse, 0x4, R4 ;  /* 0x000000041d057824 */ /* 0x040fe200078e0204 */
[----:B---3--:R-:W-:Y:S02]  /*25190*/  ISETP.LT.AND P4, PT, R20, c[0x0][0x17c], !P0 ;  /* 0x00005f0014007a0c */ /* 0x008fe40004781270 */
[----:B------:R-:W3:Y:S01]  /*251a0*/  LDL.LU R25, [R1+0xa8] ;  /* 0x0000a80001197983 */ /* 0x000ee20000300800 */
[----:B------:R-:W-:Y:S01]  /*251b0*/  IMAD R4, R29, 0x4, R5 ;  /* 0x000000041d047824 */ /* 0x000fe200078e0205 */
[C---:B------:R-:W-:Y:S02]  /*251c0*/  LEA R2, P6, R5.reuse, R28, 0x1 ;  /* 0x0000001c05027211 */ /* 0x040fe400078c08ff */
[----:B------:R-:W4:Y:S02]  /*251d0*/  LDL.LU R20, [R1+0x18] ;  /* 0x0000180001147983 */ /* 0x000f240000300800 */
[----:B------:R-:W-:Y:S01]  /*251e0*/  LEA.HI.X.SX32 R3, R5, R0, 0x1, P6 ;  /* 0x0000000005037211 */ /* 0x000fe200030f0eff */
[----:B------:R-:W-:Y:S01]  /*251f0*/  IMAD R5, R29, 0x4, R4 ;  /* 0x000000041d057824 */ /* 0x000fe200078e0204 */
[----:B0-----:R-:W-:-:S03]  /*25200*/  LEA R8, P6, R4, R28, 0x1 ;  /* 0x0000001c04087211 */ /* 0x001fc600078c08ff */
[----:B------:R0:W-:Y:S01]  /*25210*/  @P1 STG.E.U16 [R2.64], R19 ;  /* 0x0000001302001986 */ /* 0x0001e2000c101506 */
[----:B------:R-:W-:Y:S01]  /*25220*/  LEA.HI.X.SX32 R9, R4, R0, 0x1, P6 ;  /* 0x0000000004097211 */ /* 0x000fe200030f0eff */
[----:B------:R-:W-:-:S04]  /*25230*/  IMAD R4, R29, 0x4, R5 ;  /* 0x000000041d047824 */ /* 0x000fc800078e0205 */
[----:B------:R1:W-:Y:S01]  /*25240*/  @P2 STG.E.U16 [R8.64], R23 ;  /* 0x0000001708002986 */ /* 0x0003e2000c101506 */
[----:B0-----:R-:W-:-:S04]  /*25250*/  LEA R2, P6, R5, R28, 0x1 ;  /* 0x0000001c05027211 */ /* 0x001fc800078c08ff */
[----:B------:R-:W-:Y:S01]  /*25260*/  LEA.HI.X.SX32 R3, R5, R0, 0x1, P6 ;  /* 0x0000000005037211 */ /* 0x000fe200030f0eff */
[C---:B------:R-:W-:Y:S01]  /*25270*/  IMAD R5, R29.reuse, 0x4, R4 ;  /* 0x000000041d057824 */ /* 0x040fe200078e0204 */
[----:B-1----:R-:W-:Y:S02]  /*25280*/  LEA R8, P6, R4, R28, 0x1 ;  /* 0x0000001c04087211 */ /* 0x002fe400078c08ff */
[----:B------:R-:W-:Y:S01]  /*25290*/  ISETP.LT.AND P1, PT, R26, c[0x0][0x17c], !P0 ;  /* 0x00005f001a007a0c */ /* 0x000fe20004721270 */
[----:B------:R0:W-:Y:S01]  /*252a0*/  @P5 STG.E.U16 [R2.64], R17 ;  /* 0x0000001102005986 */ /* 0x0001e2000c101506 */
[----:B------:R-:W-:Y:S02]  /*252b0*/  LEA.HI.X.SX32 R9, R4, R0, 0x1, P6 ;  /* 0x0000000004097211 */ /* 0x000fe400030f0eff */
[----:B-----5:R-:W-:Y:S01]  /*252c0*/  ISETP.LT.AND P2, PT, R12, c[0x0][0x17c], !P0 ;  /* 0x00005f000c007a0c */ /* 0x020fe20004741270 */
[----:B------:R-:W5:Y:S01]  /*252d0*/  LDL.LU R26, [R1+0x58] ;  /* 0x00005800011a7983 */ /* 0x000f620000300800 */
[----:B------:R-:W-:-:S03]  /*252e0*/  IMAD R4, R29, 0x4, R5 ;  /* 0x000000041d047824 */ /* 0x000fc600078e0205 */
[----:B------:R-:W4:Y:S01]  /*252f0*/  LDL.LU R12, [R1+0x8e8] ;  /* 0x0008e800010c7983 */ /* 0x000f220000300800 */
[----:B0-----:R-:W-:-:S04]  /*25300*/  LEA R2, P6, R5, R28, 0x1 ;  /* 0x0000001c05027211 */ /* 0x001fc800078c08ff */
[----:B------:R-:W-:Y:S02]  /*25310*/  LEA.HI.X.SX32 R3, R5, R0, 0x1, P6 ;  /* 0x0000000005037211 */ /* 0x000fe400030f0eff */
[----:B--2---:R-:W-:Y:S02]  /*25320*/  ISETP.LT.AND P5, PT, R16, c[0x0][0x17c], !P0 ;  /* 0x00005f0010007a0c */ /* 0x004fe400047a1270 */
[----:B------:R-:W2:Y:S04]  /*25330*/  LDL.LU R16, [R1+0x8ec] ;  /* 0x0008ec0001107983 */ /* 0x000ea80000300800 */
[----:B------:R-:W2:Y:S04]  /*25340*/  LDL.LU R27, [R1+0x48] ;  /* 0x00004800011b7983 */ /* 0x000ea80000300800 */
[----:B------:R-:W2:Y:S04]  /*25350*/  LDL.LU R5, [R1+0x8e4] ;  /* 0x0008e40001057983 */ /* 0x000ea80000300800 */
[----:B------:R0:W-:Y:S04]  /*25360*/  @P4 STG.E.U16 [R8.64], R21 ;  /* 0x0000001508004986 */ /* 0x0001e8000c101506 */
[----:B------:R1:W-:Y:S01]  /*25370*/  @P3 STG.E.U16 [R2.64], R24 ;  /* 0x0000001802003986 */ /* 0x0003e2000c101506 */
[----:B0-----:R-:W-:-:S04]  /*25380*/  LEA R8, P6, R4, R28, 0x1 ;  /* 0x0000001c04087211 */ /* 0x001fc800078c08ff */
[----:B------:R-:W-:-:S05]  /*25390*/  LEA.HI.X.SX32 R9, R4, R0, 0x1, P6 ;  /* 0x0000000004097211 */ /* 0x000fca00030f0eff */
[----:B---3--:R0:W-:Y:S01]  /*253a0*/  @P1 STG.E.U16 [R8.64], R25 ;  /* 0x0000001908001986 */ /* 0x0081e2000c101506 */
[----:B----4-:R-:W-:-:S03]  /*253b0*/  ISETP.LT.AND P3, PT, R12, c[0x0][0x17c], !P0 ;  /* 0x00005f000c007a0c */ /* 0x010fc60004761270 */
[----:B------:R-:W3:Y:S01]  /*253c0*/  LDL.LU R12, [R1+0x8f8] ;  /* 0x0008f800010c7983 */ /* 0x000ee20000300800 */
[----:B--2---:R-:W-:Y:S01]  /*253d0*/  ISETP.LT.AND P4, PT, R5, c[0x0][0x17c], !P0 ;  /* 0x00005f0005007a0c */ /* 0x004fe20004781270 */
[----:B------:R-:W-:-:S04]  /*253e0*/  IMAD R5, R29, 0x4, R4 ;  /* 0x000000041d057824 */ /* 0x000fc800078e0204 */
[----:B------:R-:W-:Y:S01]  /*253f0*/  IMAD R4, R29, 0x4, R5 ;  /* 0x000000041d047824 */ /* 0x000fe200078e0205 */
[----:B-1----:R-:W-:-:S04]  /*25400*/  LEA R2, P6, R5, R28, 0x1 ;  /* 0x0000001c05027211 */ /* 0x002fc800078c08ff */
[----:B------:R-:W-:Y:S02]  /*25410*/  LEA.HI.X.SX32 R3, R5, R0, 0x1, P6 ;  /* 0x0000000005037211 */ /* 0x000fe400030f0eff */
[----:B0-----:R-:W-:Y:S01]  /*25420*/  LEA R8, P6, R4, R28, 0x1 ;  /* 0x0000001c04087211 */ /* 0x001fe200078c08ff */
[----:B------:R-:W-:Y:S01]  /*25430*/  IMAD R5, R29, 0x4, R4 ;  /* 0x000000041d057824 */ /* 0x000fe200078e0204 */
[----:B------:R-:W-:Y:S02]  /*25440*/  ISETP.LT.AND P1, PT, R16, c[0x0][0x17c], !P0 ;  /* 0x00005f0010007a0c */ /* 0x000fe40004721270 */
[----:B------:R-:W2:Y:S01]  /*25450*/  LDL.LU R16, [R1+0x8fc] ;  /* 0x0008fc0001107983 */ /* 0x000ea20000300800 */
[----:B------:R-:W-:-:S03]  /*25460*/  LEA.HI.X.SX32 R9, R4, R0, 0x1, P6 ;  /* 0x0000000004097211 */ /* 0x000fc600030f0eff */
[----:B------:R-:W4:Y:S04]  /*25470*/  LDL.LU R4, [R1+0x8f0] ;  /* 0x0008f00001047983 */ /* 0x000f280000300800 */
[----:B------:R0:W-:Y:S02]  /*25480*/  @P2 STG.E.U16 [R2.64], R20 ;  /* 0x0000001402002986 */ /* 0x0001e4000c101506 */
[----:B0-----:R-:W-:-:S04]  /*25490*/  LEA R2, P6, R5, R28, 0x1 ;  /* 0x0000001c05027211 */ /* 0x001fc800078c08ff */
[----:B------:R-:W-:Y:S02]  /*254a0*/  LEA.HI.X.SX32 R3, R5, R0, 0x1, P6 ;  /* 0x0000000005037211 */ /* 0x000fe400030f0eff */
[----:B----4-:R-:W-:Y:S01]  /*254b0*/  ISETP.LT.AND P2, PT, R4, c[0x0][0x17c], !P0 ;  /* 0x00005f0004007a0c */ /* 0x010fe20004741270 */
[----:B------:R-:W-:Y:S02]  /*254c0*/  IMAD R4, R29, 0x4, R5 ;  /* 0x000000041d047824 */ /* 0x000fe400078e0205 */
[----:B------:R-:W4:Y:S04]  /*254d0*/  LDL.LU R5, [R1+0x8f4] ;  /* 0x0008f40001057983 */ /* 0x000f280000300800 */
[----:B-----5:R0:W-:Y:S04]  /*254e0*/  @P5 STG.E.U16 [R8.64], R26 ;  /* 0x0000001a08005986 */ /* 0x0201e8000c101506 */
[----:B------:R1:W-:Y:S01]  /*254f0*/  @P4 STG.E.U16 [R2.64], R14 ;  /* 0x0000000e02004986 */ /* 0x0003e2000c101506 */
[----:B0-----:R-:W-:-:S04]  /*25500*/  LEA R8, P6, R4, R28, 0x1 ;  /* 0x0000001c04087211 */ /* 0x001fc800078c08ff */
[----:B------:R-:W-:Y:S02]  /*25510*/  LEA.HI.X.SX32 R9, R4, R0, 0x1, P6 ;  /* 0x0000000004097211 */ /* 0x000fe400030f0eff */
[----:B---3--:R-:W-:Y:S02]  /*25520*/  ISETP.LT.AND P4, PT, R12, c[0x0][0x17c], !P0 ;  /* 0x00005f000c007a0c */ /* 0x008fe40004781270 */
[----:B------:R-:W3:Y:S04]  /*25530*/  LDL.LU R12, [R1+0x908] ;  /* 0x00090800010c7983 */ /* 0x000ee80000300800 */
[----:B------:R0:W-:Y:S01]  /*25540*/  @P3 STG.E.U16 [R8.64], R27 ;  /* 0x0000001b08003986 */ /* 0x0001e2000c101506 */
[----:B--2---:R-:W-:-:S03]  /*25550*/  ISETP.LT.AND P3, PT, R16, c[0x0][0x17c], !P0 ;  /* 0x00005f0010007a0c */ /* 0x004fc60004761270 */
[----:B------:R-:W2:Y:S01]  /*25560*/  LDL.LU R16, [R1+0x90c] ;  /* 0x00090c0001107983 */ /* 0x000ea20000300800 */
[----:B----4-:R-:W-:Y:S01]  /*25570*/  ISETP.LT.AND P5, PT, R5, c[0x0][0x17c], !P0 ;  /* 0x00005f0005007a0c */ /* 0x010fe200047a1270 */
[----:B------:R-:W-:-:S04]  /*25580*/  IMAD R5, R29, 0x4, R4 ;  /* 0x000000041d057824 */ /* 0x000fc800078e0204 */
[----:B------:R-:W-:Y:S01]  /*25590*/  IMAD R4, R29, 0x4, R5 ;  /* 0x000000041d047824 */ /* 0x000fe200078e0205 */
[----:B-1----:R-:W-:-:S04]  /*255a0*/  LEA R2, P6, R5, R28, 0x1 ;  /* 0x0000001c05027211 */ /* 0x002fc800078c08ff */
[----:B------:R-:W-:Y:S02]  /*255b0*/  LEA.HI.X.SX32 R3, R5, R0, 0x1, P6 ;  /* 0x0000000005037211 */ /* 0x000fe400030f0eff */
[----:B0-----:R-:W-:Y:S01]  /*255c0*/  LEA R8, P6, R4, R28, 0x1 ;  /* 0x0000001c04087211 */ /* 0x001fe200078c08ff */
[----:B------:R-:W-:-:S03]  /*255d0*/  IMAD R5, R29, 0x4, R4 ;  /* 0x000000041d057824 */ /* 0x000fc600078e0204 */
[----:B------:R-:W-:Y:S02]  /*255e0*/  LEA.HI.X.SX32 R9, R4, R0, 0x1, P6 ;  /* 0x0000000004097211 */ /* 0x000fe400030f0eff */
[----:B------:R-:W4:Y:S04]  /*255f0*/  LDL.LU R4, [R1+0x900] ;  /* 0x0009000001047983 */ /* 0x000f280000300800 */
[----:B------:R0:W-:Y:S04]  /*25600*/  @P1 STG.E.U16 [R2.64], R22 ;  /* 0x0000001602001986 */ /* 0x0001e8000c101506 */
[----:B------:R1:W-:Y:S01]  /*25610*/  @P2 STG.E.U16 [R8.64], R15 ;  /* 0x0000000f08002986 */ /* 0x0003e2000c101506 */
[----:B0-----:R-:W-:-:S04]  /*25620*/  LEA R2, P6, R5, R28, 0x1 ;  /* 0x0000001c05027211 */ /* 0x001fc800078c08ff */
[----:B------:R-:W-:-:S05]  /*25630*/  LEA.HI.X.SX32 R3, R5, R0, 0x1, P6 ;  /* 0x0000000005037211 */ /* 0x000fca00030f0eff */
[----:B------:R-:W-:Y:S01]  /*25640*/  @P5 STG.E.U16 [R2.64], R18 ;  /* 0x0000001202005986 */ /* 0x000fe2000c101506 */
[----:B---3--:R-:W-:Y:S02]  /*25650*/  ISETP.LT.AND P5, PT, R12, c[0x0][0x17c], !P0 ;  /* 0x00005f000c007a0c */ /* 0x008fe400047a1270 */
[----:B----4-:R-:W-:Y:S01]  /*25660*/  ISETP.LT.AND P1, PT, R4, c[0x0][0x17c], !P0 ;  /* 0x00005f0004007a0c */ /* 0x010fe20004721270 */
        /* <DEDUP_REMOVED lines=20> */
[----:B------:R-:W-:Y:S02]  /*257b0*/  LEA.HI.X.SX32 R9, R4, R0, 0x1, P6 ;  /* 0x0000000004097211 */ /* 0x000fe400030f0eff */
[----:B0-----:R-:W-:Y:S01]  /*257c0*/  LEA R2, P6, R5, R28, 0x1 ;  /* 0x0000001c05027211 */ /* 0x001fe200078c08ff */
[--C-:B------:R-:W-:Y:S01]  /*257d0*/  IMAD R4, R29, 0x4, R5.reuse ;  /* 0x000000041d047824 */ /* 0x100fe200078e0205 */
[----:B------:R-:W-:Y:S01]  /*257e0*/  PRMT R6, R19, 0x7632, R6 ;  /* 0x0000763213067816 */ /* 0x000fe20000000006 */
[----:B------:R0:W-:Y:S01]  /*257f0*/  @P1 STG.E.U16 [R8.64], R10 ;  /* 0x0000000a08001986 */ /* 0x0001e2000c101506 */
[----:B------:R-:W-:Y:S02]  /*25800*/  LEA.HI.X.SX32 R3, R5, R0, 0x1, P6 ;  /* 0x0000000005037211 */ /* 0x000fe400030f0eff */
[----:B----4-:R-:W-:Y:S01]  /*25810*/  ISETP.LT.AND P1, PT, R12, c[0x0][0x17c], !P0 ;  /* 0x00005f000c007a0c */ /* 0x010fe20004721270 */
[----:B------:R-:W3:Y:S01]  /*25820*/  LDL.LU R19, [R1+0xa0c] ;  /* 0x000a0c0001137983 */ /* 0x000ee20000300800 */
[----:B------:R-:W-:-:S03]  /*25830*/  PRMT R5, R23, 0x7632, R5 ;  /* 0x0000763217057816 */ /* 0x000fc60000000005 */
[----:B------:R-:W4:Y:S01]  /*25840*/  LDL.LU R12, [R1+0x920] ;  /* 0x00092000010c7983 */ /* 0x000f220000300800 */
[----:B0-----:R-:W-:-:S03]  /*25850*/  LEA R8, P6, R4, R28, 0x1 ;  /* 0x0000001c04087211 */ /* 0x001fc600078c08ff */
[----:B------:R0:W-:Y:S01]  /*25860*/  @P2 STG.E.U16 [R2.64], R6 ;  /* 0x0000000602002986 */ /* 0x0001e2000c101506 */
[----:B--2---:R-:W-:Y:S02]  /*25870*/  ISETP.LT.AND P2, PT, R16, c[0x0][0x17c], !P0 ;  /* 0x00005f0010007a0c */ /* 0x004fe40004741270 */
[----:B------:R-:W-:Y:S01]  /*25880*/  LEA.HI.X.SX32 R9, R4, R0, 0x1, P6 ;  /* 0x0000000004097211 */ /* 0x000fe200030f0eff */
[----:B------:R-:W2:Y:S04]  /*25890*/  LDL.LU R23, [R1+0xa08] ;  /* 0x000a080001177983 */ /* 0x000ea80000300800 */
[----:B------:R-:W5:Y:S04]  /*258a0*/  LDL.LU R16, [R1+0x924] ;  /* 0x0009240001107983 */ /* 0x000f680000300800 */
[----:B------:R1:W-:Y:S01]  /*258b0*/  @P5 STG.E.U16 [R8.64], R5 ;  /* 0x0000000508005986 */ /* 0x0003e2000c101506 */
[----:B------:R-:W-:-:S03]  /*258c0*/  ISETP.LT.AND P5, PT, R13, c[0x0][0x17c], !P0 ;  /* 0x00005f000d007a0c */ /* 0x000fc600047a1270 */
[----:B------:R-:W2:Y:S01]  /*258d0*/  LDL.LU R13, [R1+0x928] ;  /* 0x00092800010d7983 */ /* 0x000ea20000300800 */
[----:B0-----:R-:W-:-:S04]  /*258e0*/  IMAD R3, R29, 0x4, R4 ;  /* 0x000000041d037824 */ /* 0x001fc800078e0204 */
[----:B------:R-:W-:Y:S01]  /*258f0*/  IMAD R2, R29, 0x4, R3 ;  /* 0x000000041d027824 */ /* 0x000fe200078e0203 */
[----:B------:R-:W-:Y:S02]  /*25900*/  LEA R4, P6, R3, R28, 0x1 ;  /* 0x0000001c03047211 */ /* 0x000fe400078c08ff */
[----:B------:R-:W-:Y:S02]  /*25910*/  PRMT R10, R17, 0x7632, R10 ;  /* 0x00007632110a7816 */ /* 0x000fe4000000000a */
[----:B-1----:R-:W-:Y:S02]  /*25920*/  LEA.HI.X.SX32 R5, R3, R0, 0x1, P6 ;  /* 0x0000000003057211 */ /* 0x002fe400030f0eff */
[C---:B------:R-:W-:Y:S01]  /*25930*/  LEA R8, P6, R2.reuse, R28, 0x1 ;  /* 0x0000001c02087211 */ /* 0x040fe200078c08ff */
[----:B------:R-:W-:Y:S01]  /*25940*/  IMAD R3, R29, 0x4, R2 ;  /* 0x000000041d037824 */ /* 0x000fe200078e0202 */
[----:B------:R-:W-:Y:S01]  /*25950*/  PRMT R6, R21, 0x7632, R6 ;  /* 0x0000763215067816 */ /* 0x000fe20000000006 */
[----:B------:R0:W-:Y:S01]  /*25960*/  @P4 STG.E.U16 [R4.64], R10 ;  /* 0x0000000a04004986 */ /* 0x0001e2000c101506 */
[----:B------:R-:W-:-:S02]  /*25970*/  LEA.HI.X.SX32 R9, R2, R0, 0x1, P6 ;  /* 0x0000000002097211 */ /* 0x000fc400030f0eff */
[----:B------:R-:W-:-:S03]  /*25980*/  LEA R2, P6, R3, R28, 0x1 ;  /* 0x0000001c03027211 */ /* 0x000fc600078c08ff */
[----:B------:R1:W-:Y:S01]  /*25990*/  @P3 STG.E.U16 [R8.64], R6 ;  /* 0x0000000608003986 */ /* 0x0003e2000c101506 */
[----:B0-----:R-:W-:Y:S01]  /*259a0*/  IMAD R5, R29, 0x4, R3 ;  /* 0x000000041d057824 */ /* 0x001fe200078e0203 */
[----:B------:R-:W-:Y:S02]  /*259b0*/  LEA.HI.X.SX32 R3, R3, R0, 0x1, P6 ;  /* 0x0000000003037211 */ /* 0x000fe400030f0eff */
[----:B-1----:R-:W-:-:S05]  /*259c0*/  PRMT R6, R24, 0x7632, R6 ;  /* 0x0000763218067816 */ /* 0x002fca0000000006 */
[----:B------:R0:W-:Y:S01]  /*259d0*/  @P1 STG.E.U16 [R2.64], R6 ;  /* 0x0000000602001986 */ /* 0x0001e2000c101506 */
[----:B----4-:R-:W-:-:S03]  /*259e0*/  ISETP.LT.AND P4, PT, R12, c[0x0][0x17c], !P0 ;  /* 0x00005f000c007a0c */ /* 0x010fc60004781270 */
[----:B------:R-:W4:Y:S01]  /*259f0*/  LDL.LU R12, [R1+0x92c] ;  /* 0x00092c00010c7983 */ /* 0x000f220000300800 */
[----:B-----5:R-:W-:-:S03]  /*25a00*/  ISETP.LT.AND P3, PT, R16, c[0x0][0x17c], !P0 ;  /* 0x00005f0010007a0c */ /* 0x020fc60004761270 */
[----:B------:R-:W5:Y:S01]  /*25a10*/  LDL.LU R16, [R1+0x930] ;  /* 0x0009300001107983 */ /* 0x000f620000300800 */
[----:B--2---:R-:W-:-:S03]  /*25a20*/  ISETP.LT.AND P1, PT, R13, c[0x0][0x17c], !P0 ;  /* 0x00005f000d007a0c */ /* 0x004fc60004721270 */
[----:B------:R-:W2:Y:S01]  /*25a30*/  LDL.LU R13, [R1+0x934] ;  /* 0x00093400010d7983 */ /* 0x000ea20000300800 */
[----:B------:R-:W-:Y:S01]  /*25a40*/  IMAD R8, R29, 0x4, R5 ;  /* 0x000000041d087824 */ /* 0x000fe200078e0205 */
[----:B------:R-:W-:-:S04]  /*25a50*/  LEA R4, P6, R5, R28, 0x1 ;  /* 0x0000001c05047211 */ /* 0x000fc800078c08ff */
[----:B------:R-:W-:Y:S02]  /*25a60*/  LEA.HI.X.SX32 R5, R5, R0, 0x1, P6 ;  /* 0x0000000005057211 */ /* 0x000fe400030f0eff */
[----:B0-----:R-:W-:Y:S02]  /*25a70*/  LEA R2, P6, R8, R28, 0x1 ;  /* 0x0000001c08027211 */ /* 0x001fe400078c08ff */
[----:B------:R-:W-:Y:S01]  /*25a80*/  PRMT R10, R25, 0x7632, R10 ;  /* 0x00007632190a7816 */ /* 0x000fe2000000000a */
[----:B------:R-:W-:Y:S01]  /*25a90*/  IMAD R9, R29, 0x4, R8 ;  /* 0x000000041d097824 */ /* 0x000fe200078e0208 */
[----:B------:R-:W-:Y:S02]  /*25aa0*/  PRMT R6, R20, 0x7632, R6 ;  /* 0x0000763214067816 */ /* 0x000fe40000000006 */
[----:B------:R-:W-:Y:S01]  /*25ab0*/  LEA.HI.X.SX32 R3, R8, R0, 0x1, P6 ;  /* 0x0000000008037211 */ /* 0x000fe200030f0eff */
[----:B------:R0:W-:Y:S04]  /*25ac0*/  @P2 STG.E.U16 [R4.64], R10 ;  /* 0x0000000a04002986 */ /* 0x0001e8000c101506 */
[----:B------:R1:W-:Y:S01]  /*25ad0*/  @P5 STG.E.U16 [R2.64], R6 ;  /* 0x0000000602005986 */ /* 0x0003e2000c101506 */
[----:B------:R-:W-:-:S03]  /*25ae0*/  PRMT R14, R14, 0x7632, R14 ;  /* 0x000076320e0e7816 */ /* 0x000fc6000000000e */
[----:B------:R-:W3:Y:S01]  /*25af0*/  LDL.LU R20, [R1+0x938] ;  /* 0x0009380001147983 */ /* 0x000ee20000300800 */
[----:B0-----:R-:W-:-:S03]  /*25b00*/  LEA R4, P6, R9, R28, 0x1 ;  /* 0x0000001c09047211 */ /* 0x001fc600078c08ff */
[----:B------:R-:W3:Y:S01]  /*25b10*/  LDL.LU R17, [R1+0x93c] ;  /* 0x00093c0001117983 */ /* 0x000ee20000300800 */
[----:B-1----:R-:W-:Y:S01]  /*25b20*/  IMAD R3, R29, 0x4, R9 ;  /* 0x000000041d037824 */ /* 0x002fe200078e0209 */
[----:B------:R-:W-:Y:S02]  /*25b30*/  LEA.HI.X.SX32 R5, R9, R0, 0x1, P6 ;  /* 0x0000000009057211 */ /* 0x000fe400030f0eff */
[----:B------:R-:W-:Y:S01]  /*25b40*/  PRMT R6, R26, 0x7632, R6 ;  /* 0x000076321a067816 */ /* 0x000fe20000000006 */
[----:B------:R-:W-:Y:S01]  /*25b50*/  IMAD R8, R29, 0x4, R3 ;  /* 0x000000041d087824 */ /* 0x000fe200078e0203 */
[----:B------:R-:W-:-:S03]  /*25b60*/  LEA R2, P6, R3, R28, 0x1 ;  /* 0x0000001c03027211 */ /* 0x000fc600078c08ff */
[----:B------:R0:W-:Y:S01]  /*25b70*/  @P4 STG.E.U16 [R4.64], R6 ;  /* 0x0000000604004986 */ /* 0x0001e2000c101506 */
[----:B------:R-:W-:Y:S01]  /*25b80*/  LEA.HI.X.SX32 R3, R3, R0, 0x1, P6 ;  /* 0x0000000003037211 */ /* 0x000fe200030f0eff */
[----:B------:R-:W-:-:S04]  /*25b90*/  IMAD R9, R29, 0x4, R8 ;  /* 0x000000041d097824 */ /* 0x000fc800078e0208 */
[----:B------:R1:W-:Y:S01]  /*25ba0*/  @P3 STG.E.U16 [R2.64], R14 ;  /* 0x0000000e02003986 */ /* 0x0003e2000c101506 */
[----:B0-----:R-:W-:-:S04]  /*25bb0*/  LEA R4, P6, R8, R28, 0x1 ;  /* 0x0000001c08047211 */ /* 0x001fc800078c08ff */
[----:B------:R-:W-:Y:S02]  /*25bc0*/  LEA.HI.X.SX32 R5, R8, R0, 0x1, P6 ;  /* 0x0000000008057211 */ /* 0x000fe400030f0eff */
[----:B-1----:R-:W-:Y:S02]  /*25bd0*/  LEA R2, P6, R9, R28, 0x1 ;  /* 0x0000001c09027211 */ /* 0x002fe400078c08ff */
[----:B------:R-:W-:Y:S02]  /*25be0*/  PRMT R6, R27, 0x7632, R6 ;  /* 0x000076321b067816 */ /* 0x000fe40000000006 */
[----:B------:R-:W-:Y:S02]  /*25bf0*/  LEA.HI.X.SX32 R3, R9, R0, 0x1, P6 ;  /* 0x0000000009037211 */ /* 0x000fe400030f0eff */
[----:B------:R-:W-:Y:S01]  /*25c00*/  PRMT R22, R22, 0x7632, R22 ;  /* 0x0000763216167816 */ /* 0x000fe20000000016 */
[----:B------:R-:W-:Y:S01]  /*25c10*/  @P1 STG.E.U16 [R4.64], R6 ;  /* 0x0000000604001986 */ /* 0x000fe2000c101506 */
[----:B----4-:R-:W-:-:S03]  /*25c20*/  ISETP.LT.AND P2, PT, R12, c[0x0][0x17c], !P0 ;  /* 0x00005f000c007a0c */ /* 0x010fc60004741270 */
[----:B------:R-:W4:Y:S01]  /*25c30*/  LDL.LU R12, [R1+0x940] ;  /* 0x00094000010c7983 */ /* 0x000f220000300800 */
[----:B-----5:R-:W-:-:S03]  /*25c40*/  ISETP.LT.AND P5, PT, R16, c[0x0][0x17c], !P0 ;  /* 0x00005f0010007a0c */ /* 0x020fc600047a1270 */
[----:B------:R-:W5:Y:S01]  /*25c50*/  LDL.LU R16, [R1+0x944] ;  /* 0x0009440001107983 */ /* 0x000f620000300800 */
[----:B--2---:R-:W-:-:S03]  /*25c60*/  ISETP.LT.AND P4, PT, R13, c[0x0][0x17c], !P0 ;  /* 0x00005f000d007a0c */ /* 0x004fc60004781270 */
[----:B------:R-:W2:Y:S04]  /*25c70*/  LDL.LU R13, [R1+0x948] ;  /* 0x00094800010d7983 */ /* 0x000ea80000300800 */
[----:B------:R-:W2:Y:S04]  /*25c80*/  LDL.LU R21, [R1+0x94c] ;  /* 0x00094c0001157983 */ /* 0x000ea80000300800 */
[----:B------:R0:W-:Y:S04]  /*25c90*/  @P2 STG.E.U16 [R2.64], R22 ;  /* 0x0000001602002986 */ /* 0x0001e8000c101506 */
[----:B0-----:R-:W2:Y:S01]  /*25ca0*/  LDL.LU R22, [R1+0x950] ;  /* 0x0009500001167983 */ /* 0x001ea20000300800 */
[----:B------:R-:W-:-:S04]  /*25cb0*/  IMAD R5, R29, 0x4, R9 ;  /* 0x000000041d057824 */ /* 0x000fc800078e0209 */
[----:B------:R-:W-:Y:S01]  /*25cc0*/  IMAD R8, R29, 0x4, R5 ;  /* 0x000000041d087824 */ /* 0x000fe200078e0205 */
[----:B------:R-:W-:-:S04]  /*25cd0*/  LEA R4, P6, R5, R28, 0x1 ;  /* 0x0000001c05047211 */ /* 0x000fc800078c08ff */
[----:B------:R-:W-:Y:S02]  /*25ce0*/  LEA.HI.X.SX32 R5, R5, R0, 0x1, P6 ;  /* 0x0000000005057211 */ /* 0x000fe400030f0eff */
[----:B------:R-:W-:Y:S02]  /*25cf0*/  LEA R2, P6, R8, R28, 0x1 ;  /* 0x0000001c08027211 */ /* 0x000fe400078c08ff */
[----:B------:R-:W-:Y:S01]  /*25d00*/  PRMT R6, R15, 0x7632, R6 ;  /* 0x000076320f067816 */ /* 0x000fe20000000006 */
[----:B------:R-:W-:Y:S01]  /*25d10*/  IMAD R9, R29, 0x4, R8 ;  /* 0x000000041d097824 */ /* 0x000fe200078e0208 */
[----:B------:R-:W-:Y:S01]  /*25d20*/  PRMT R18, R18, 0x7632, R18 ;  /* 0x0000763212127816 */ /* 0x000fe20000000012 */
[----:B------:R-:W2:Y:S01]  /*25d30*/  LDL.LU R15, [R1+0xa04] ;  /* 0x000a0400010f7983 */ /* 0x000ea20000300800 */
[----:B------:R-:W-:-:S03]  /*25d40*/  LEA.HI.X.SX32 R3, R8, R0, 0x1, P6 ;  /* 0x0000000008037211 */ /* 0x000fc600030f0eff */
[----:B------:R0:W-:Y:S01]  /*25d50*/  @P5 STG.E.U16 [R4.64], R6 ;  /* 0x0000000604005986 */ /* 0x0001e2000c101506 */
[----:B---3--:R-:W-:-:S03]  /*25d60*/  ISETP.LT.AND P3, PT, R20, c[0x0][0x17c], !P0 ;  /* 0x00005f0014007a0c */ /* 0x008fc60004761270 */
[----:B------:R1:W-:Y:S01]  /*25d70*/  @P4 STG.E.U16 [R2.64], R18 ;  /* 0x0000001202004986 */ /* 0x0003e2000c101506 */
[----:B------:R-:W-:Y:S02]  /*25d80*/  ISETP.LT.AND P1, PT, R17, c[0x0][0x17c], !P0 ;  /* 0x00005f0011007a0c */ /* 0x000fe40004721270 */
[----:B0-----:R-:W-:Y:S01]  /*25d90*/  LEA R4, P6, R9, R28, 0x1 ;  /* 0x0000001c09047211 */ /* 0x001fe200078c08ff */
[----:B-1----:R-:W-:-:S03]  /*25da0*/  IMAD R3, R29, 0x4, R9 ;  /* 0x000000041d037824 */ /* 0x002fc600078e0209 */
[----:B------:R-:W-:Y:S02]  /*25db0*/  LEA.HI.X.SX32 R5, R9, R0, 0x1, P6 ;  /* 0x0000000009057211 */ /* 0x000fe400030f0eff */
[----:B------:R-:W-:Y:S01]  /*25dc0*/  LEA R2, P6, R3, R28, 0x1 ;  /* 0x0000001c03027211 */ /* 0x000fe200078c08ff */
[----:B------:R-:W-:Y:S01]  /*25dd0*/  IMAD R8, R29, 0x4, R3 ;  /* 0x000000041d087824 */ /* 0x000fe200078e0203 */
[----:B------:R-:W-:Y:S02]  /*25de0*/  PRMT R10, R10, 0x7632, R10 ;  /* 0x000076320a0a7816 */ /* 0x000fe4000000000a */
[----:B------:R-:W-:Y:S02]  /*25df0*/  LEA.HI.X.SX32 R3, R3, R0, 0x1, P6 ;  /* 0x0000000003037211 */ /* 0x000fe400030f0eff */
[----:B------:R-:W-:Y:S01]  /*25e00*/  PRMT R9, R6, 0x7632, R9 ;  /* 0x0000763206097816 */ /* 0x000fe20000000009 */
[----:B------:R0:W-:Y:S04]  /*25e10*/  @P3 STG.E.U16 [R4.64], R10 ;  /* 0x0000000a04003986 */ /* 0x0001e8000c101506 */
[----:B------:R1:W-:Y:S01]  /*25e20*/  @P1 STG.E.U16 [R2.64], R9 ;  /* 0x0000000902001986 */ /* 0x0003e2000c101506 */
[----:B----4-:R-:W-:-:S03]  /*25e30*/  ISETP.LT.AND P2, PT, R12, c[0x0][0x17c], !P0 ;  /* 0x00005f000c007a0c */ /* 0x010fc60004741270 */
[----:B------:R-:W3:Y:S01]  /*25e40*/  LDL.LU R12, [R1+0x7c] ;  /* 0x00007c00010c7983 */ /* 0x000ee20000300800 */
[----:B-----5:R-:W-:-:S03]  /*25e50*/  ISETP.LT.AND P5, PT, R16, c[0x0][0x17c], !P0 ;  /* 0x00005f0010007a0c */ /* 0x020fc600047a1270 */
[----:B------:R-:W4:Y:S04]  /*25e60*/  LDL.LU R16, [R1+0x954] ;  /* 0x0009540001107983 */ /* 0x000f280000300800 */
[----:B------:R-:W5:Y:S01]  /*25e70*/  LDL.LU R14, [R1+0x6c] ;  /* 0x00006c00010e7983 */ /* 0x000f620000300800 */
[----:B--2---:R-:W-:-:S03]  /*25e80*/  ISETP.LT.AND P4, PT, R13, c[0x0][0x17c], !P0 ;  /* 0x00005f000d007a0c */ /* 0x004fc60004781270 */
[----:B------:R-:W2:Y:S01]  /*25e90*/  LDL.LU R20, [R1+0x958] ;  /* 0x0009580001147983 */ /* 0x000ea20000300800 */
[----:B------:R-:W-:-:S03]  /*25ea0*/  ISETP.LT.AND P3, PT, R21, c[0x0][0x17c], !P0 ;  /* 0x00005f0015007a0c */ /* 0x000fc60004761270 */
[----:B------:R-:W2:Y:S04]  /*25eb0*/  LDL.LU R13, [R1+0x8c] ;  /* 0x00008c00010d7983 */ /* 0x000ea80000300800 */
[----:B------:R-:W2:Y:S04]  /*25ec0*/  LDL.LU R17, [R1+0x9c] ;  /* 0x00009c0001117983 */ /* 0x000ea80000300800 */
[----:B------:R-:W2:Y:S01]  /*25ed0*/  LDL.LU R21, [R1+0xbc] ;  /* 0x0000bc0001157983 */ /* 0x000ea20000300800 */
[----:B------:R-:W-:-:S03]  /*25ee0*/  ISETP.LT.AND P1, PT, R22, c[0x0][0x17c], !P0 ;  /* 0x00005f0016007a0c */ /* 0x000fc60004721270 */
[----:B------:R-:W2:Y:S04]  /*25ef0*/  LDL.LU R22, [R1+0x95c] ;  /* 0x00095c0001167983 */ /* 0x000ea80000300800 */
[----:B------:R-:W2:Y:S04]  /*25f00*/  LDL.LU R24, [R1+0x2c] ;  /* 0x00002c0001187983 */ /* 0x000ea80000300800 */
[----:B------:R-:W2:Y:S01]  /*25f10*/  LDL.LU R18, [R1+0x960] ;  /* 0x0009600001127983 */ /* 0x000ea20000300800 */
[----:B0-----:R-:W-:Y:S01]  /*25f20*/  LEA R4, P6, R8, R28, 0x1 ;  /* 0x0000001c08047211 */ /* 0x001fe200078c08ff */
[----:B------:R-:W-:-:S03]  /*25f30*/  IMAD R6, R29, 0x4, R8 ;  /* 0x000000041d067824 */ /* 0x000fc600078e0208 */
[----:B------:R-:W-:Y:S01]  /*25f40*/  LEA.HI.X.SX32 R5, R8, R0, 0x1, P6 ;  /* 0x0000000008057211 */ /* 0x000fe200030f0eff */
[----:B------:R-:W-:Y:S01]  /*25f50*/  IMAD R8, R29, 0x4, R6 ;  /* 0x000000041d087824 */ /* 0x000fe200078e0206 */
[----:B-1----:R-:W-:-:S04]  /*25f60*/  LEA R2, P6, R6, R28, 0x1 ;  /* 0x0000001c06027211 */ /* 0x002fc800078c08ff */
[----:B------:R-:W-:Y:S01]  /*25f70*/  LEA.HI.X.SX32 R3, R6, R0, 0x1, P6 ;  /* 0x0000000006037211 */ /* 0x000fe200030f0eff */
[----:B------:R-:W-:Y:S01]  /*25f80*/  IMAD R6, R29, 0x4, R8 ;  /* 0x000000041d067824 */ /* 0x000fe200078e0208 */
[----:B---3--:R0:W-:Y:S02]  /*25f90*/  @P2 STG.E.U16 [R4.64], R12 ;  /* 0x0000000c04002986 */ /* 0x0081e4000c101506 */
[----:B0-----:R-:W-:-:S04]  /*25fa0*/  LEA R4, P6, R8, R28, 0x1 ;  /* 0x0000001c08047211 */ /* 0x001fc800078c08ff */
[----:B------:R-:W-:Y:S01]  /*25fb0*/  LEA.HI.X.SX32 R5, R8, R0, 0x1, P6 ;  /* 0x0000000008057211 */ /* 0x000fe200030f0eff */
[----:B-----5:R0:W-:Y:S01]  /*25fc0*/  @P5 STG.E.U16 [R2.64], R14 ;  /* 0x0000000e02005986 */ /* 0x0201e2000c101506 */
[----:B----4-:R-:W-:-:S03]  /*25fd0*/  ISETP.LT.AND P2, PT, R16, c[0x0][0x17c], !P0 ;  /* 0x00005f0010007a0c */ /* 0x010fc60004741270 */
[----:B------:R-:W3:Y:S01]  /*25fe0*/  LDL.LU R16, [R1+0xac] ;  /* 0x0000ac0001107983 */ /* 0x000ee20000300800 */
[----:B--2---:R-:W-:-:S03]  /*25ff0*/  ISETP.LT.AND P5, PT, R20, c[0x0][0x17c], !P0 ;  /* 0x00005f0014007a0c */ /* 0x004fc600047a1270 */
[----:B------:R-:W2:Y:S01]  /*26000*/  LDL.LU R27, [R1+0x964] ;  /* 0x00096400011b7983 */ /* 0x000ea20000300800 */
[----:B0-----:R-:W-:-:S03]  /*26010*/  LEA R2, P6, R6, R28, 0x1 ;  /* 0x0000001c06027211 */ /* 0x001fc600078c08ff */
[----:B------:R-:W4:Y:S01]  /*26020*/  LDL.LU R20, [R1+0x1c] ;  /* 0x00001c0001147983 */ /* 0x000f220000300800 */
[----:B------:R-:W-:-:S03]  /*26030*/  LEA.HI.X.SX32 R3, R6, R0, 0x1, P6 ;  /* 0x0000000006037211 */ /* 0x000fc600030f0eff */
[----:B------:R0:W-:Y:S04]  /*26040*/  @P4 STG.E.U16 [R4.64], R13 ;  /* 0x0000000d04004986 */ /* 0x0001e8000c101506 */
[----:B------:R-:W5:Y:S01]  /*26050*/  LDL.LU R25, [R1+0x5c] ;  /* 0x00005c0001197983 */ /* 0x000f620000300800 */
[----:B------:R-:W-:-:S03]  /*26060*/  ISETP.LT.AND P4, PT, R22, c[0x0][0x17c], !P0 ;  /* 0x00005f0016007a0c */ /* 0x000fc60004781270 */
[----:B------:R1:W-:Y:S04]  /*26070*/  @P3 STG.E.U16 [R2.64], R17 ;  /* 0x0000001102003986 */ /* 0x0003e8000c101506 */
[----:B------:R-:W4:Y:S01]  /*26080*/  LDL.LU R22, [R1+0x968] ;  /* 0x0009680001167983 */ /* 0x000f220000300800 */
[----:B------:R-:W-:-:S03]  /*26090*/  ISETP.LT.AND P3, PT, R18, c[0x0][0x17c], !P0 ;  /* 0x00005f0012007a0c */ /* 0x000fc60004761270 */
[----:B------:R-:W5:Y:S01]  /*260a0*/  LDL.LU R18, [R1+0x96c] ;  /* 0x00096c0001127983 */ /* 0x000f620000300800 */
[----:B------:R-:W-:-:S03]  /*260b0*/  IMAD R8, R29, 0x4, R6 ;  /* 0x000000041d087824 */ /* 0x000fc600078e0206 */
[----:B------:R-:W5:Y:S01]  /*260c0*/  LDL.LU R26, [R1+0x4c] ;  /* 0x00004c00011a7983 */ /* 0x000f620000300800 */
[----:B------:R-:W-:Y:S01]  /*260d0*/  IMAD R6, R29, 0x4, R8 ;  /* 0x000000041d067824 */ /* 0x000fe200078e0208 */
[----:B0-----:R-:W-:-:S04]  /*260e0*/  LEA R4, P6, R8, R28, 0x1 ;  /* 0x0000001c08047211 */ /* 0x001fc800078c08ff */
[----:B------:R-:W-:Y:S01]  /*260f0*/  LEA.HI.X.SX32 R5, R8, R0, 0x1, P6 ;  /* 0x0000000008057211 */ /* 0x000fe200030f0eff */
[----:B------:R-:W-:Y:S01]  /*26100*/  IMAD R8, R29, 0x4, R6 ;  /* 0x000000041d087824 */ /* 0x000fe200078e0206 */
[----:B-1----:R-:W-:-:S03]  /*26110*/  LEA R2, P6, R6, R28, 0x1 ;  /* 0x0000001c06027211 */ /* 0x002fc600078c08ff */
[----:B------:R0:W-:Y:S01]  /*26120*/  @P1 STG.E.U16 [R4.64], R21 ;  /* 0x0000001504001986 */ /* 0x0001e2000c101506 */
[----:B------:R-:W-:Y:S01]  /*26130*/  LEA.HI.X.SX32 R3, R6, R0, 0x1, P6 ;  /* 0x0000000006037211 */ /* 0x000fe200030f0eff */
[----:B------:R-:W-:-:S04]  /*26140*/  IMAD R6, R29, 0x4, R8 ;  /* 0x000000041d067824 */ /* 0x000fc800078e0208 */
[----:B------:R1:W-:Y:S01]  /*26150*/  @P2 STG.E.U16 [R2.64], R24 ;  /* 0x0000001802002986 */ /* 0x0003e2000c101506 */
[----:B0-----:R-:W-:-:S04]  /*26160*/  LEA R4, P6, R8, R28, 0x1 ;  /* 0x0000001c08047211 */ /* 0x001fc800078c08ff */
[----:B------:R-:W-:Y:S01]  /*26170*/  LEA.HI.X.SX32 R5, R8, R0, 0x1, P6 ;  /* 0x0000000008057211 */ /* 0x000fe200030f0eff */
[----:B------:R-:W-:Y:S01]  /*26180*/  IMAD R8, R29, 0x4, R6 ;  /* 0x000000041d087824 */ /* 0x000fe200078e0206 */
[----:B-1----:R-:W-:-:S04]  /*26190*/  LEA R2, P6, R6, R28, 0x1 ;  /* 0x0000001c06027211 */ /* 0x002fc800078c08ff */
[----:B------:R-:W-:Y:S01]  /*261a0*/  LEA.HI.X.SX32 R3, R6, R0, 0x1, P6 ;  /* 0x0000000006037211 */ /* 0x000fe200030f0eff */
[----:B------:R-:W-:Y:S01]  /*261b0*/  IMAD R6, R29, 0x4, R8 ;  /* 0x000000041d067824 */ /* 0x000fe200078e0208 */
[----:B---3--:R0:W-:Y:S01]  /*261c0*/  @P5 STG.E.U16 [R4.64], R16 ;  /* 0x0000001004005986 */ /* 0x0081e2000c101506 */
[----:B--2---:R-:W-:Y:S02]  /*261d0*/  ISETP.LT.AND P1, PT, R27, c[0x0][0x17c], !P0 ;  /* 0x00005f001b007a0c */ /* 0x004fe40004721270 */
[----:B0-----:R-:W-:-:S04]  /*261e0*/  LEA R4, P6, R8, R28, 0x1 ;  /* 0x0000001c08047211 */ /* 0x001fc800078c08ff */
[----:B------:R-:W-:Y:S02]  /*261f0*/  LEA.HI.X.SX32 R5, R8, R0, 0x1, P6 ;  /* 0x0000000008057211 */ /* 0x000fe400030f0eff */
[----:B----4-:R-:W-:Y:S02]  /*26200*/  ISETP.LT.AND P2, PT, R22, c[0x0][0x17c], !P0 ;  /* 0x00005f0016007a0c */ /* 0x010fe40004741270 */
[----:B------:R-:W2:Y:S01]  /*26210*/  LDL.LU R22, [R1+0x978] ;  /* 0x0009780001167983 */ /* 0x000ea20000300800 */
[----:B-----5:R-:W-:-:S03]  /*26220*/  ISETP.LT.AND P5, PT, R18, c[0x0][0x17c], !P0 ;  /* 0x00005f0012007a0c */ /* 0x020fc600047a1270 */
[----:B------:R-:W3:Y:S04]  /*26230*/  LDL.LU R27, [R1+0x3c] ;  /* 0x00003c00011b7983 */ /* 0x000ee80000300800 */
[----:B------:R-:W4:Y:S04]  /*26240*/  LDL.LU R18, [R1+0x97c] ;  /* 0x00097c0001127983 */ /* 0x000f280000300800 */
[----:B------:R-:W5:Y:S04]  /*26250*/  LDL.LU R8, [R1+0x970] ;  /* 0x0009700001087983 */ /* 0x000f680000300800 */
[----:B------:R0:W-:Y:S02]  /*26260*/  @P4 STG.E.U16 [R2.64], R20 ;  /* 0x0000001402004986 */ /* 0x0001e4000c101506 */
[----:B0-----:R-:W-:-:S04]  /*26270*/  LEA R2, P6, R6, R28, 0x1 ;  /* 0x0000001c06027211 */ /* 0x001fc800078c08ff */
[----:B------:R-:W-:Y:S02]  /*26280*/  LEA.HI.X.SX32 R3, R6, R0, 0x1, P6 ;  /* 0x0000000006037211 */ /* 0x000fe400030f0eff */
[----:B-----5:R-:W-:Y:S01]  /*26290*/  ISETP.LT.AND P4, PT, R8, c[0x0][0x17c], !P0 ;  /* 0x00005f0008007a0c */ /* 0x020fe20004781270 */
[----:B------:R-:W-:Y:S02]  /*262a0*/  IMAD R8, R29, 0x4, R6 ;  /* 0x000000041d087824 */ /* 0x000fe400078e0206 */
[----:B------:R-:W5:Y:S04]  /*262b0*/  LDL.LU R6, [R1+0x974] ;  /* 0x0009740001067983 */ /* 0x000f680000300800 */
[----:B------:R0:W-:Y:S04]  /*262c0*/  @P3 STG.E.U16 [R4.64], R25 ;  /* 0x0000001904003986 */ /* 0x0001e8000c101506 */
[----:B------:R1:W-:Y:S01]  /*262d0*/  @P1 STG.E.U16 [R2.64], R15 ;  /* 0x0000000f02001986 */ /* 0x0003e2000c101506 */
[----:B0-----:R-:W-:-:S04]  /*262e0*/  LEA R4, P6, R8, R28, 0x1 ;  /* 0x0000001c08047211 */ /* 0x001fc800078c08ff */
[----:B------:R-:W-:Y:S02]  /*262f0*/  LEA.HI.X.SX32 R5, R8, R0, 0x1, P6 ;  /* 0x0000000008057211 */ /* 0x000fe400030f0eff */
[----:B--2---:R-:W-:Y:S02]  /*26300*/  ISETP.LT.AND P1, PT, R22, c[0x0][0x17c], !P0 ;  /* 0x00005f0016007a0c */ /* 0x004fe40004721270 */
[----:B------:R-:W2:Y:S04]  /*26310*/  LDL.LU R22, [R1+0x98c] ;  /* 0x00098c0001167983 */ /* 0x000ea80000300800 */
[----:B------:R0:W-:Y:S01]  /*26320*/  @P2 STG.E.U16 [R4.64], R26 ;  /* 0x0000001a04002986 */ /* 0x0001e2000c101506 */
[----:B----4-:R-:W-:-:S03]  /*26330*/  ISETP.LT.AND P2, PT, R18, c[0x0][0x17c], !P0 ;  /* 0x00005f0012007a0c */ /* 0x010fc60004741270 */
[----:B------:R-:W4:Y:S01]  /*26340*/  LDL.LU R18, [R1+0x988] ;  /* 0x0009880001127983 */ /* 0x000f220000300800 */
[----:B-----5:R-:W-:Y:S01]  /*26350*/  ISETP.LT.AND P3, PT, R6, c[0x0][0x17c], !P0 ;  /* 0x00005f0006007a0c */ /* 0x020fe20004761270 */
[----:B------:R-:W-:-:S04]  /*26360*/  IMAD R6, R29, 0x4, R8 ;  /* 0x000000041d067824 */ /* 0x000fc800078e0208 */
[----:B------:R-:W-:Y:S01]  /*26370*/  IMAD R8, R29, 0x4, R6 ;  /* 0x000000041d087824 */ /* 0x000fe200078e0206 */
[----:B-1----:R-:W-:-:S04]  /*26380*/  LEA R2, P6, R6, R28, 0x1 ;  /* 0x0000001c06027211 */ /* 0x002fc800078c08ff */
[----:B------:R-:W-:Y:S02]  /*26390*/  LEA.HI.X.SX32 R3, R6, R0, 0x1, P6 ;  /* 0x0000000006037211 */ /* 0x000fe400030f0eff */
[----:B0-----:R-:W-:Y:S01]  /*263a0*/  LEA R4, P6, R8, R28, 0x1 ;  /* 0x0000001c08047211 */ /* 0x001fe200078c08ff */
[----:B------:R-:W-:-:S03]  /*263b0*/  IMAD R6, R29, 0x4, R8 ;  /* 0x000000041d067824 */ /* 0x000fc600078e0208 */
[----:B------:R-:W-:Y:S02]  /*263c0*/  LEA.HI.X.SX32 R5, R8, R0, 0x1, P6 ;  /* 0x0000000008057211 */ /* 0x000fe400030f0eff */
[----:B------:R-:W5:Y:S04]  /*263d0*/  LDL.LU R8, [R1+0x980] ;  /* 0x0009800001087983 */ /* 0x000f680000300800 */
[----:B------:R0:W-:Y:S04]  /*263e0*/  @P5 STG.E.U16 [R2.64], R23 ;  /* 0x0000001702005986 */ /* 0x0001e8000c101506 */
[----:B---3--:R1:W-:Y:S01]  /*263f0*/  @P4 STG.E.U16 [R4.64], R27 ;  /* 0x0000001b04004986 */ /* 0x0083e2000c101506 */
[----:B0-----:R-:W-:-:S04]  /*26400*/  LEA R2, P6, R6, R28, 0x1 ;  /* 0x0000001c06027211 */ /* 0x001fc800078c08ff */
[----:B------:R-:W-:-:S05]  /*26410*/  LEA.HI.X.SX32 R3, R6, R0, 0x1, P6 ;  /* 0x0000000006037211 */ /* 0x000fca00030f0eff */
[----:B------:R-:W-:Y:S01]  /*26420*/  @P3 STG.E.U16 [R2.64], R19 ;  /* 0x0000001302003986 */ /* 0x000fe2000c101506 */
[----:B--2---:R-:W-:Y:S02]  /*26430*/  ISETP.LT.AND P3, PT, R22, c[0x0][0x17c], !P0 ;  /* 0x00005f0016007a0c */ /* 0x004fe40004761270 */
[----:B-----5:R-:W-:Y:S01]  /*26440*/  ISETP.LT.AND P5, PT, R8, c[0x0][0x17c], !P0 ;  /* 0x00005f0008007a0c */ /* 0x020fe200047a1270 */
[----:B------:R-:W-:Y:S02]  /*26450*/  IMAD R8, R29, 0x4, R6 ;  /* 0x000000041d087824 */ /* 0x000fe400078e0206 */
[----:B------:R-:W2:Y:S03]  /*26460*/  LDL.LU R6, [R1+0x984] ;  /* 0x0009840001067983 */ /* 0x000ea60000300800 */
[C---:B-1----:R-:W-:Y:S01]  /*26470*/  LEA R4, P6, R8.reuse, R28, 0x1 ;  /* 0x0000001c08047211 */ /* 0x042fe200078c08ff */
[----:B------:R-:W3:Y:S03]  /*26480*/  LDL.LU R22, [R1+0x994] ;  /* 0x0009940001167983 */ /* 0x000ee60000300800 */
[----:B------:R-:W-:-:S05]  /*26490*/  LEA.HI.X.SX32 R5, R8, R0, 0x1, P6 ;  /* 0x0000000008057211 */ /* 0x000fca00030f0eff */
[----:B------:R0:W-:Y:S01]  /*264a0*/  @P1 STG.E.U16 [R4.64], R11 ;  /* 0x0000000b04001986 */ /* 0x0001e2000c101506 */
[----:B----4-:R-:W-:-:S03]  /*264b0*/  ISETP.LT.AND P1, PT, R18, c[0x0][0x17c], !P0 ;  /* 0x00005f0012007a0c */ /* 0x010fc60004721270 */
[----:B------:R-:W4:Y:S04]  /*264c0*/  LDL.LU R18, [R1+0x998] ;  /* 0x0009980001127983 */ /* 0x000f280000300800 */
[----:B0-----:R-:W5:Y:S01]  /*264d0*/  LDL.LU R5, [R1+0x990] ;  /* 0x0009900001057983 */ /* 0x001f620000300800 */
[----:B------:R-:W-:-:S03]  /*264e0*/  PRMT R9, R12, 0x7632, R9 ;  /* 0x000076320c097816 */ /* 0x000fc60000000009 */
[----:B------:R-:W3:Y:S01]  /*264f0*/  LDL.LU R12, [R1+0xa00] ;  /* 0x000a0000010c7983 */ /* 0x000ee20000300800 */
[----:B------:R-:W-:-:S03]  /*26500*/  PRMT R10, R14, 0x7632, R10 ;  /* 0x000076320e0a7816 */ /* 0x000fc6000000000a */
[----:B------:R-:W3:Y:S01]  /*26510*/  LDL.LU R14, [R1+0x99c] ;  /* 0x00099c00010e7983 */ /* 0x000ee20000300800 */
[----:B--2---:R-:W-:Y:S01]  /*26520*/  ISETP.LT.AND P4, PT, R6, c[0x0][0x17c], !P0 ;  /* 0x00005f0006007a0c */ /* 0x004fe20004781270 */
[----:B------:R-:W-:-:S05]  /*26530*/  IMAD R6, R29, 0x4, R8 ;  /* 0x000000041d067824 */ /* 0x000fca00078e0208 */
[----:B------:R-:W-:Y:S01]  /*26540*/  LEA R2, P6, R6, R28, 0x1 ;  /* 0x0000001c06027211 */ /* 0x000fe200078c08ff */
[----:B------:R-:W-:-:S03]  /*26550*/  IMAD R8, R29, 0x4, R6 ;  /* 0x000000041d087824 */ /* 0x000fc600078e0206 */
[----:B------:R-:W-:Y:S02]  /*26560*/  LEA.HI.X.SX32 R3, R6, R0, 0x1, P6 ;  /* 0x0000000006037211 */ /* 0x000fe400030f0eff */
[----:B------:R-:W-:-:S03]  /*26570*/  LEA R4, P6, R8, R28, 0x1 ;  /* 0x0000001c08047211 */ /* 0x000fc600078c08ff */
[----:B------:R-:W-:Y:S01]  /*26580*/  @P2 STG.E.U16 [R2.64], R7 ;  /* 0x0000000702002986 */ /* 0x000fe2000c101506 */
[----:B-----5:R-:W-:Y:S02]  /*26590*/  ISETP.LT.AND P2, PT, R5, c[0x0][0x17c], !P0 ;  /* 0x00005f0005007a0c */ /* 0x020fe40004741270 */
[----:B------:R-:W-:-:S05]  /*265a0*/  LEA.HI.X.SX32 R5, R8, R0, 0x1, P6 ;  /* 0x0000000008057211 */ /* 0x000fca00030f0eff */
[----:B------:R0:W-:Y:S04]  /*265b0*/  @P5 STG.E.U16 [R4.64], R9 ;  /* 0x0000000904005986 */ /* 0x0001e8000c101506 */
[----:B0-----:R-:W2:Y:S01]  /*265c0*/  LDL.LU R9, [R1+0x9a0] ;  /* 0x0009a00001097983 */ /* 0x001ea20000300800 */
[----:B------:R-:W-:-:S03]  /*265d0*/  PRMT R11, R13, 0x7632, R11 ;  /* 0x000076320d0b7816 */ /* 0x000fc6000000000b */
[----:B------:R-:W5:Y:S01]  /*265e0*/  LDL.LU R13, [R1+0x9a4] ;  /* 0x0009a400010d7983 */ /* 0x000f620000300800 */
[----:B------:R-:W-:Y:S01]  /*265f0*/  IMAD R6, R29, 0x4, R8 ;  /* 0x000000041d067824 */ /* 0x000fe200078e0208 */
[----:B---3--:R-:W-:Y:S02]  /*26600*/  PRMT R12, R17, 0x7632, R12 ;  /* 0x00007632110c7816 */ /* 0x008fe4000000000c */
[----:B------:R-:W3:Y:S02]  /*26610*/  LDL.LU R17, [R1+0x9a8] ;  /* 0x0009a80001117983 */ /* 0x000ee40000300800 */
[----:B------:R-:W-:Y:S01]  /*26620*/  LEA R2, P6, R6, R28, 0x1 ;  /* 0x0000001c06027211 */ /* 0x000fe200078c08ff */
[----:B------:R-:W-:-:S03]  /*26630*/  IMAD R8, R29, 0x4, R6 ;  /* 0x000000041d087824 */ /* 0x000fc600078e0206 */
[----:B------:R-:W-:Y:S02]  /*26640*/  LEA.HI.X.SX32 R3, R6, R0, 0x1, P6 ;  /* 0x0000000006037211 */ /* 0x000fe400030f0eff */
[----:B------:R-:W-:-:S03]  /*26650*/  LEA R4, P6, R8, R28, 0x1 ;  /* 0x0000001c08047211 */ /* 0x000fc600078c08ff */
[----:B------:R0:W-:Y:S01]  /*26660*/  @P4 STG.E.U16 [R2.64], R10 ;  /* 0x0000000a02004986 */ /* 0x0001e2000c101506 */
[----:B------:R-:W-:Y:S01]  /*26670*/  LEA.HI.X.SX32 R5, R8, R0, 0x1, P6 ;  /* 0x0000000008057211 */ /* 0x000fe200030f0eff */
[----:B0-----:R-:W-:-:S04]  /*26680*/  IMAD R3, R29, 0x4, R8 ;  /* 0x000000041d037824 */ /* 0x001fc800078e0208 */
[----:B------:R-:W-:Y:S01]  /*26690*/  IMAD R6, R29, 0x4, R3 ;  /* 0x000000041d067824 */ /* 0x000fe200078e0203 */
[C---:B------:R-:W-:Y:S01]  /*266a0*/  LEA R2, P6, R3.reuse, R28, 0x1 ;  /* 0x0000001c03027211 */ /* 0x040fe200078c08ff */
[----:B------:R0:W-:Y:S03]  /*266b0*/  @P3 STG.E.U16 [R4.64], R11 ;  /* 0x0000000b04003986 */ /* 0x0001e6000c101506 */
[----:B------:R-:W-:Y:S01]  /*266c0*/  LEA.HI.X.SX32 R3, R3, R0, 0x1, P6 ;  /* 0x0000000003037211 */ /* 0x000fe200030f0eff */
[----:B------:R-:W-:Y:S01]  /*266d0*/  IMAD R8, R29, 0x4, R6 ;  /* 0x000000041d087824 */ /* 0x000fe200078e0206 */
[----:B------:R-:W-:Y:S02]  /*266e0*/  ISETP.LT.AND P3, PT, R14, c[0x0][0x17c], !P0 ;  /* 0x00005f000e007a0c */ /* 0x000fe40004761270 */
[----:B------:R-:W3:Y:S01]  /*266f0*/  LDL.LU R14, [R1+0x9b0] ;  /* 0x0009b000010e7983 */ /* 0x000ee20000300800 */
[----:B0-----:R-:W-:-:S03]  /*26700*/  LEA R4, P6, R6, R28, 0x1 ;  /* 0x0000001c06047211 */ /* 0x001fc600078c08ff */
[----:B------:R0:W-:Y:S01]  /*26710*/  @P1 STG.E.U16 [R2.64], R12 ;  /* 0x0000000c02001986 */ /* 0x0001e2000c101506 */
[----:B------:R-:W-:Y:S02]  /*26720*/  LEA.HI.X.SX32 R5, R6, R0, 0x1, P6 ;  /* 0x0000000006057211 */ /* 0x000fe400030f0eff */
[----:B------:R-:W-:Y:S02]  /*26730*/  PRMT R11, R20, 0x7632, R11 ;  /* 0x00007632140b7816 */ /* 0x000fe4000000000b */
[----:B----4-:R-:W-:Y:S01]  /*26740*/  ISETP.LT.AND P4, PT, R18, c[0x0][0x17c], !P0 ;  /* 0x00005f0012007a0c */ /* 0x010fe20004781270 */
[----:B0-----:R-:W4:Y:S01]  /*26750*/  LDL.LU R12, [R1+0x9b4] ;  /* 0x0009b400010c7983 */ /* 0x001f220000300800 */
[----:B------:R-:W-:-:S03]  /*26760*/  LEA R2, P6, R8, R28, 0x1 ;  /* 0x0000001c08027211 */ /* 0x000fc600078c08ff */
[----:B------:R-:W4:Y:S01]  /*26770*/  LDL.LU R20, [R1+0x9b8] ;  /* 0x0009b80001147983 */ /* 0x000f220000300800 */
[----:B------:R-:W-:-:S03]  /*26780*/  LEA.HI.X.SX32 R3, R8, R0, 0x1, P6 ;  /* 0x0000000008037211 */ /* 0x000fc600030f0eff */
[----:B------:R-:W4:Y:S01]  /*26790*/  LDL.LU R18, [R1+0x9bc] ;  /* 0x0009bc0001127983 */ /* 0x000f220000300800 */
[----:B--2---:R-:W-:Y:S01]  /*267a0*/  ISETP.LT.AND P1, PT, R9, c[0x0][0x17c], !P0 ;  /* 0x00005f0009007a0c */ /* 0x004fe20004721270 */
[--C-:B------:R-:W-:Y:S01]  /*267b0*/  IMAD R9, R29, 0x4, R8.reuse ;  /* 0x000000041d097824 */ /* 0x100fe200078e0208 */
[----:B------:R-:W-:Y:S02]  /*267c0*/  PRMT R8, R16, 0x7632, R8 ;  /* 0x0000763210087816 */ /* 0x000fe40000000008 */
[----:B------:R-:W2:Y:S01]  /*267d0*/  LDL.LU R16, [R1+0x9ac] ;  /* 0x0009ac0001107983 */ /* 0x000ea20000300800 */
[----:B------:R-:W-:Y:S02]  /*267e0*/  ISETP.LT.AND P5, PT, R22, c[0x0][0x17c], !P0 ;  /* 0x00005f0016007a0c */ /* 0x000fe400047a1270 */
[----:B------:R-:W-:Y:S02]  /*267f0*/  PRMT R6, R21, 0x7632, R6 ;  /* 0x0000763215067816 */ /* 0x000fe40000000006 */
[----:B------:R-:W-:-:S03]  /*26800*/  PRMT R10, R24, 0x7632, R10 ;  /* 0x00007632180a7816 */ /* 0x000fc6000000000a */
[----:B------:R0:W-:Y:S01]  /*26810*/  @P2 STG.E.U16 [R4.64], R6 ;  /* 0x0000000604002986 */ /* 0x0001e2000c101506 */
[----:B-----5:R-:W-:Y:S01]  /*26820*/  ISETP.LT.AND P2, PT, R13, c[0x0][0x17c], !P0 ;  /* 0x00005f000d007a0c */ /* 0x020fe20004741270 */
[----:B------:R-:W-:-:S04]  /*26830*/  IMAD R13, R29, 0x4, R9 ;  /* 0x000000041d0d7824 */ /* 0x000fc800078e0209 */
[----:B------:R-:W-:Y:S01]  /*26840*/  IMAD R21, R29, 0x4, R13 ;  /* 0x000000041d157824 */ /* 0x000fe200078e020d */
[----:B------:R1:W-:Y:S01]  /*26850*/  @P5 STG.E.U16 [R2.64], R10 ;  /* 0x0000000a02005986 */ /* 0x0003e2000c101506 */
[----:B---3--:R-:W-:Y:S02]  /*26860*/  ISETP.LT.AND P5, PT, R17, c[0x0][0x17c], !P0 ;  /* 0x00005f0011007a0c */ /* 0x008fe400047a1270 */
[----:B------:R-:W-:Y:S01]  /*26870*/  IMAD R17, R29, 0x4, R21 ;  /* 0x000000041d117824 */ /* 0x000fe200078e0215 */
[----:B0-----:R-:W-:-:S04]  /*26880*/  LEA R4, P6, R9, R28, 0x1 ;  /* 0x0000001c09047211 */ /* 0x001fc800078c08ff */
[----:B------:R-:W-:Y:S01]  /*26890*/  LEA.HI.X.SX32 R5, R9, R0, 0x1, P6 ;  /* 0x0000000009057211 */ /* 0x000fe200030f0eff */
[----:B------:R-:W-:Y:S01]  /*268a0*/  IMAD R9, R29, 0x4, R17 ;  /* 0x000000041d097824 */ /* 0x000fe200078e0211 */
[----:B-1----:R-:W-:-:S03]  /*268b0*/  LEA R2, P6, R13, R28, 0x1 ;  /* 0x0000001c0d027211 */ /* 0x002fc600078c08ff */
[----:B------:R0:W-:Y:S01]  /*268c0*/  @P4 STG.E.U16 [R4.64], R8 ;  /* 0x0000000804004986 */ /* 0x0001e2000c101506 */
[----:B------:R-:W-:Y:S01]  /*268d0*/  LEA.HI.X.SX32 R3, R13, R0, 0x1, P6 ;  /* 0x000000000d037211 */ /* 0x000fe200030f0eff */
[----:B------:R-:W-:Y:S01]  /*268e0*/  IMAD R13, R29, 0x4, R9 ;  /* 0x000000041d0d7824 */ /* 0x000fe200078e0209 */
[----:B------:R-:W-:Y:S02]  /*268f0*/  PRMT R10, R15, 0x7632, R10 ;  /* 0x000076320f0a7816 */ /* 0x000fe4000000000a */
[----:B------:R-:W-:Y:S01]  /*26900*/  PRMT R6, R25, 0x7632, R6 ;  /* 0x0000763219067816 */ /* 0x000fe20000000006 */
[----:B------:R-:W-:Y:S01]  /*26910*/  IMAD R15, R29, 0x4, R13 ;  /* 0x000000041d0f7824 */ /* 0x000fe200078e020d */
[----:B------:R1:W-:Y:S01]  /*26920*/  @P3 STG.E.U16 [R2.64], R11 ;  /* 0x0000000b02003986 */ /* 0x0003e2000c101506 */
        /* <DEDUP_REMOVED lines=8> */
[----:B0-----:R-:W-:Y:S01]  /*269b0*/  LEA R4, P1, R9, R28, 0x1 ;  /* 0x0000001c09047211 */ /* 0x001fe200078208ff */
[----:B------:R-:W-:-:S03]  /*269c0*/  IMAD R25, R29, 0x4, R17 ;  /* 0x000000041d197824 */ /* 0x000fc600078e0211 */
[----:B------:R-:W-:Y:S02]  /*269d0*/  LEA.HI.X.SX32 R5, R9, R0, 0x1, P1 ;  /* 0x0000000009057211 */ /* 0x000fe400008f0eff */
[-C--:B-1----:R-:W-:Y:S02]  /*269e0*/  LEA R2, P1, R15, R28.reuse, 0x1 ;  /* 0x0000001c0f027211 */ /* 0x082fe400078208ff */
[----:B------:R-:W-:Y:S02]  /*269f0*/  ISETP.LT.AND P4, PT, R14, c[0x0][0x17c], !P0 ;  /* 0x00005f000e007a0c */ /* 0x000fe40004781270 */
[----:B----4-:R-:W-:Y:S02]  /*26a00*/  ISETP.LT.AND P3, PT, R12, c[0x0][0x17c], !P0 ;  /* 0x00005f000c007a0c */ /* 0x010fe40004761270 */
[-C--:B------:R-:W-:Y:S02]  /*26a10*/  LEA R8, P2, R13, R28.reuse, 0x1 ;  /* 0x0000001c0d087211 */ /* 0x080fe400078408ff */
[----:B------:R-:W-:-:S02]  /*26a20*/  LEA R14, P6, R21, R28, 0x1 ;  /* 0x0000001c150e7211 */ /* 0x000fc400078c08ff */
[----:B------:R-:W-:Y:S02]  /*26a30*/  LEA.HI.X.SX32 R3, R15, R0, 0x1, P1 ;  /* 0x000000000f037211 */ /* 0x000fe400008f0eff */
[----:B------:R-:W-:Y:S02]  /*26a40*/  LEA R12, P1, R25, R28, 0x1 ;  /* 0x0000001c190c7211 */ /* 0x000fe400078208ff */
[-C--:B------:R-:W-:Y:S02]  /*26a50*/  LEA.HI.X.SX32 R9, R13, R0.reuse, 0x1, P2 ;  /* 0x000000000d097211 */ /* 0x080fe400010f0eff */
[----:B------:R-:W-:Y:S02]  /*26a60*/  LEA.HI.X.SX32 R15, R21, R0, 0x1, P6 ;  /* 0x00000000150f7211 */ /* 0x000fe400030f0eff */
[----:B------:R-:W-:Y:S02]  /*26a70*/  ISETP.LT.AND P2, PT, R20, c[0x0][0x17c], !P0 ;  /* 0x00005f0014007a0c */ /* 0x000fe40004741270 */
[----:B------:R-:W-:-:S02]  /*26a80*/  LEA R28, P6, R17, R28, 0x1 ;  /* 0x0000001c111c7211 */ /* 0x000fc400078c08ff */
[-C--:B------:R-:W-:Y:S02]  /*26a90*/  LEA.HI.X.SX32 R13, R25, R0.reuse, 0x1, P1 ;  /* 0x00000000190d7211 */ /* 0x080fe400008f0eff */
[----:B------:R-:W-:Y:S02]  /*26aa0*/  ISETP.LT.AND P1, PT, R18, c[0x0][0x17c], !P0 ;  /* 0x00005f0012007a0c */ /* 0x000fe40004721270 */
[----:B------:R-:W-:Y:S02]  /*26ab0*/  LEA.HI.X.SX32 R29, R17, R0, 0x1, P6 ;  /* 0x00000000111d7211 */ /* 0x000fe400030f0eff */
[----:B------:R-:W-:Y:S02]  /*26ac0*/  PRMT R0, R26, 0x7632, R0 ;  /* 0x000076321a007816 */ /* 0x000fe40000000000 */
[----:B------:R-:W-:Y:S02]  /*26ad0*/  PRMT R23, R23, 0x7632, R23 ;  /* 0x0000763217177816 */ /* 0x000fe40000000017 */
[----:B------:R-:W-:-:S02]  /*26ae0*/  PRMT R6, R27, 0x7632, R6 ;  /* 0x000076321b067816 */ /* 0x000fc40000000006 */
[----:B------:R-:W-:Y:S01]  /*26af0*/  PRMT R19, R19, 0x7632, R19 ;  /* 0x0000763213137816 */ /* 0x000fe20000000013 */
[----:B------:R0:W-:Y:S01]  /*26b00*/  @P5 STG.E.U16 [R4.64], R0 ;  /* 0x0000000004005986 */ /* 0x0001e2000c101506 */
[----:B------:R-:W-:-:S03]  /*26b10*/  PRMT R11, R11, 0x7632, R11 ;  /* 0x000076320b0b7816 */ /* 0x000fc6000000000b */
[----:B------:R0:W-:Y:S04]  /*26b20*/  @P4 STG.E.U16 [R8.64], R23 ;  /* 0x0000001708004986 */ /* 0x0001e8000c101506 */
[----:B------:R0:W-:Y:S04]  /*26b30*/  @P3 STG.E.U16 [R2.64], R6 ;  /* 0x0000000602003986 */ /* 0x0001e8000c101506 */
[----:B------:R0:W-:Y:S04]  /*26b40*/  @P2 STG.E.U16 [R14.64], R19 ;  /* 0x000000130e002986 */ /* 0x0001e8000c101506 */
[----:B------:R0:W-:Y:S01]  /*26b50*/  @P1 STG.E.U16 [R28.64], R11 ;  /* 0x0000000b1c001986 */ /* 0x0001e2000c101506 */
[----:B--2---:R-:W-:-:S13]  /*26b60*/  ISETP.LT.AND P0, PT, R16, c[0x0][0x17c], !P0 ;  /* 0x00005f0010007a0c */ /* 0x004fda0004701270 */
[----:B------:R-:W-:Y:S05]  /*26b70*/  @!P0 EXIT ;  /* 0x000000000000894d */ /* 0x000fea0003800000 */
[----:B0-----:R-:W-:-:S05]  /*26b80*/  PRMT R6, R7, 0x7632, R6 ;  /* 0x0000763207067816 */ /* 0x001fca0000000006 */
[----:B------:R-:W-:Y:S01]  /*26b90*/  STG.E.U16 [R12.64], R6 ;  /* 0x000000060c007986 */ /* 0x000fe2000c101506 */
[----:B------:R-:W-:Y:S05]  /*26ba0*/  EXIT ;  /* 0x000000000000794d */ /* 0x000fea0003800000 */
.L_x_4:
[----:B------:R-:W-:-:S00]  /*26bb0*/  BRA `(.L_x_4) ;  /* 0xfffffff000007947 */ /* 0x000fc0000383ffff */
[----:B------:R-:W-:-:S00]  /*26bc0*/  NOP ;  /* 0x0000000000007918 */ /* 0x000fc00000000000 */
        /* <DEDUP_REMOVED lines=11> */
.L_x_5:


//--------------------- .nv.shared.matmul_kernel  --------------------------
	.section	.nv.shared.matmul_kernel,"aw",@nobits
	.sectionflags	@""
	.align	16
